def matmul_kernel(
    a_ptr,
    b_ptr,
    c_ptr,
    M,
    N,
    K,
    stride_am,
    stride_ak,
    stride_bk,
    stride_bn,
    stride_cm,
    stride_cn,
    BLOCK_M: tl.constexpr,
    BLOCK_N: tl.constexpr,
    BLOCK_K: tl.constexpr,
    GROUP_M: tl.constexpr,
):
    pid = tl.program_id(axis=0)
    num_pid_m = tl.cdiv(M, BLOCK_M)
    num_pid_n = tl.cdiv(N, BLOCK_N)
    num_pid_in_group = GROUP_M * num_pid_n
    group_id = pid // num_pid_in_group
    first_pid_m = group_id * GROUP_M
    group_size_m = min(num_pid_m - first_pid_m, GROUP_M)
    pid_m = first_pid_m + ((pid % num_pid_in_group) % group_size_m)
    pid_n = (pid % num_pid_in_group) // group_size_m

    offs_am = (pid_m * BLOCK_M + tl.arange(0, BLOCK_M)) % M
    offs_bn = (pid_n * BLOCK_N + tl.arange(0, BLOCK_N)) % N
    offs_k = tl.arange(0, BLOCK_K)
    a_ptrs = a_ptr + offs_am[:, None] * stride_am + offs_k[None, :] * stride_ak
    b_ptrs = b_ptr + offs_k[:, None] * stride_bk + offs_bn[None, :] * stride_bn

    acc = tl.zeros((BLOCK_M, BLOCK_N), dtype=tl.float32)
    for kk in range(0, tl.cdiv(K, BLOCK_K)):
        a = tl.load(a_ptrs, mask=offs_k[None, :] < K - kk * BLOCK_K, other=0.0)
        b = tl.load(b_ptrs, mask=offs_k[:, None] < K - kk * BLOCK_K, other=0.0)
        acc = tl.dot(a, b, acc)
        a_ptrs += BLOCK_K * stride_ak
        b_ptrs += BLOCK_K * stride_bk

    c = acc.to(c_ptr.dtype.element_ty)
    offs_cm = pid_m * BLOCK_M + tl.arange(0, BLOCK_M)
    offs_cn = pid_n * BLOCK_N + tl.arange(0, BLOCK_N)
    c_ptrs = c_ptr + offs_cm[:, None] * stride_cm + offs_cn[None, :] * stride_cn
    mask = (offs_cm[:, None] < M) & (offs_cn[None, :] < N)
    tl.store(c_ptrs, c, mask=mask)

# config = {"BLOCK_K": 32, "BLOCK_M": 512, "BLOCK_N": 128, "GROUP_M": 8, "arch": "sm_90", "dtype": "fp8e5m2", "num_ctas": 2, "num_stages": 3, "num_warps": 4}
# arch = sm_90


// ===== COMPILED SASS (sm_90a) =====

	.target	sm_90a

	.elftype	@"ET_EXEC"


//--------------------- .note.nv.tkinfo           --------------------------
	.section	.note.nv.tkinfo,"",@"SHT_NOTE"
	.sectionflags	@"SHF_NOTE_NV_TKINFO"
	.tkinfo
        /*0018*/ 	.word	0x00000002
        /*0030*/ 	.string	""
        /*0030*/ 	.string	"ptxas"
        /*0030*/ 	.string	"Cuda compilation tools, release 13.0, V13.0.88"
        /*0030*/ 	.string	"Build cuda_13.0.r13.0/compiler.36424714_0"
        /*0030*/ 	.string	"-v  -suppress-debug-info  -lineinfo  -arch sm_90a "



//--------------------- .note.nv.cuinfo           --------------------------
	.section	.note.nv.cuinfo,"",@"SHT_NOTE"
	.sectionflags	@"SHF_NOTE_NV_CUINFO"
        /*0018*/ 	.short	0x0002
        /*001a*/ 	.short	0x005a
        /*001c*/ 	.short	0x0082
	.zero		2


//--------------------- .nv.info                  --------------------------
	.section	.nv.info,"",@"SHT_CUDA_INFO"
	.align	4


	//----- nvinfo : EIATTR_REGCOUNT
	.align		4
        /*0000*/ 	.byte	0x04, 0x2f
        /*0002*/ 	.short	(.L_1 - .L_0)
	.align		4
.L_0:
        /*0004*/ 	.word	index@(matmul_kernel)
        /*0008*/ 	.word	0x000000ff


	//----- nvinfo : EIATTR_FRAME_SIZE
	.align		4
.L_1:
        /*000c*/ 	.byte	0x04, 0x11
        /*000e*/ 	.short	(.L_3 - .L_2)
	.align		4
.L_2:
        /*0010*/ 	.word	index@(matmul_kernel)
        /*0014*/ 	.word	0x00000540


	//----- nvinfo : EIATTR_MIN_STACK_SIZE
	.align		4
.L_3:
        /*0018*/ 	.byte	0x04, 0x12
        /*001a*/ 	.short	(.L_5 - .L_4)
	.align		4
.L_4:
        /*001c*/ 	.word	index@(matmul_kernel)
        /*0020*/ 	.word	0x00000540
.L_5:


//--------------------- .nv.compat                --------------------------
	.section	.nv.compat,"",@"SHT_CUDA_COMPAT_INFO"
	.align	4
        /*0000*/ 	.byte	0x02, 0x09, 0x01, 0x00, 0x02, 0x02, 0x04, 0x00, 0x02, 0x05, 0x05, 0x00, 0x03, 0x07, 0x01, 0x01
        /*0010*/ 	.byte	0x02, 0x03, 0x00, 0x00, 0x02, 0x06, 0x01, 0x00, 0x04, 0x0b, 0x08, 0x00, 0x00, 0x00, 0x00, 0x00
        /*0020*/ 	.byte	0x00, 0x00, 0x00, 0x00


//--------------------- .nv.info.matmul_kernel    --------------------------
	.section	.nv.info.matmul_kernel,"",@"SHT_CUDA_INFO"
	.sectionflags	@""
	.align	4


	//----- nvinfo : EIATTR_CUDA_API_VERSION
	.align		4
        /*0000*/ 	.byte	0x04, 0x37
        /*0002*/ 	.short	(.L_7 - .L_6)
.L_6:
        /*0004*/ 	.word	0x00000082


	//----- nvinfo : EIATTR_KPARAM_INFO
	.align		4
.L_7:
        /*0008*/ 	.byte	0x04, 0x17
        /*000a*/ 	.short	(.L_9 - .L_8)
.L_8:
        /*000c*/ 	.word	0x00000000
        /*0010*/ 	.short	0x000d
        /*0012*/ 	.short	0x0048
        /*0014*/ 	.byte	0x00, 0xf4, 0x21, 0x00


	//----- nvinfo : EIATTR_KPARAM_INFO
	.align		4
.L_9:
        /*0018*/ 	.byte	0x04, 0x17
        /*001a*/ 	.short	(.L_11 - .L_10)
.L_10:
        /*001c*/ 	.word	0x00000000
        /*0020*/ 	.short	0x000c
        /*0022*/ 	.short	0x0040
        /*0024*/ 	.byte	0x00, 0xf4, 0x21, 0x00


	//----- nvinfo : EIATTR_KPARAM_INFO
	.align		4
.L_11:
        /*0028*/ 	.byte	0x04, 0x17
        /*002a*/ 	.short	(.L_13 - .L_12)
.L_12:
        /*002c*/ 	.word	0x00000000
        /*0030*/ 	.short	0x000b
        /*0032*/ 	.short	0x0038
        /*0034*/ 	.byte	0x00, 0xf0, 0x11, 0x00


	//----- nvinfo : EIATTR_KPARAM_INFO
	.align		4
.L_13:
        /*0038*/ 	.byte	0x04, 0x17
        /*003a*/ 	.short	(.L_15 - .L_14)
.L_14:
        /*003c*/ 	.word	0x00000000
        /*0040*/ 	.short	0x000a
        /*0042*/ 	.short	0x0034
        /*0044*/ 	.byte	0x00, 0xf0, 0x11, 0x00


	//----- nvinfo : EIATTR_KPARAM_INFO
	.align		4
.L_15:
        /*0048*/ 	.byte	0x04, 0x17
        /*004a*/ 	.short	(.L_17 - .L_16)
.L_16:
        /*004c*/ 	.word	0x00000000
        /*0050*/ 	.short	0x0009
        /*0052*/ 	.short	0x0030
        /*0054*/ 	.byte	0x00, 0xf0, 0x11, 0x00


	//----- nvinfo : EIATTR_KPARAM_INFO
	.align		4
.L_17:
        /*0058*/ 	.byte	0x04, 0x17
        /*005a*/ 	.short	(.L_19 - .L_18)
.L_18:
        /*005c*/ 	.word	0x00000000
        /*0060*/ 	.short	0x0008
        /*0062*/ 	.short	0x002c
        /*0064*/ 	.byte	0x00, 0xf0, 0x11, 0x00


	//----- nvinfo : EIATTR_KPARAM_INFO
	.align		4
.L_19:
        /*0068*/ 	.byte	0x04, 0x17
        /*006a*/ 	.short	(.L_21 - .L_20)
.L_20:
        /*006c*/ 	.word	0x00000000
        /*0070*/ 	.short	0x0007
        /*0072*/ 	.short	0x0028
        /*0074*/ 	.byte	0x00, 0xf0, 0x11, 0x00


	//----- nvinfo : EIATTR_KPARAM_INFO
	.align		4
.L_21:
        /*0078*/ 	.byte	0x04, 0x17
        /*007a*/ 	.short	(.L_23 - .L_22)
.L_22:
        /*007c*/ 	.word	0x00000000
        /*0080*/ 	.short	0x0006
        /*0082*/ 	.short	0x0024
        /*0084*/ 	.byte	0x00, 0xf0, 0x11, 0x00


	//----- nvinfo : EIATTR_KPARAM_INFO
	.align		4
.L_23:
        /*0088*/ 	.byte	0x04, 0x17
        /*008a*/ 	.short	(.L_25 - .L_24)
.L_24:
        /*008c*/ 	.word	0x00000000
        /*0090*/ 	.short	0x0005
        /*0092*/ 	.short	0x0020
        /*0094*/ 	.byte	0x00, 0xf0, 0x11, 0x00


	//----- nvinfo : EIATTR_KPARAM_INFO
	.align		4
.L_25:
        /*0098*/ 	.byte	0x04, 0x17
        /*009a*/ 	.short	(.L_27 - .L_26)
.L_26:
        /*009c*/ 	.word	0x00000000
        /*00a0*/ 	.short	0x0004
        /*00a2*/ 	.short	0x001c
        /*00a4*/ 	.byte	0x00, 0xf0, 0x11, 0x00


	//----- nvinfo : EIATTR_KPARAM_INFO
	.align		4
.L_27:
        /*00a8*/ 	.byte	0x04, 0x17
        /*00aa*/ 	.short	(.L_29 - .L_28)
.L_28:
        /*00ac*/ 	.word	0x00000000
        /*00b0*/ 	.short	0x0003
        /*00b2*/ 	.short	0x0018
        /*00b4*/ 	.byte	0x00, 0xf0, 0x11, 0x00


	//----- nvinfo : EIATTR_KPARAM_INFO
	.align		4
.L_29:
        /*00b8*/ 	.byte	0x04, 0x17
        /*00ba*/ 	.short	(.L_31 - .L_30)
.L_30:
        /*00bc*/ 	.word	0x00000000
        /*00c0*/ 	.short	0x0002
        /*00c2*/ 	.short	0x0010
        /*00c4*/ 	.byte	0x00, 0xf4, 0x21, 0x00


	//----- nvinfo : EIATTR_KPARAM_INFO
	.align		4
.L_31:
        /*00c8*/ 	.byte	0x04, 0x17
        /*00ca*/ 	.short	(.L_33 - .L_32)
.L_32:
        /*00cc*/ 	.word	0x00000000
        /*00d0*/ 	.short	0x0001
        /*00d2*/ 	.short	0x0008
        /*00d4*/ 	.byte	0x00, 0xf4, 0x21, 0x00


	//----- nvinfo : EIATTR_KPARAM_INFO
	.align		4
.L_33:
        /*00d8*/ 	.byte	0x04, 0x17
        /*00da*/ 	.short	(.L_35 - .L_34)
.L_34:
        /*00dc*/ 	.word	0x00000000
        /*00e0*/ 	.short	0x0000
        /*00e2*/ 	.short	0x0000
        /*00e4*/ 	.byte	0x00, 0xf4, 0x21, 0x00


	//----- nvinfo : EIATTR_EXPLICIT_CLUSTER
	.align		4
.L_35:
        /*00e8*/ 	.byte	0x01, 0x3e
	.zero		2


	//----- nvinfo : EIATTR_CTA_PER_CLUSTER
	.align		4
        /*00ec*/ 	.byte	0x04, 0x3d
        /*00ee*/ 	.short	(.L_37 - .L_36)
.L_36:
        /*00f0*/ 	.word	0x00000002
        /*00f4*/ 	.word	0x00000001
        /*00f8*/ 	.word	0x00000001


	//----- nvinfo : EIATTR_SPARSE_MMA_MASK
	.align		4
.L_37:
        /*00fc*/ 	.byte	0x03, 0x50
        /*00fe*/ 	.short	0x0000


	//----- nvinfo : EIATTR_MAXREG_COUNT
	.align		4
        /*0100*/ 	.byte	0x03, 0x1b
        /*0102*/ 	.short	0x00ff


	//----- nvinfo : EIATTR_NUM_BARRIERS
	.align		4
        /*0104*/ 	.byte	0x02, 0x4c
        /*0106*/ 	.byte	0x01
	.zero		1


	//----- nvinfo : EIATTR_ANNOTATIONS
	.align		4
        /*0108*/ 	.byte	0x04, 0x55
        /*010a*/ 	.short	(.L_39 - .L_38)


	//   ....[0]....
.L_38:
        /*010c*/ 	.word	0x00000001
        /*0110*/ 	.byte	0x70, 0x00, 0x00, 0x00, 0x01, 0x00, 0x00, 0x00, 0xb0, 0x00, 0x00, 0x00, 0x01, 0x00, 0x00, 0x00
        /* <DEDUP_REMOVED lines=428> */
        /*1be0*/ 	.byte	0x80, 0xa7, 0x00, 0x00, 0x01, 0x00, 0x00, 0x00, 0xa0, 0xa8, 0x00, 0x00


	//----- nvinfo : EIATTR_MERCURY_ISA_VERSION
	.align		4
.L_39:
        /*1bec*/ 	.byte	0x03, 0x5f
        /*1bee*/ 	.short	0x0101


	//----- nvinfo : EIATTR_EXIT_INSTR_OFFSETS
	.align		4
        /*1bf0*/ 	.byte	0x04, 0x1c
        /*1bf2*/ 	.short	(.L_41 - .L_40)


	//   ....[0]....
.L_40:
        /*1bf4*/ 	.word	0x00016360


	//   ....[1]....
        /*1bf8*/ 	.word	0x00016380


	//----- nvinfo : EIATTR_REQNTID
	.align		4
.L_41:
        /*1bfc*/ 	.byte	0x04, 0x10
        /*1bfe*/ 	.short	(.L_43 - .L_42)
.L_42:
        /*1c00*/ 	.word	0x00000080
        /*1c04*/ 	.word	0x00000001
        /*1c08*/ 	.word	0x00000001


	//----- nvinfo : EIATTR_CBANK_PARAM_SIZE
	.align		4
.L_43:
        /*1c0c*/ 	.byte	0x03, 0x19
        /*1c0e*/ 	.short	0x0050


	//----- nvinfo : EIATTR_PARAM_CBANK
	.align		4
        /*1c10*/ 	.byte	0x04, 0x0a
        /*1c12*/ 	.short	(.L_45 - .L_44)
	.align		4
.L_44:
        /*1c14*/ 	.word	index@(.nv.constant0.matmul_kernel)
        /*1c18*/ 	.short	0x0210
        /*1c1a*/ 	.short	0x0050


	//----- nvinfo : EIATTR_SW_WAR
	.align		4
.L_45:
        /*1c1c*/ 	.byte	0x04, 0x36
        /*1c1e*/ 	.short	(.L_47 - .L_46)
.L_46:
        /*1c20*/ 	.word	0x00000008
.L_47:


//--------------------- .nv.callgraph             --------------------------
	.section	.nv.callgraph,"",@"SHT_CUDA_CALLGRAPH"
	.align	4
	.sectionentsize	8
	.align		4
        /*0000*/ 	.word	0x00000000
	.align		4
        /*0004*/ 	.word	0xffffffff
	.align		4
        /*0008*/ 	.word	0x00000000
	.align		4
        /*000c*/ 	.word	0xfffffffe
	.align		4
        /*0010*/ 	.word	0x00000000
	.align		4
        /*0014*/ 	.word	0xfffffffd
	.align		4
        /*0018*/ 	.word	0x00000000
	.align		4
        /*001c*/ 	.word	0xfffffffc


//--------------------- .text.matmul_kernel       --------------------------
	.section	.text.matmul_kernel,"ax",@progbits
	.align	128
        .global         matmul_kernel
        .type           matmul_kernel,@function
        .size           matmul_kernel,(.L_x_3 - matmul_kernel)
        .other          matmul_kernel,@"STO_CUDA_ENTRY STV_DEFAULT"
matmul_kernel:
.text.matmul_kernel:
[----:B------:R-:W0:Y:S08]  /*0000*/  LDC R1, c[0x0][0x28] ;  /* 0x00000a00ff017b82 */ /* 0x000e300000000800 */
[----:B------:R-:W1:Y:S01]  /*0010*/  LDC.64 R2, c[0x0][0x228] ;  /* 0x00008a00ff027b82 */ /* 0x000e620000000a00 */
[----:B0-----:R-:W-:Y:S01]  /*0020*/  VIADD R1, R1, 0xfffffac0 ;  /* 0xfffffac001017836 */ /* 0x001fe20000000000 */
[----:B------:R-:W0:Y:S01]  /*0030*/  S2R R216, SR_TID.X ;  /* 0x0000000000d87919 */ /* 0x000e220000002100 */
[----:B------:R-:W-:Y:S01]  /*0040*/  UMOV UR6, 0x400 ;  /* 0x0000040000067882 */ /* 0x000fe20000000000 */
[----:B------:R-:W-:Y:S01]  /*0050*/  ULDC.64 UR14, c[0x0][0x208] ;  /* 0x00008200000e7ab9 */ /* 0x000fe20000000a00 */
[----:B------:R-:W-:Y:S01]  /*0060*/  CS2R R152, SRZ ;  /* 0x0000000000987805 */ /* 0x000fe2000001ff00 */
[----:B------:R2:W-:Y:S01]  /*0070*/  STL [R1], RZ ;  /* 0x000000ff01007387 */ /* 0x0005e20000100800 */
[----:B------:R-:W-:Y:S01]  /*0080*/  CS2R R154, SRZ ;  /* 0x00000000009a7805 */ /* 0x000fe2000001ff00 */
[----:B------:R-:W3:Y:S01]  /*0090*/  S2UR UR4, SR_CTAID.X ;  /* 0x00000000000479c3 */ /* 0x000ee20000002500 */
[----:B------:R-:W-:Y:S01]  /*00a0*/  CS2R R156, SRZ ;  /* 0x00000000009c7805 */ /* 0x000fe2000001ff00 */
[----:B------:R2:W-:Y:S01]  /*00b0*/  STL [R1+0x4], RZ ;  /* 0x000004ff01007387 */ /* 0x0005e20000100800 */
[----:B------:R-:W-:-:S02]  /*00c0*/  CS2R R158, SRZ ;  /* 0x00000000009e7805 */ /* 0x000fc4000001ff00 */
[----:B------:R-:W-:Y:S02]  /*00d0*/  CS2R R160, SRZ ;  /* 0x0000000000a07805 */ /* 0x000fe4000001ff00 */
[----:B------:R-:W-:Y:S01]  /*00e0*/  CS2R R162, SRZ ;  /* 0x0000000000a27805 */ /* 0x000fe2000001ff00 */
[----:B------:R2:W-:Y:S01]  /*00f0*/  STL [R1+0x8], RZ ;  /* 0x000008ff01007387 */ /* 0x0005e20000100800 */
[----:B------:R-:W-:Y:S01]  /*0100*/  CS2R R164, SRZ ;  /* 0x0000000000a47805 */ /* 0x000fe2000001ff00 */
[----:B------:R-:W4:Y:S01]  /*0110*/  S2UR UR12, SR_CgaCtaId ;  /* 0x00000000000c79c3 */ /* 0x000f220000008800 */
[----:B------:R-:W-:Y:S01]  /*0120*/  CS2R R166, SRZ ;  /* 0x0000000000a67805 */ /* 0x000fe2000001ff00 */
[----:B------:R2:W-:Y:S01]  /*0130*/  STL [R1+0xc], RZ ;  /* 0x00000cff01007387 */ /* 0x0005e20000100800 */
[----:B------:R-:W-:Y:S02]  /*0140*/  CS2R R168, SRZ ;  /* 0x0000000000a87805 */ /* 0x000fe4000001ff00 */
[----:B------:R-:W-:-:S02]  /*0150*/  CS2R R170, SRZ ;  /* 0x0000000000aa7805 */ /* 0x000fc4000001ff00 */
[----:B------:R-:W-:Y:S01]  /*0160*/  CS2R R172, SRZ ;  /* 0x0000000000ac7805 */ /* 0x000fe2000001ff00 */
[----:B------:R2:W-:Y:S01]  /*0170*/  STL [R1+0x10], RZ ;  /* 0x000010ff01007387 */ /* 0x0005e20000100800 */
[----:B------:R-:W-:Y:S01]  /*0180*/  CS2R R174, SRZ ;  /* 0x0000000000ae7805 */ /* 0x000fe2000001ff00 */
[----:B-1----:R-:W-:Y:S01]  /*0190*/  VIADD R0, R3, 0x7f ;  /* 0x0000007f03007836 */ /* 0x002fe20000000000 */
[----:B------:R-:W-:Y:S01]  /*01a0*/  CS2R R176, SRZ ;  /* 0x0000000000b07805 */ /* 0x000fe2000001ff00 */
[----:B------:R2:W-:Y:S01]  /*01b0*/  STL [R1+0x14], RZ ;  /* 0x000014ff01007387 */ /* 0x0005e20000100800 */
[----:B------:R-:W-:Y:S02]  /*01c0*/  CS2R R178, SRZ ;  /* 0x0000000000b27805 */ /* 0x000fe4000001ff00 */
[----:B------:R-:W-:Y:S02]  /*01d0*/  CS2R R180, SRZ ;  /* 0x0000000000b47805 */ /* 0x000fe4000001ff00 */
[----:B------:R-:W-:Y:S01]  /*01e0*/  SHF.R.S32.HI R5, RZ, 0x1f, R0 ;  /* 0x0000001fff057819 */ /* 0x000fe20000011400 */
[----:B------:R2:W-:Y:S01]  /*01f0*/  STL [R1+0x18], RZ ;  /* 0x000018ff01007387 */ /* 0x0005e20000100800 */
[----:B------:R-:W-:-:S02]  /*0200*/  CS2R R182, SRZ ;  /* 0x0000000000b67805 */ /* 0x000fc4000001ff00 */
[----:B---3--:R-:W-:Y:S01]  /*0210*/  I2FP.F32.U32 R7, UR4 ;  /* 0x0000000400077c45 */ /* 0x008fe20008201000 */
[----:B------:R-:W-:Y:S01]  /*0220*/  ULDC UR4, c[0x0][0x150] ;  /* 0x0000540000047ab9 */ /* 0x000fe20000000800 */
[----:B------:R-:W-:Y:S01]  /*0230*/  LEA.HI R5, R5, R0, RZ, 0x7 ;  /* 0x0000000005057211 */ /* 0x000fe200078f38ff */
[----:B------:R2:W-:Y:S01]  /*0240*/  STL [R1+0x1c], RZ ;  /* 0x00001cff01007387 */ /* 0x0005e20000100800 */
[----:B------:R-:W-:Y:S01]  /*0250*/  CS2R R184, SRZ ;  /* 0x0000000000b87805 */ /* 0x000fe2000001ff00 */
[----:B------:R-:W-:Y:S01]  /*0260*/  FMUL R7, R7, UR4 ;  /* 0x0000000407077c20 */ /* 0x000fe20008400000 */
[----:B------:R-:W-:Y:S01]  /*0270*/  SHF.R.S32.HI R5, RZ, 0x7, R5 ;  /* 0x00000007ff057819 */ /* 0x000fe20000011405 */
[----:B------:R2:W-:Y:S01]  /*0280*/  STL [R1+0x20], RZ ;  /* 0x000020ff01007387 */ /* 0x0005e20000100800 */
[----:B----4-:R-:W-:Y:S01]  /*0290*/  USHF.L.U32 UR5, UR12, 0x8, URZ ;  /* 0x000000080c057899 */ /* 0x010fe2000800063f */
[----:B------:R-:W-:Y:S01]  /*02a0*/  CS2R R186, SRZ ;  /* 0x0000000000ba7805 */ /* 0x000fe2000001ff00 */
[----:B------:R-:W-:Y:S01]  /*02b0*/  ULEA UR12, UR12, UR6, 0x18 ;  /* 0x000000060c0c7291 */ /* 0x000fe2000f8ec03f */
[----:B------:R-:W-:Y:S01]  /*02c0*/  IMAD.SHL.U32 R6, R5, 0x8, RZ ;  /* 0x0000000805067824 */ /* 0x000fe200078e00ff */
[----:B------:R-:W1:Y:S01]  /*02d0*/  F2I.U32.TRUNC.NTZ R7, R7 ;  /* 0x0000000700077305 */ /* 0x000e62000020f000 */
[----:B------:R2:W-:Y:S01]  /*02e0*/  STL [R1+0x24], RZ ;  /* 0x000024ff01007387 */ /* 0x0005e20000100800 */
[----:B------:R-:W-:Y:S01]  /*02f0*/  ULOP3.LUT UR5, UR5, 0x100, URZ, 0xc0, !UPT ;  /* 0x0000010005057892 */ /* 0x000fe2000f8ec03f */
[----:B------:R-:W-:-:S02]  /*0300*/  CS2R R188, SRZ ;  /* 0x0000000000bc7805 */ /* 0x000fc4000001ff00 */
[----:B------:R-:W-:Y:S01]  /*0310*/  IABS R9, R6 ;  /* 0x0000000600097213 */ /* 0x000fe20000000000 */
[----:B------:R2:W-:Y:S01]  /*0320*/  STL [R1+0x28], RZ ;  /* 0x000028ff01007387 */ /* 0x0005e20000100800 */
[----:B------:R-:W-:Y:S02]  /*0330*/  CS2R R190, SRZ ;  /* 0x0000000000be7805 */ /* 0x000fe4000001ff00 */
[----:B------:R-:W-:Y:S01]  /*0340*/  CS2R R192, SRZ ;  /* 0x0000000000c07805 */ /* 0x000fe2000001ff00 */
[----:B------:R-:W3:Y:S01]  /*0350*/  I2F.RP R0, R9 ;  /* 0x0000000900007306 */ /* 0x000ee20000209400 */
[----:B------:R2:W-:Y:S01]  /*0360*/  STL [R1+0x2c], RZ ;  /* 0x00002cff01007387 */ /* 0x0005e20000100800 */
[----:B------:R-:W-:Y:S02]  /*0370*/  CS2R R194, SRZ ;  /* 0x0000000000c27805 */ /* 0x000fe4000001ff00 */
[----:B------:R-:W-:Y:S02]  /*0380*/  CS2R R196, SRZ ;  /* 0x0000000000c47805 */ /* 0x000fe4000001ff00 */
[----:B------:R-:W-:Y:S01]  /*0390*/  CS2R R198, SRZ ;  /* 0x0000000000c67805 */ /* 0x000fe2000001ff00 */
[----:B------:R2:W-:Y:S01]  /*03a0*/  STL [R1+0x30], RZ ;  /* 0x000030ff01007387 */ /* 0x0005e20000100800 */
[----:B------:R-:W-:-:S02]  /*03b0*/  CS2R R200, SRZ ;  /* 0x0000000000c87805 */ /* 0x000fc4000001ff00 */
[----:B-1----:R-:W-:Y:S02]  /*03c0*/  IABS R13, R7 ;  /* 0x00000007000d7213 */ /* 0x002fe40000000000 */
[----:B------:R-:W-:Y:S01]  /*03d0*/  CS2R R202, SRZ ;  /* 0x0000000000ca7805 */ /* 0x000fe2000001ff00 */
[----:B------:R2:W-:Y:S01]  /*03e0*/  STL [R1+0x34], RZ ;  /* 0x000034ff01007387 */ /* 0x0005e20000100800 */
[----:B------:R-:W-:Y:S02]  /*03f0*/  CS2R R204, SRZ ;  /* 0x0000000000cc7805 */ /* 0x000fe4000001ff00 */
[----:B------:R-:W-:Y:S02]  /*0400*/  CS2R R206, SRZ ;  /* 0x0000000000ce7805 */ /* 0x000fe4000001ff00 */
[----:B------:R-:W-:Y:S01]  /*0410*/  CS2R R208, SRZ ;  /* 0x0000000000d07805 */ /* 0x000fe2000001ff00 */
[----:B------:R2:W-:Y:S01]  /*0420*/  STL [R1+0x38], RZ ;  /* 0x000038ff01007387 */ /* 0x0005e20000100800 */
[----:B------:R-:W-:Y:S01]  /*0430*/  CS2R R210, SRZ ;  /* 0x0000000000d27805 */ /* 0x000fe2000001ff00 */
[----:B---3--:R-:W1:Y:S01]  /*0440*/  MUFU.RCP R0, R0 ;  /* 0x0000000000007308 */ /* 0x008e620000001000 */
[----:B------:R-:W-:Y:S01]  /*0450*/  CS2R R212, SRZ ;  /* 0x0000000000d47805 */ /* 0x000fe2000001ff00 */
[----:B------:R2:W-:Y:S01]  /*0460*/  STL [R1+0x3c], RZ ;  /* 0x00003cff01007387 */ /* 0x0005e20000100800 */
[----:B------:R-:W-:-:S02]  /*0470*/  CS2R R214, SRZ ;  /* 0x0000000000d67805 */ /* 0x000fc4000001ff00 */
[----:B------:R-:W-:Y:S02]  /*0480*/  CS2R R88, SRZ ;  /* 0x0000000000587805 */ /* 0x000fe4000001ff00 */
[----:B------:R-:W-:Y:S01]  /*0490*/  CS2R R90, SRZ ;  /* 0x00000000005a7805 */ /* 0x000fe2000001ff00 */
[----:B------:R2:W-:Y:S01]  /*04a0*/  STL [R1+0x40], RZ ;  /* 0x000040ff01007387 */ /* 0x0005e20000100800 */
[----:B------:R-:W-:Y:S02]  /*04b0*/  CS2R R92, SRZ ;  /* 0x00000000005c7805 */ /* 0x000fe4000001ff00 */
[----:B------:R-:W-:Y:S02]  /*04c0*/  CS2R R94, SRZ ;  /* 0x00000000005e7805 */ /* 0x000fe4000001ff00 */
[----:B------:R-:W-:Y:S01]  /*04d0*/  CS2R R96, SRZ ;  /* 0x0000000000607805 */ /* 0x000fe2000001ff00 */
[----:B------:R2:W-:Y:S01]  /*04e0*/  STL [R1+0x44], RZ ;  /* 0x000044ff01007387 */ /* 0x0005e20000100800 */
[----:B------:R-:W-:-:S02]  /*04f0*/  CS2R R98, SRZ ;  /* 0x0000000000627805 */ /* 0x000fc4000001ff00 */
[----:B------:R-:W-:Y:S02]  /*0500*/  CS2R R100, SRZ ;  /* 0x0000000000647805 */ /* 0x000fe4000001ff00 */
[----:B------:R-:W-:Y:S01]  /*0510*/  CS2R R102, SRZ ;  /* 0x0000000000667805 */ /* 0x000fe2000001ff00 */
[----:B------:R2:W-:Y:S01]  /*0520*/  STL [R1+0x48], RZ ;  /* 0x000048ff01007387 */ /* 0x0005e20000100800 */
[----:B------:R-:W-:Y:S02]  /*0530*/  CS2R R104, SRZ ;  /* 0x0000000000687805 */ /* 0x000fe4000001ff00 */
[----:B------:R-:W-:Y:S01]  /*0540*/  CS2R R106, SRZ ;  /* 0x00000000006a7805 */ /* 0x000fe2000001ff00 */
[----:B-1----:R-:W-:Y:S01]  /*0550*/  VIADD R4, R0, 0xffffffe ;  /* 0x0ffffffe00047836 */ /* 0x002fe20000000000 */
[----:B------:R-:W-:Y:S01]  /*0560*/  IABS R0, R6 ;  /* 0x0000000600007213 */ /* 0x000fe20000000000 */
[----:B------:R2:W-:Y:S01]  /*0570*/  STL [R1+0x4c], RZ ;  /* 0x00004cff01007387 */ /* 0x0005e20000100800 */
[----:B------:R-:W-:Y:S01]  /*0580*/  CS2R R108, SRZ ;  /* 0x00000000006c7805 */ /* 0x000fe2000001ff00 */
[----:B------:R1:W3:Y:S01]  /*0590*/  F2I.FTZ.U32.TRUNC.NTZ R5, R4 ;  /* 0x0000000400057305 */ /* 0x0002e2000021f000 */
[----:B------:R-:W-:Y:S01]  /*05a0*/  CS2R R110, SRZ ;  /* 0x00000000006e7805 */ /* 0x000fe2000001ff00 */
[----:B------:R-:W-:Y:S01]  /*05b0*/  IMAD.MOV R0, RZ, RZ, -R0 ;  /* 0x000000ffff007224 */ /* 0x000fe200078e0a00 */
[----:B------:R2:W-:Y:S01]  /*05c0*/  STL [R1+0x50], RZ ;  /* 0x000050ff01007387 */ /* 0x0005e20000100800 */
[----:B------:R-:W-:-:S02]  /*05d0*/  CS2R R112, SRZ ;  /* 0x0000000000707805 */ /* 0x000fc4000001ff00 */
[----:B------:R-:W-:Y:S02]  /*05e0*/  CS2R R114, SRZ ;  /* 0x0000000000727805 */ /* 0x000fe4000001ff00 */
[----:B------:R-:W-:Y:S01]  /*05f0*/  CS2R R116, SRZ ;  /* 0x0000000000747805 */ /* 0x000fe2000001ff00 */
[----:B------:R2:W-:Y:S01]  /*0600*/  STL [R1+0x54], RZ ;  /* 0x000054ff01007387 */ /* 0x0005e20000100800 */
[----:B------:R-:W-:Y:S01]  /*0610*/  CS2R R118, SRZ ;  /* 0x0000000000767805 */ /* 0x000fe2000001ff00 */
[----:B-1----:R-:W-:Y:S01]  /*0620*/  IMAD.MOV.U32 R4, RZ, RZ, RZ ;  /* 0x000000ffff047224 */ /* 0x002fe200078e00ff */
[----:B------:R-:W-:Y:S01]  /*0630*/  CS2R R120, SRZ ;  /* 0x0000000000787805 */ /* 0x000fe2000001ff00 */
[----:B------:R2:W-:Y:S01]  /*0640*/  STL [R1+0x58], RZ ;  /* 0x000058ff01007387 */ /* 0x0005e20000100800 */
[----:B------:R-:W-:Y:S02]  /*0650*/  CS2R R122, SRZ ;  /* 0x00000000007a7805 */ /* 0x000fe4000001ff00 */
[----:B------:R-:W-:-:S02]  /*0660*/  CS2R R124, SRZ ;  /* 0x00000000007c7805 */ /* 0x000fc4000001ff00 */
[----:B------:R-:W-:Y:S01]  /*0670*/  CS2R R126, SRZ ;  /* 0x00000000007e7805 */ /* 0x000fe2000001ff00 */
[--C-:B---3--:R-:W-:Y:S01]  /*0680*/  IMAD.MOV R8, RZ, RZ, -R5.reuse ;  /* 0x000000ffff087224 */ /* 0x108fe200078e0a05 */
[----:B------:R2:W-:Y:S01]  /*0690*/  STL [R1+0x5c], RZ ;  /* 0x00005cff01007387 */ /* 0x0005e20000100800 */
[----:B------:R-:W-:Y:S02]  /*06a0*/  CS2R R128, SRZ ;  /* 0x0000000000807805 */ /* 0x000fe4000001ff00 */
[----:B------:R-:W-:Y:S01]  /*06b0*/  CS2R R130, SRZ ;  /* 0x0000000000827805 */ /* 0x000fe2000001ff00 */
[----:B------:R-:W-:Y:S01]  /*06c0*/  IMAD R11, R8, R9, RZ ;  /* 0x00000009080b7224 */ /* 0x000fe200078e02ff */
[----:B------:R2:W-:Y:S01]  /*06d0*/  STL [R1+0x60], RZ ;  /* 0x000060ff01007387 */ /* 0x0005e20000100800 */
[----:B------:R-:W-:Y:S02]  /*06e0*/  CS2R R132, SRZ ;  /* 0x0000000000847805 */ /* 0x000fe4000001ff00 */
[----:B------:R-:W-:Y:S01]  /*06f0*/  CS2R R134, SRZ ;  /* 0x0000000000867805 */ /* 0x000fe2000001ff00 */
[----:B------:R-:W-:Y:S01]  /*0700*/  IMAD.HI.U32 R4, R5, R11, R4 ;  /* 0x0000000b05047227 */ /* 0x000fe200078e0004 */
[----:B------:R2:W-:Y:S01]  /*0710*/  STL [R1+0x64], RZ ;  /* 0x000064ff01007387 */ /* 0x0005e20000100800 */
[----:B------:R-:W-:-:S02]  /*0720*/  CS2R R136, SRZ ;  /* 0x0000000000887805 */ /* 0x000fc4000001ff00 */
[----:B------:R-:W-:Y:S02]  /*0730*/  CS2R R138, SRZ ;  /* 0x00000000008a7805 */ /* 0x000fe4000001ff00 */
[----:B------:R-:W-:Y:S01]  /*0740*/  CS2R R140, SRZ ;  /* 0x00000000008c7805 */ /* 0x000fe2000001ff00 */
[----:B------:R2:W-:Y:S01]  /*0750*/  STL [R1+0x68], RZ ;  /* 0x000068ff01007387 */ /* 0x0005e20000100800 */
[----:B------:R-:W-:Y:S01]  /*0760*/  IMAD.HI.U32 R4, R4, R13, RZ ;  /* 0x0000000d04047227 */ /* 0x000fe200078e00ff */
[----:B------:R-:W-:Y:S02]  /*0770*/  CS2R R142, SRZ ;  /* 0x00000000008e7805 */ /* 0x000fe4000001ff00 */
[----:B------:R-:W-:Y:S01]  /*0780*/  CS2R R144, SRZ ;  /* 0x0000000000907805 */ /* 0x000fe2000001ff00 */
[----:B------:R2:W-:Y:S01]  /*0790*/  STL [R1+0x6c], RZ ;  /* 0x00006cff01007387 */ /* 0x0005e20000100800 */
[----:B------:R-:W-:Y:S01]  /*07a0*/  IMAD R0, R4, R0, R13 ;  /* 0x0000000004007224 */ /* 0x000fe200078e020d */
[----:B------:R-:W-:-:S02]  /*07b0*/  CS2R R146, SRZ ;  /* 0x0000000000927805 */ /* 0x000fc4000001ff00 */
[----:B------:R-:W-:Y:S01]  /*07c0*/  CS2R R148, SRZ ;  /* 0x0000000000947805 */ /* 0x000fe2000001ff00 */
[----:B------:R2:W-:Y:S01]  /*07d0*/  STL [R1+0x70], RZ ;  /* 0x000070ff01007387 */ /* 0x0005e20000100800 */
[----:B------:R-:W-:Y:S02]  /*07e0*/  CS2R R150, SRZ ;  /* 0x0000000000967805 */ /* 0x000fe4000001ff00 */
[----:B------:R-:W-:Y:S02]  /*07f0*/  ISETP.GT.U32.AND P1, PT, R9, R0, PT ;  /* 0x000000000900720c */ /* 0x000fe40003f24070 */
[----:B------:R-:W-:Y:S01]  /*0800*/  CS2R R24, SRZ ;  /* 0x0000000000187805 */ /* 0x000fe2000001ff00 */
[----:B------:R2:W-:Y:S01]  /*0810*/  STL [R1+0x74], RZ ;  /* 0x000074ff01007387 */ /* 0x0005e20000100800 */
[----:B------:R-:W-:Y:S02]  /*0820*/  CS2R R26, SRZ ;  /* 0x00000000001a7805 */ /* 0x000fe4000001ff00 */
[----:B------:R-:W-:-:S02]  /*0830*/  CS2R R28, SRZ ;  /* 0x00000000001c7805 */ /* 0x000fc4000001ff00 */
[----:B------:R-:W-:Y:S01]  /*0840*/  CS2R R30, SRZ ;  /* 0x00000000001e7805 */ /* 0x000fe2000001ff00 */
[----:B------:R2:W-:Y:S01]  /*0850*/  STL [R1+0x78], RZ ;  /* 0x000078ff01007387 */ /* 0x0005e20000100800 */
[----:B------:R-:W-:Y:S02]  /*0860*/  CS2R R32, SRZ ;  /* 0x0000000000207805 */ /* 0x000fe4000001ff00 */
[----:B------:R-:W-:Y:S02]  /*0870*/  CS2R R34, SRZ ;  /* 0x0000000000227805 */ /* 0x000fe4000001ff00 */
[----:B------:R-:W-:Y:S01]  /*0880*/  CS2R R36, SRZ ;  /* 0x0000000000247805 */ /* 0x000fe2000001ff00 */
[----:B------:R2:W-:Y:S01]  /*0890*/  STL [R1+0x7c], RZ ;  /* 0x00007cff01007387 */ /* 0x0005e20000100800 */
[----:B------:R-:W-:Y:S02]  /*08a0*/  CS2R R38, SRZ ;  /* 0x0000000000267805 */ /* 0x000fe4000001ff00 */
[----:B------:R-:W-:Y:S01]  /*08b0*/  CS2R R40, SRZ ;  /* 0x0000000000287805 */ /* 0x000fe2000001ff00 */
[----:B------:R-:W-:Y:S01]  /*08c0*/  @!P1 IMAD.IADD R0, R0, 0x1, -R9 ;  /* 0x0000000100009824 */ /* 0x000fe200078e0a09 */
[----:B------:R2:W-:Y:S01]  /*08d0*/  STL [R1+0x80], RZ ;  /* 0x000080ff01007387 */ /* 0x0005e20000100800 */
[----:B------:R-:W-:Y:S01]  /*08e0*/  @!P1 VIADD R4, R4, 0x1 ;  /* 0x0000000104049836 */ /* 0x000fe20000000000 */
[----:B------:R-:W-:-:S02]  /*08f0*/  ISETP.NE.AND P1, PT, R6, RZ, PT ;  /* 0x000000ff0600720c */ /* 0x000fc40003f25270 */
[----:B------:R-:W-:Y:S02]  /*0900*/  CS2R R42, SRZ ;  /* 0x00000000002a7805 */ /* 0x000fe4000001ff00 */
[----:B------:R-:W-:Y:S01]  /*0910*/  ISETP.GE.U32.AND P0, PT, R0, R9, PT ;  /* 0x000000090000720c */ /* 0x000fe20003f06070 */
[----:B------:R2:W-:Y:S01]  /*0920*/  STL [R1+0x84], RZ ;  /* 0x000084ff01007387 */ /* 0x0005e20000100800 */
[----:B------:R-:W-:Y:S02]  /*0930*/  LOP3.LUT R0, R7, R6, RZ, 0x3c, !PT ;  /* 0x0000000607007212 */ /* 0x000fe400078e3cff */
[----:B------:R-:W-:Y:S02]  /*0940*/  CS2R R44, SRZ ;  /* 0x00000000002c7805 */ /* 0x000fe4000001ff00 */
[----:B------:R-:W-:Y:S01]  /*0950*/  CS2R R46, SRZ ;  /* 0x00000000002e7805 */ /* 0x000fe2000001ff00 */
[----:B------:R2:W-:Y:S01]  /*0960*/  STL [R1+0x88], RZ ;  /* 0x000088ff01007387 */ /* 0x0005e20000100800 */
[----:B------:R-:W-:Y:S01]  /*0970*/  ISETP.GE.AND P2, PT, R0, RZ, PT ;  /* 0x000000ff0000720c */ /* 0x000fe20003f46270 */
[----:B------:R-:W-:Y:S01]  /*0980*/  VIADD R0, R2, 0x1ff ;  /* 0x000001ff02007836 */ /* 0x000fe20000000000 */
[----:B------:R-:W-:Y:S01]  /*0990*/  CS2R R48, SRZ ;  /* 0x0000000000307805 */ /* 0x000fe2000001ff00 */
[----:B------:R2:W-:Y:S01]  /*09a0*/  STL [R1+0x8c], RZ ;  /* 0x00008cff01007387 */ /* 0x0005e20000100800 */
[----:B------:R-:W-:-:S02]  /*09b0*/  CS2R R50, SRZ ;  /* 0x0000000000327805 */ /* 0x000fc4000001ff00 */
[----:B------:R-:W-:Y:S02]  /*09c0*/  CS2R R52, SRZ ;  /* 0x0000000000347805 */ /* 0x000fe4000001ff00 */
[----:B------:R-:W-:Y:S01]  /*09d0*/  SHF.R.S32.HI R5, RZ, 0x1f, R0 ;  /* 0x0000001fff057819 */ /* 0x000fe20000011400 */
[----:B------:R-:W-:Y:S01]  /*09e0*/  @P0 VIADD R4, R4, 0x1 ;  /* 0x0000000104040836 */ /* 0x000fe20000000000 */
[----:B------:R2:W-:Y:S01]  /*09f0*/  STL [R1+0x90], RZ ;  /* 0x000090ff01007387 */ /* 0x0005e20000100800 */
[----:B------:R-:W-:Y:S02]  /*0a00*/  CS2R R54, SRZ ;  /* 0x0000000000367805 */ /* 0x000fe4000001ff00 */
[----:B------:R-:W-:Y:S02]  /*0a10*/  LEA.HI R5, R5, R0, RZ, 0x9 ;  /* 0x0000000005057211 */ /* 0x000fe400078f48ff */
[----:B------:R-:W-:Y:S01]  /*0a20*/  CS2R R56, SRZ ;  /* 0x0000000000387805 */ /* 0x000fe2000001ff00 */
[----:B------:R2:W-:Y:S01]  /*0a30*/  STL [R1+0x94], RZ ;  /* 0x000094ff01007387 */ /* 0x0005e20000100800 */
[----:B------:R-:W-:Y:S01]  /*0a40*/  @!P2 IMAD.MOV R4, RZ, RZ, -R4 ;  /* 0x000000ffff04a224 */ /* 0x000fe200078e0a04 */
[----:B------:R-:W-:-:S02]  /*0a50*/  @!P1 LOP3.LUT R4, RZ, R6, RZ, 0x33, !PT ;  /* 0x00000006ff049212 */ /* 0x000fc400078e33ff */
[----:B------:R-:W-:Y:S01]  /*0a60*/  CS2R R58, SRZ ;  /* 0x00000000003a7805 */ /* 0x000fe2000001ff00 */
[----:B------:R2:W-:Y:S01]  /*0a70*/  STL [R1+0x98], RZ ;  /* 0x000098ff01007387 */ /* 0x0005e20000100800 */
[----:B------:R-:W-:Y:S02]  /*0a80*/  CS2R R60, SRZ ;  /* 0x00000000003c7805 */ /* 0x000fe4000001ff00 */
[----:B------:R-:W-:Y:S01]  /*0a90*/  CS2R R62, SRZ ;  /* 0x00000000003e7805 */ /* 0x000fe2000001ff00 */
[----:B------:R-:W-:Y:S01]  /*0aa0*/  IMAD.SHL.U32 R8, R4, 0x8, RZ ;  /* 0x0000000804087824 */ /* 0x000fe200078e00ff */
[----:B------:R2:W-:Y:S01]  /*0ab0*/  STL [R1+0x9c], RZ ;  /* 0x00009cff01007387 */ /* 0x0005e20000100800 */
[----:B------:R-:W-:Y:S01]  /*0ac0*/  IMAD.MOV R4, RZ, RZ, -R4 ;  /* 0x000000ffff047224 */ /* 0x000fe200078e0a04 */
[----:B------:R-:W-:Y:S02]  /*0ad0*/  CS2R R64, SRZ ;  /* 0x0000000000407805 */ /* 0x000fe4000001ff00 */
[----:B------:R-:W-:-:S02]  /*0ae0*/  CS2R R66, SRZ ;  /* 0x0000000000427805 */ /* 0x000fc4000001ff00 */
[----:B------:R-:W-:Y:S01]  /*0af0*/  LEA.HI.SX32 R5, R5, -R8, 0x17 ;  /* 0x8000000805057211 */ /* 0x000fe200078fbaff */
[----:B------:R-:W-:Y:S01]  /*0b00*/  IMAD R6, R6, R4, R7 ;  /* 0x0000000406067224 */ /* 0x000fe200078e0207 */
[----:B------:R2:W-:Y:S01]  /*0b10*/  STL [R1+0xa0], RZ ;  /* 0x0000a0ff01007387 */ /* 0x0005e20000100800 */
[----:B------:R-:W-:Y:S02]  /*0b20*/  CS2R R68, SRZ ;  /* 0x0000000000447805 */ /* 0x000fe4000001ff00 */
[----:B------:R-:W-:Y:S02]  /*0b30*/  VIMNMX R13, R5, 0x8, PT ;  /* 0x00000008050d7848 */ /* 0x000fe40003fe0100 */
[----:B------:R-:W-:Y:S02]  /*0b40*/  CS2R R70, SRZ ;  /* 0x0000000000467805 */ /* 0x000fe4000001ff00 */
[----:B------:R-:W-:Y:S01]  /*0b50*/  IABS R11, R6 ;  /* 0x00000006000b7213 */ /* 0x000fe20000000000 */
[----:B------:R2:W-:Y:S01]  /*0b60*/  STL [R1+0xa4], RZ ;  /* 0x0000a4ff01007387 */ /* 0x0005e20000100800 */
[----:B------:R-:W-:-:S02]  /*0b70*/  IABS R9, R13 ;  /* 0x0000000d00097213 */ /* 0x000fc40000000000 */
[----:B------:R-:W-:Y:S02]  /*0b80*/  CS2R R72, SRZ ;  /* 0x0000000000487805 */ /* 0x000fe4000001ff00 */
[----:B------:R-:W-:Y:S01]  /*0b90*/  CS2R R74, SRZ ;  /* 0x00000000004a7805 */ /* 0x000fe2000001ff00 */
[----:B------:R2:W-:Y:S01]  /*0ba0*/  STL [R1+0xa8], RZ ;  /* 0x0000a8ff01007387 */ /* 0x0005e20000100800 */
[----:B------:R-:W1:Y:S01]  /*0bb0*/  I2F.RP R0, R9 ;  /* 0x0000000900007306 */ /* 0x000e620000209400 */
[----:B------:R-:W-:Y:S02]  /*0bc0*/  CS2R R76, SRZ ;  /* 0x00000000004c7805 */ /* 0x000fe4000001ff00 */
[----:B------:R-:W-:Y:S01]  /*0bd0*/  CS2R R78, SRZ ;  /* 0x00000000004e7805 */ /* 0x000fe2000001ff00 */
[----:B------:R2:W-:Y:S01]  /*0be0*/  STL [R1+0xac], RZ ;  /* 0x0000acff01007387 */ /* 0x0005e20000100800 */
[----:B------:R-:W-:Y:S02]  /*0bf0*/  CS2R R80, SRZ ;  /* 0x0000000000507805 */ /* 0x000fe4000001ff00 */
[----:B------:R-:W-:-:S02]  /*0c00*/  CS2R R82, SRZ ;  /* 0x0000000000527805 */ /* 0x000fc4000001ff00 */
[----:B------:R-:W-:Y:S01]  /*0c10*/  CS2R R84, SRZ ;  /* 0x0000000000547805 */ /* 0x000fe2000001ff00 */
[----:B------:R2:W-:Y:S01]  /*0c20*/  STL [R1+0xb0], RZ ;  /* 0x0000b0ff01007387 */ /* 0x0005e20000100800 */
[----:B------:R-:W-:-:S03]  /*0c30*/  CS2R R86, SRZ ;  /* 0x0000000000567805 */ /* 0x000fc6000001ff00 */
[----:B------:R2:W-:Y:S01]  /*0c40*/  STL [R1+0xb4], RZ ;  /* 0x0000b4ff01007387 */ /* 0x0005e20000100800 */
[----:B-1----:R-:W1:Y:S03]  /*0c50*/  MUFU.RCP R0, R0 ;  /* 0x0000000000007308 */ /* 0x002e660000001000 */
[----:B------:R2:W-:Y:S04]  /*0c60*/  STL [R1+0xb8], RZ ;  /* 0x0000b8ff01007387 */ /* 0x0005e80000100800 */
[----:B------:R2:W-:Y:S04]  /*0c70*/  STL [R1+0xbc], RZ ;  /* 0x0000bcff01007387 */ /* 0x0005e80000100800 */
[----:B------:R2:W-:Y:S04]  /*0c80*/  STL [R1+0xc0], RZ ;  /* 0x0000c0ff01007387 */ /* 0x0005e80000100800 */
[----:B------:R2:W-:Y:S01]  /*0c90*/  STL [R1+0xc4], RZ ;  /* 0x0000c4ff01007387 */ /* 0x0005e20000100800 */
[----:B-1----:R-:W-:-:S03]  /*0ca0*/  VIADD R5, R0, 0xffffffe ;  /* 0x0ffffffe00057836 */ /* 0x002fc60000000000 */
[----:B------:R2:W-:Y:S04]  /*0cb0*/  STL [R1+0xc8], RZ ;  /* 0x0000c8ff01007387 */ /* 0x0005e80000100800 */
[----:B------:R2:W-:Y:S01]  /*0cc0*/  STL [R1+0xcc], RZ ;  /* 0x0000ccff01007387 */ /* 0x0005e20000100800 */
[----:B------:R-:W1:Y:S03]  /*0cd0*/  F2I.FTZ.U32.TRUNC.NTZ R5, R5 ;  /* 0x0000000500057305 */ /* 0x000e66000021f000 */
[----:B------:R2:W-:Y:S04]  /*0ce0*/  STL [R1+0xd0], RZ ;  /* 0x0000d0ff01007387 */ /* 0x0005e80000100800 */
[----:B------:R2:W-:Y:S04]  /*0cf0*/  STL [R1+0xd4], RZ ;  /* 0x0000d4ff01007387 */ /* 0x0005e80000100800 */
[----:B------:R2:W-:Y:S01]  /*0d00*/  STL [R1+0xd8], RZ ;  /* 0x0000d8ff01007387 */ /* 0x0005e20000100800 */
[----:B-1----:R-:W-:-:S03]  /*0d10*/  IMAD.MOV R10, RZ, RZ, -R5 ;  /* 0x000000ffff0a7224 */ /* 0x002fc600078e0a05 */
[----:B------:R2:W-:Y:S01]  /*0d20*/  STL [R1+0xdc], RZ ;  /* 0x0000dcff01007387 */ /* 0x0005e20000100800 */
[----:B------:R-:W-:Y:S01]  /*0d30*/  IMAD.MOV.U32 R4, RZ, RZ, R10 ;  /* 0x000000ffff047224 */ /* 0x000fe200078e000a */
[----:B------:R-:W-:Y:S02]  /*0d40*/  IABS R10, R13 ;  /* 0x0000000d000a7213 */ /* 0x000fe40000000000 */
[----:B------:R2:W-:Y:S01]  /*0d50*/  STL [R1+0xe0], RZ ;  /* 0x0000e0ff01007387 */ /* 0x0005e20000100800 */
[----:B------:R-:W-:Y:S02]  /*0d60*/  IMAD R7, R4, R9, RZ ;  /* 0x0000000904077224 */ /* 0x000fe400078e02ff */
[----:B------:R-:W-:Y:S01]  /*0d70*/  IMAD.MOV.U32 R4, RZ, RZ, RZ ;  /* 0x000000ffff047224 */ /* 0x000fe200078e00ff */
[----:B------:R2:W-:Y:S01]  /*0d80*/  STL [R1+0xe4], RZ ;  /* 0x0000e4ff01007387 */ /* 0x0005e20000100800 */
[----:B------:R-:W-:Y:S02]  /*0d90*/  IMAD.MOV R0, RZ, RZ, -R10 ;  /* 0x000000ffff007224 */ /* 0x000fe400078e0a0a */
[----:B------:R-:W-:Y:S01]  /*0da0*/  IMAD.HI.U32 R4, R5, R7, R4 ;  /* 0x0000000705047227 */ /* 0x000fe200078e0004 */
[----:B------:R2:W-:Y:S04]  /*0db0*/  STL [R1+0xe8], RZ ;  /* 0x0000e8ff01007387 */ /* 0x0005e80000100800 */
[----:B------:R2:W-:Y:S01]  /*0dc0*/  STL [R1+0xec], RZ ;  /* 0x0000ecff01007387 */ /* 0x0005e20000100800 */
[----:B------:R-:W-:-:S03]  /*0dd0*/  IMAD.HI.U32 R4, R4, R11, RZ ;  /* 0x0000000b04047227 */ /* 0x000fc600078e00ff */
[----:B------:R2:W-:Y:S01]  /*0de0*/  STL [R1+0xf0], RZ ;  /* 0x0000f0ff01007387 */ /* 0x0005e20000100800 */
[----:B------:R-:W-:-:S03]  /*0df0*/  IMAD R0, R4, R0, R11 ;  /* 0x0000000004007224 */ /* 0x000fc600078e020b */
[----:B------:R2:W-:Y:S02]  /*0e00*/  STL [R1+0xf4], RZ ;  /* 0x0000f4ff01007387 */ /* 0x0005e40000100800 */
[----:B------:R-:W-:Y:S02]  /*0e10*/  ISETP.GT.U32.AND P1, PT, R9, R0, PT ;  /* 0x000000000900720c */ /* 0x000fe40003f24070 */
[----:B------:R2:W-:Y:S04]  /*0e20*/  STL [R1+0xf8], RZ ;  /* 0x0000f8ff01007387 */ /* 0x0005e80000100800 */
[----:B------:R2:W-:Y:S07]  /*0e30*/  STL [R1+0xfc], RZ ;  /* 0x0000fcff01007387 */ /* 0x0005ee0000100800 */
[----:B------:R-:W-:-:S02]  /*0e40*/  @!P1 IMAD.IADD R0, R0, 0x1, -R9 ;  /* 0x0000000100009824 */ /* 0x000fc400078e0a09 */
[----:B------:R-:W-:Y:S01]  /*0e50*/  @!P1 VIADD R4, R4, 0x1 ;  /* 0x0000000104049836 */ /* 0x000fe20000000000 */
[----:B------:R-:W-:Y:S02]  /*0e60*/  ISETP.NE.AND P1, PT, R13, RZ, PT ;  /* 0x000000ff0d00720c */ /* 0x000fe40003f25270 */
[----:B------:R-:W-:Y:S02]  /*0e70*/  ISETP.GE.U32.AND P0, PT, R0, R9, PT ;  /* 0x000000090000720c */ /* 0x000fe40003f06070 */
[----:B------:R-:W-:-:S04]  /*0e80*/  LOP3.LUT R0, R6, R13, RZ, 0x3c, !PT ;  /* 0x0000000d06007212 */ /* 0x000fc800078e3cff */
[----:B------:R-:W-:-:S07]  /*0e90*/  ISETP.GE.AND P2, PT, R0, RZ, PT ;  /* 0x000000ff0000720c */ /* 0x000fce0003f46270 */
[----:B------:R-:W-:-:S04]  /*0ea0*/  @P0 VIADD R4, R4, 0x1 ;  /* 0x0000000104040836 */ /* 0x000fc80000000000 */
[----:B------:R-:W-:Y:S02]  /*0eb0*/  IMAD.MOV.U32 R12, RZ, RZ, R4 ;  /* 0x000000ffff0c7224 */ /* 0x000fe400078e0004 */
[----:B------:R-:W1:Y:S02]  /*0ec0*/  LDC R4, c[0x0][0x230] ;  /* 0x00008c00ff047b82 */ /* 0x000e640000000800 */
[----:B------:R-:W-:Y:S01]  /*0ed0*/  @!P2 IMAD.MOV R12, RZ, RZ, -R12 ;  /* 0x000000ffff0ca224 */ /* 0x000fe200078e0a0c */
[----:B------:R-:W-:-:S05]  /*0ee0*/  @!P1 LOP3.LUT R12, RZ, R13, RZ, 0x33, !PT ;  /* 0x0000000dff0c9212 */ /* 0x000fca00078e33ff */
[----:B------:R-:W-:Y:S02]  /*0ef0*/  IMAD.MOV R0, RZ, RZ, -R12 ;  /* 0x000000ffff007224 */ /* 0x000fe400078e0a0c */
[----:B------:R-:W-:Y:S02]  /*0f00*/  IMAD.SHL.U32 R12, R12, 0x80, RZ ;  /* 0x000000800c0c7824 */ /* 0x000fe400078e00ff */
[----:B------:R-:W-:-:S04]  /*0f10*/  IMAD R0, R13, R0, R6 ;  /* 0x000000000d007224 */ /* 0x000fc800078e0206 */
[----:B------:R-:W-:-:S05]  /*0f20*/  IMAD.IADD R0, R8, 0x1, R0 ;  /* 0x0000000108007824 */ /* 0x000fca00078e0200 */
[----:B------:R-:W-:Y:S02]  /*0f30*/  R2UR UR4, R0 ;  /* 0x00000000000472ca */ /* 0x000fe400000e0000 */
[----:B0-----:R-:W-:Y:S01]  /*0f40*/  LOP3.LUT R0, R216, 0x7f, RZ, 0xc0, !PT ;  /* 0x0000007fd8007812 */ /* 0x001fe200078ec0ff */
[----:B-1----:R-:W-:-:S05]  /*0f50*/  VIADD R4, R4, 0x1f ;  /* 0x0000001f04047836 */ /* 0x002fca0000000000 */
[----:B------:R-:W-:-:S05]  /*0f60*/  ISETP.GE.AND P0, PT, R4, 0x20, PT ;  /* 0x000000200400780c */ /* 0x000fca0003f06270 */
[----:B------:R-:W-:-:S06]  /*0f70*/  ULEA UR4, UR4, UR5, 0x9 ;  /* 0x0000000504047291 */ /* 0x000fcc000f8e483f */
[----:B------:R-:W-:-:S04]  /*0f80*/  VIADD R13, R0, UR4 ;  /* 0x00000004000d7c36 */ /* 0x000fc80008000000 */
[----:B------:R-:W-:Y:S01]  /*0f90*/  VIADD R14, R13, 0x80 ;  /* 0x000000800d0e7836 */ /* 0x000fe20000000000 */
[----:B--2---:R-:W-:Y:S06]  /*0fa0*/  @!P0 BRA `(.L_x_0) ;  /* 0x0000008c00948947 */ /* 0x004fec0003800000 */
[----:B------:R-:W-:Y:S01]  /*0fb0*/  IABS R16, R2 ;  /* 0x0000000200107213 */ /* 0x000fe20000000000 */
[----:B------:R-:W-:Y:S01]  /*0fc0*/  ULDC UR4, c[0x0][0x240] ;  /* 0x0000900000047ab9 */ /* 0x000fe20000000800 */
[----:B------:R-:W-:Y:S01]  /*0fd0*/  IABS R0, R3 ;  /* 0x0000000300007213 */ /* 0x000fe20000000000 */
[----:B------:R-:W-:Y:S01]  /*0fe0*/  ULDC.64 UR8, c[0x0][0x218] ;  /* 0x0000860000087ab9 */ /* 0x000fe20000000a00 */
[----:B------:R-:W0:Y:S01]  /*0ff0*/  I2F.RP R8, R16 ;  /* 0x0000001000087306 */ /* 0x000e220000209400 */
[----:B------:R-:W-:Y:S01]  /*1000*/  IABS R10, R14 ;  /* 0x0000000e000a7213 */ /* 0x000fe20000000000 */
[----:B------:R-:W-:Y:S01]  /*1010*/  ULDC UR10, c[0x0][0x234] ;  /* 0x00008d00000a7ab9 */ /* 0x000fe20000000800 */
[----:B------:R-:W-:Y:S01]  /*1020*/  IABS R15, R13 ;  /* 0x0000000d000f7213 */ /* 0x000fe20000000000 */
[----:B------:R-:W-:Y:S01]  /*1030*/  USHF.R.U32.HI UR13, URZ, 0x4, UR12 ;  /* 0x000000043f0d7899 */ /* 0x000fe2000801160c */
[----:B------:R-:W-:Y:S01]  /*1040*/  SHF.R.U32.HI R11, RZ, 0x5, R216 ;  /* 0x00000005ff0b7819 */ /* 0x000fe200000116d8 */
[----:B------:R-:W-:Y:S01]  /*1050*/  ULDC UR7, c[0x0][0x23c] ;  /* 0x00008f0000077ab9 */ /* 0x000fe20000000800 */
[----:B------:R-:W-:Y:S01]  /*1060*/  ISETP.GE.AND P2, PT, R13, RZ, PT ;  /* 0x000000ff0d00720c */ /* 0x000fe20003f46270 */
[----:B------:R-:W1:Y:S01]  /*1070*/  I2F.RP R5, R0 ;  /* 0x0000000000057306 */ /* 0x000e620000209400 */
[----:B------:R-:W-:Y:S01]  /*1080*/  ISETP.NE.AND P6, PT, R2, RZ, PT ;  /* 0x000000ff0200720c */ /* 0x000fe20003fc5270 */
[----:B------:R-:W-:Y:S01]  /*1090*/  USGXT.U32 UR13, UR13, 0xe ;  /* 0x0000000e0d0d789a */ /* 0x000fe20008000000 */
[----:B------:R-:W-:Y:S01]  /*10a0*/  LOP3.LUT R230, R216, 0x1f, RZ, 0xc0, !PT ;  /* 0x0000001fd8e67812 */ /* 0x000fe200078ec0ff */
[----:B------:R-:W-:Y:S01]  /*10b0*/  UIADD3 UR5, UR12, 0x2000, URZ ;  /* 0x000020000c057890 */ /* 0x000fe2000fffe03f */
[----:B------:R-:W-:Y:S01]  /*10c0*/  CS2R R152, SRZ ;  /* 0x0000000000987805 */ /* 0x000fe2000001ff00 */
[----:B------:R-:W-:Y:S01]  /*10d0*/  ULDC UR11, c[0x0][0x230] ;  /* 0x00008c00000b7ab9 */ /* 0x000fe20000000800 */
[----:B------:R-:W-:Y:S01]  /*10e0*/  ULDC UR18, c[0x0][0x210] ;  /* 0x0000840000127ab9 */ /* 0x000fe20000000800 */
[----:B0-----:R-:W0:Y:S01]  /*10f0*/  MUFU.RCP R8, R8 ;  /* 0x0000000800087308 */ /* 0x001e220000001000 */
[----:B------:R-:W-:Y:S01]  /*1100*/  USHF.L.U32 UR24, UR7, 0x5, URZ ;  /* 0x0000000507187899 */ /* 0x000fe2000800063f */
[----:B------:R-:W-:Y:S01]  /*1110*/  CS2R R154, SRZ ;  /* 0x00000000009a7805 */ /* 0x000fe2000001ff00 */
[----:B------:R-:W-:Y:S01]  /*1120*/  USHF.R.U32.HI UR5, URZ, 0x4, UR5 ;  /* 0x000000043f057899 */ /* 0x000fe20008011605 */
[----:B------:R-:W-:-:S02]  /*1130*/  CS2R R156, SRZ ;  /* 0x00000000009c7805 */ /* 0x000fc4000001ff00 */
[----:B------:R-:W-:Y:S02]  /*1140*/  CS2R R158, SRZ ;  /* 0x00000000009e7805 */ /* 0x000fe4000001ff00 */
[----:B------:R-:W-:Y:S02]  /*1150*/  CS2R R160, SRZ ;  /* 0x0000000000a07805 */ /* 0x000fe4000001ff00 */
[----:B------:R-:W-:Y:S01]  /*1160*/  CS2R R162, SRZ ;  /* 0x0000000000a27805 */ /* 0x000fe2000001ff00 */
[----:B-1----:R-:W1:Y:S01]  /*1170*/  MUFU.RCP R5, R5 ;  /* 0x0000000500057308 */ /* 0x002e620000001000 */
[----:B------:R-:W-:Y:S02]  /*1180*/  CS2R R164, SRZ ;  /* 0x0000000000a47805 */ /* 0x000fe4000001ff00 */
[----:B------:R-:W-:Y:S02]  /*1190*/  CS2R R166, SRZ ;  /* 0x0000000000a67805 */ /* 0x000fe4000001ff00 */
[----:B------:R-:W-:-:S02]  /*11a0*/  CS2R R168, SRZ ;  /* 0x0000000000a87805 */ /* 0x000fc4000001ff00 */
[----:B------:R-:W-:Y:S02]  /*11b0*/  CS2R R170, SRZ ;  /* 0x0000000000aa7805 */ /* 0x000fe4000001ff00 */
[----:B------:R-:W-:Y:S02]  /*11c0*/  CS2R R172, SRZ ;  /* 0x0000000000ac7805 */ /* 0x000fe4000001ff00 */
[----:B------:R-:W-:Y:S02]  /*11d0*/  CS2R R174, SRZ ;  /* 0x0000000000ae7805 */ /* 0x000fe4000001ff00 */
[----:B------:R-:W-:Y:S02]  /*11e0*/  CS2R R176, SRZ ;  /* 0x0000000000b07805 */ /* 0x000fe4000001ff00 */
[----:B------:R-:W-:Y:S01]  /*11f0*/  CS2R R178, SRZ ;  /* 0x0000000000b27805 */ /* 0x000fe2000001ff00 */
[----:B0-----:R-:W-:Y:S01]  /*1200*/  VIADD R6, R8, 0xffffffe ;  /* 0x0ffffffe08067836 */ /* 0x001fe20000000000 */
[----:B------:R-:W-:-:S02]  /*1210*/  CS2R R180, SRZ ;  /* 0x0000000000b47805 */ /* 0x000fc4000001ff00 */
[----:B------:R-:W-:Y:S02]  /*1220*/  CS2R R182, SRZ ;  /* 0x0000000000b67805 */ /* 0x000fe4000001ff00 */
[----:B------:R-:W-:Y:S01]  /*1230*/  CS2R R184, SRZ ;  /* 0x0000000000b87805 */ /* 0x000fe2000001ff00 */
[----:B------:R0:W2:Y:S01]  /*1240*/  F2I.FTZ.U32.TRUNC.NTZ R7, R6 ;  /* 0x0000000600077305 */ /* 0x0000a2000021f000 */
[----:B------:R-:W-:Y:S02]  /*1250*/  CS2R R186, SRZ ;  /* 0x0000000000ba7805 */ /* 0x000fe4000001ff00 */
[----:B------:R-:W-:Y:S02]  /*1260*/  CS2R R188, SRZ ;  /* 0x0000000000bc7805 */ /* 0x000fe4000001ff00 */
[----:B------:R-:W-:Y:S01]  /*1270*/  CS2R R190, SRZ ;  /* 0x0000000000be7805 */ /* 0x000fe2000001ff00 */
[----:B-1----:R-:W-:Y:S01]  /*1280*/  VIADD R8, R5, 0xffffffe ;  /* 0x0ffffffe05087836 */ /* 0x002fe20000000000 */
[----:B------:R-:W-:-:S02]  /*1290*/  CS2R R192, SRZ ;  /* 0x0000000000c07805 */ /* 0x000fc4000001ff00 */
[----:B------:R-:W-:Y:S02]  /*12a0*/  CS2R R194, SRZ ;  /* 0x0000000000c27805 */ /* 0x000fe4000001ff00 */
[----:B------:R-:W-:Y:S02]  /*12b0*/  CS2R R196, SRZ ;  /* 0x0000000000c47805 */ /* 0x000fe4000001ff00 */
[----:B------:R-:W-:Y:S01]  /*12c0*/  CS2R R198, SRZ ;  /* 0x0000000000c67805 */ /* 0x000fe2000001ff00 */
[----:B0-----:R-:W-:Y:S01]  /*12d0*/  IMAD.MOV.U32 R6, RZ, RZ, RZ ;  /* 0x000000ffff067224 */ /* 0x001fe200078e00ff */
[----:B------:R-:W-:Y:S02]  /*12e0*/  CS2R R200, SRZ ;  /* 0x0000000000c87805 */ /* 0x000fe4000001ff00 */
[----:B------:R-:W-:Y:S02]  /*12f0*/  CS2R R202, SRZ ;  /* 0x0000000000ca7805 */ /* 0x000fe4000001ff00 */
[----:B------:R-:W-:-:S02]  /*1300*/  CS2R R204, SRZ ;  /* 0x0000000000cc7805 */ /* 0x000fc4000001ff00 */
[----:B------:R-:W-:Y:S02]  /*1310*/  CS2R R206, SRZ ;  /* 0x0000000000ce7805 */ /* 0x000fe4000001ff00 */
[----:B------:R-:W-:Y:S01]  /*1320*/  CS2R R208, SRZ ;  /* 0x0000000000d07805 */ /* 0x000fe2000001ff00 */
[----:B--2---:R-:W-:Y:S01]  /*1330*/  IMAD.MOV R9, RZ, RZ, -R7 ;  /* 0x000000ffff097224 */ /* 0x004fe200078e0a07 */
[----:B------:R-:W-:Y:S02]  /*1340*/  CS2R R210, SRZ ;  /* 0x0000000000d27805 */ /* 0x000fe4000001ff00 */
[----:B------:R-:W-:Y:S02]  /*1350*/  CS2R R212, SRZ ;  /* 0x0000000000d47805 */ /* 0x000fe4000001ff00 */
[----:B------:R-:W-:Y:S01]  /*1360*/  CS2R R214, SRZ ;  /* 0x0000000000d67805 */ /* 0x000fe2000001ff00 */
[----:B------:R-:W-:Y:S01]  /*1370*/  IMAD R9, R9, R16, RZ ;  /* 0x0000001009097224 */ /* 0x000fe200078e02ff */
[----:B------:R-:W-:-:S02]  /*1380*/  CS2R R88, SRZ ;  /* 0x0000000000587805 */ /* 0x000fc4000001ff00 */
[----:B------:R-:W-:Y:S02]  /*1390*/  CS2R R90, SRZ ;  /* 0x00000000005a7805 */ /* 0x000fe4000001ff00 */
[----:B------:R-:W-:Y:S01]  /*13a0*/  CS2R R92, SRZ ;  /* 0x00000000005c7805 */ /* 0x000fe2000001ff00 */
[----:B------:R-:W-:Y:S01]  /*13b0*/  IMAD.HI.U32 R9, R7, R9, R6 ;  /* 0x0000000907097227 */ /* 0x000fe200078e0006 */
[----:B------:R-:W-:Y:S01]  /*13c0*/  CS2R R94, SRZ ;  /* 0x00000000005e7805 */ /* 0x000fe2000001ff00 */
[----:B------:R-:W0:Y:S01]  /*13d0*/  F2I.FTZ.U32.TRUNC.NTZ R7, R8 ;  /* 0x0000000800077305 */ /* 0x000e22000021f000 */
[----:B------:R-:W-:Y:S02]  /*13e0*/  CS2R R96, SRZ ;  /* 0x0000000000607805 */ /* 0x000fe4000001ff00 */
[----:B------:R-:W-:Y:S02]  /*13f0*/  CS2R R98, SRZ ;  /* 0x0000000000627805 */ /* 0x000fe4000001ff00 */
[----:B------:R-:W-:Y:S01]  /*1400*/  CS2R R100, SRZ ;  /* 0x0000000000647805 */ /* 0x000fe2000001ff00 */
[----:B------:R-:W-:Y:S01]  /*1410*/  IMAD.HI.U32 R5, R9, R10, RZ ;  /* 0x0000000a09057227 */ /* 0x000fe200078e00ff */
[----:B------:R-:W-:-:S02]  /*1420*/  CS2R R102, SRZ ;  /* 0x0000000000667805 */ /* 0x000fc4000001ff00 */
[----:B------:R-:W-:Y:S02]  /*1430*/  CS2R R104, SRZ ;  /* 0x0000000000687805 */ /* 0x000fe4000001ff00 */
[----:B------:R-:W-:Y:S01]  /*1440*/  CS2R R106, SRZ ;  /* 0x00000000006a7805 */ /* 0x000fe2000001ff00 */
[----:B------:R-:W-:Y:S01]  /*1450*/  IMAD.HI.U32 R9, R9, R15, RZ ;  /* 0x0000000f09097227 */ /* 0x000fe200078e00ff */
[----:B------:R-:W-:Y:S02]  /*1460*/  CS2R R108, SRZ ;  /* 0x00000000006c7805 */ /* 0x000fe4000001ff00 */
[----:B------:R-:W-:Y:S02]  /*1470*/  CS2R R110, SRZ ;  /* 0x00000000006e7805 */ /* 0x000fe4000001ff00 */
[----:B------:R-:W-:Y:S01]  /*1480*/  CS2R R112, SRZ ;  /* 0x0000000000707805 */ /* 0x000fe2000001ff00 */
[----:B------:R-:W-:Y:S01]  /*1490*/  IMAD.MOV R6, RZ, RZ, -R9 ;  /* 0x000000ffff067224 */ /* 0x000fe200078e0a09 */
[----:B------:R-:W-:Y:S01]  /*14a0*/  SGXT.U32 R9, R11, 0x2 ;  /* 0x000000020b09781a */ /* 0x000fe20000000000 */
[----:B------:R-:W-:Y:S01]  /*14b0*/  IMAD.MOV R5, RZ, RZ, -R5 ;  /* 0x000000ffff057224 */ /* 0x000fe200078e0a05 */
[----:B------:R-:W-:Y:S01]  /*14c0*/  CS2R R114, SRZ ;  /* 0x0000000000727805 */ /* 0x000fe2000001ff00 */
[----:B------:R-:W-:Y:S01]  /*14d0*/  IMAD R15, R16, R6, R15 ;  /* 0x00000006100f7224 */ /* 0x000fe200078e020f */
[----:B------:R-:W-:Y:S01]  /*14e0*/  LOP3.LUT R22, R12, R9, RZ, 0xfc, !PT ;  /* 0x000000090c167212 */ /* 0x000fe200078efcff */
[C---:B------:R-:W-:Y:S01]  /*14f0*/  IMAD R10, R16.reuse, R5, R10 ;  /* 0x00000005100a7224 */ /* 0x040fe200078e020a */
[----:B------:R-:W-:Y:S01]  /*1500*/  SHF.R.S32.HI R5, RZ, 0x1f, R4 ;  /* 0x0000001fff057819 */ /* 0x000fe20000011404 */
[----:B0-----:R-:W-:Y:S01]  /*1510*/  IMAD.MOV R11, RZ, RZ, -R7 ;  /* 0x000000ffff0b7224 */ /* 0x001fe200078e0a07 */
[C---:B------:R-:W-:Y:S01]  /*1520*/  ISETP.GT.U32.AND P1, PT, R16.reuse, R15, PT ;  /* 0x0000000f1000720c */ /* 0x040fe20003f24070 */
[----:B------:R-:W-:Y:S01]  /*1530*/  IMAD.MOV.U32 R6, RZ, RZ, RZ ;  /* 0x000000ffff067224 */ /* 0x000fe200078e00ff */
[----:B------:R-:W-:Y:S01]  /*1540*/  ISETP.GT.U32.AND P0, PT, R16, R10, PT ;  /* 0x0000000a1000720c */ /* 0x000fe20003f04070 */
[----:B------:R-:W-:Y:S01]  /*1550*/  IMAD.MOV.U32 R9, RZ, RZ, R11 ;  /* 0x000000ffff097224 */ /* 0x000fe200078e000b */
[----:B------:R-:W-:-:S02]  /*1560*/  LEA.HI R4, R5, R4, RZ, 0x5 ;  /* 0x0000000405047211 */ /* 0x000fc400078f28ff */
[----:B------:R-:W-:Y:S02]  /*1570*/  CS2R R116, SRZ ;  /* 0x0000000000747805 */ /* 0x000fe4000001ff00 */
[C---:B------:R-:W-:Y:S01]  /*1580*/  LOP3.LUT R8, R22.reuse, 0x78, RZ, 0xfc, !PT ;  /* 0x0000007816087812 */ /* 0x040fe200078efcff */
[----:B------:R-:W-:Y:S01]  /*1590*/  IMAD R5, R9, R0, RZ ;  /* 0x0000000009057224 */ /* 0x000fe200078e02ff */
[----:B------:R-:W-:Y:S02]  /*15a0*/  LOP3.LUT R17, R22, 0x74, RZ, 0xfc, !PT ;  /* 0x0000007416117812 */ /* 0x000fe400078efcff */
[----:B------:R-:W-:Y:S02]  /*15b0*/  CS2R R118, SRZ ;  /* 0x0000000000767805 */ /* 0x000fe4000001ff00 */
[----:B------:R-:W-:Y:S01]  /*15c0*/  IABS R9, R8 ;  /* 0x0000000800097213 */ /* 0x000fe20000000000 */
[----:B------:R-:W-:Y:S01]  /*15d0*/  IMAD.HI.U32 R6, R7, R5, R6 ;  /* 0x0000000507067227 */ /* 0x000fe200078e0006 */
[----:B------:R-:W-:-:S02]  /*15e0*/  IABS R11, R17 ;  /* 0x00000011000b7213 */ /* 0x000fc40000000000 */
[----:B------:R-:W-:Y:S02]  /*15f0*/  CS2R R120, SRZ ;  /* 0x0000000000787805 */ /* 0x000fe4000001ff00 */
[----:B------:R-:W-:Y:S01]  /*1600*/  LOP3.LUT R18, R22, 0x70, RZ, 0xfc, !PT ;  /* 0x0000007016127812 */ /* 0x000fe200078efcff */
[--C-:B------:R-:W-:Y:S01]  /*1610*/  @!P1 IMAD.IADD R15, R15, 0x1, -R16.reuse ;  /* 0x000000010f0f9824 */ /* 0x100fe200078e0a10 */
[----:B------:R-:W-:Y:S01]  /*1620*/  ISETP.GE.AND P1, PT, R14, RZ, PT ;  /* 0x000000ff0e00720c */ /* 0x000fe20003f26270 */
[----:B------:R-:W-:Y:S01]  /*1630*/  @!P0 IMAD.IADD R10, R10, 0x1, -R16 ;  /* 0x000000010a0a8824 */ /* 0x000fe200078e0a10 */
[----:B------:R-:W-:Y:S01]  /*1640*/  ISETP.GE.AND P3, PT, R8, RZ, PT ;  /* 0x000000ff0800720c */ /* 0x000fe20003f66270 */
[----:B------:R-:W-:Y:S01]  /*1650*/  IMAD.HI.U32 R5, R6, R9, RZ ;  /* 0x0000000906057227 */ /* 0x000fe200078e00ff */
[----:B------:R-:W-:Y:S02]  /*1660*/  ISETP.GT.U32.AND P4, PT, R16, R15, PT ;  /* 0x0000000f1000720c */ /* 0x000fe40003f84070 */
[----:B------:R-:W-:-:S02]  /*1670*/  CS2R R122, SRZ ;  /* 0x00000000007a7805 */ /* 0x000fc4000001ff00 */
[----:B------:R-:W-:Y:S01]  /*1680*/  ISETP.GT.U32.AND P0, PT, R16, R10, PT ;  /* 0x0000000a1000720c */ /* 0x000fe20003f04070 */
[----:B------:R-:W-:Y:S01]  /*1690*/  IMAD.HI.U32 R7, R6, R11, RZ ;  /* 0x0000000b06077227 */ /* 0x000fe200078e00ff */
[----:B------:R-:W-:Y:S02]  /*16a0*/  ISETP.GE.AND P5, PT, R17, RZ, PT ;  /* 0x000000ff1100720c */ /* 0x000fe40003fa6270 */
[----:B------:R-:W-:Y:S02]  /*16b0*/  CS2R R124, SRZ ;  /* 0x00000000007c7805 */ /* 0x000fe4000001ff00 */
[----:B------:R-:W-:Y:S01]  /*16c0*/  IABS R17, R18 ;  /* 0x0000001200117213 */ /* 0x000fe20000000000 */
[----:B------:R-:W-:Y:S01]  /*16d0*/  IMAD.MOV R5, RZ, RZ, -R5 ;  /* 0x000000ffff057224 */ /* 0x000fe200078e0a05 */
[C---:B------:R-:W-:Y:S01]  /*16e0*/  LOP3.LUT R24, R22.reuse, 0x60, RZ, 0xfc, !PT ;  /* 0x0000006016187812 */ /* 0x040fe200078efcff */
[----:B------:R-:W-:Y:S01]  /*16f0*/  IMAD.MOV R8, RZ, RZ, -R7 ;  /* 0x000000ffff087224 */ /* 0x000fe200078e0a07 */
[----:B------:R-:W-:Y:S01]  /*1700*/  LOP3.LUT R20, R22, 0x64, RZ, 0xfc, !PT ;  /* 0x0000006416147812 */ /* 0x000fe200078efcff */
[----:B------:R-:W-:Y:S01]  /*1710*/  IMAD R7, R0, R5, R9 ;  /* 0x0000000500077224 */ /* 0x000fe200078e0209 */
[----:B------:R-:W-:Y:S01]  /*1720*/  LOP3.LUT R9, RZ, R2, RZ, 0x33, !PT ;  /* 0x00000002ff097212 */ /* 0x000fe200078e33ff */
[--C-:B------:R-:W-:Y:S01]  /*1730*/  @!P4 IMAD.IADD R15, R15, 0x1, -R16.reuse ;  /* 0x000000010f0fc824 */ /* 0x100fe200078e0a10 */
[----:B------:R-:W-:Y:S01]  /*1740*/  ISETP.GE.AND P4, PT, R18, RZ, PT ;  /* 0x000000ff1200720c */ /* 0x000fe20003f86270 */
[----:B------:R-:W-:Y:S01]  /*1750*/  IMAD R11, R0, R8, R11 ;  /* 0x00000008000b7224 */ /* 0x000fe200078e020b */
[----:B------:R-:W-:Y:S01]  /*1760*/  LOP3.LUT R18, R22, 0x68, RZ, 0xfc, !PT ;  /* 0x0000006816127812 */ /* 0x000fe200078efcff */
[----:B------:R-:W-:Y:S01]  /*1770*/  @!P0 IMAD.IADD R10, R10, 0x1, -R16 ;  /* 0x000000010a0a8824 */ /* 0x000fe200078e0a10 */
[----:B------:R-:W-:Y:S01]  /*1780*/  ISETP.GT.U32.AND P0, PT, R0, R7, PT ;  /* 0x000000070000720c */ /* 0x000fe20003f04070 */
[----:B------:R-:W-:Y:S01]  /*1790*/  IMAD.HI.U32 R5, R6, R17, RZ ;  /* 0x0000001106057227 */ /* 0x000fe200078e00ff */
[----:B------:R-:W-:-:S02]  /*17a0*/  IABS R23, R24 ;  /* 0x0000001800177213 */ /* 0x000fc40000000000 */
[----:B------:R-:W-:Y:S02]  /*17b0*/  CS2R R126, SRZ ;  /* 0x00000000007e7805 */ /* 0x000fe4000001ff00 */
[----:B------:R-:W-:Y:S01]  /*17c0*/  IABS R19, R18 ;  /* 0x0000001200137213 */ /* 0x000fe20000000000 */
[----:B------:R-:W-:Y:S01]  /*17d0*/  IMAD.MOV.U32 R8, RZ, RZ, R15 ;  /* 0x000000ffff087224 */ /* 0x000fe200078e000f */
[----:B------:R-:W-:Y:S01]  /*17e0*/  IABS R21, R20 ;  /* 0x0000001400157213 */ /* 0x000fe20000000000 */
[----:B------:R-:W-:Y:S01]  /*17f0*/  IMAD.MOV R5, RZ, RZ, -R5 ;  /* 0x000000ffff057224 */ /* 0x000fe200078e0a05 */
[C---:B------:R-:W-:Y:S01]  /*1800*/  LOP3.LUT R26, R22.reuse, 0x4c, RZ, 0xfc, !PT ;  /* 0x0000004c161a7812 */ /* 0x040fe200078efcff */
[----:B------:R-:W-:Y:S01]  /*1810*/  @!P1 IMAD.MOV R10, RZ, RZ, -R10 ;  /* 0x000000ffff0a9224 */ /* 0x000fe200078e0a0a */
[----:B------:R-:W-:Y:S01]  /*1820*/  LOP3.LUT R30, R22, 0x44, RZ, 0xfc, !PT ;  /* 0x00000044161e7812 */ /* 0x000fe200078efcff */
[----:B------:R-:W-:Y:S01]  /*1830*/  @!P2 IMAD.MOV R8, RZ, RZ, -R8 ;  /* 0x000000ffff08a224 */ /* 0x000fe200078e0a08 */
[----:B------:R-:W-:Y:S01]  /*1840*/  IABS R33, R26 ;  /* 0x0000001a00217213 */ /* 0x000fe20000000000 */
[----:B------:R-:W-:Y:S01]  /*1850*/  IMAD R15, R0, R5, R17 ;  /* 0x00000005000f7224 */ /* 0x000fe200078e0211 */
[----:B------:R-:W-:Y:S01]  /*1860*/  SEL R2, R9, R10, !P6 ;  /* 0x0000000a09027207 */ /* 0x000fe20007000000 */
[----:B------:R-:W-:Y:S01]  /*1870*/  @!P0 IMAD.IADD R7, R7, 0x1, -R0 ;  /* 0x0000000107078824 */ /* 0x000fe200078e0a00 */
[----:B------:R-:W-:Y:S01]  /*1880*/  SEL R5, R9, R8, !P6 ;  /* 0x0000000809057207 */ /* 0x000fe20007000000 */
[----:B------:R-:W-:Y:S01]  /*1890*/  IMAD.HI.U32 R10, R6, R23, RZ ;  /* 0x00000017060a7227 */ /* 0x000fe200078e00ff */
[----:B------:R-:W-:-:S02]  /*18a0*/  ISETP.GT.U32.AND P6, PT, R0, R11, PT ;  /* 0x0000000b0000720c */ /* 0x000fc40003fc4070 */
[----:B------:R-:W-:Y:S02]  /*18b0*/  CS2R R128, SRZ ;  /* 0x0000000000807805 */ /* 0x000fe4000001ff00 */
[----:B------:R-:W-:Y:S01]  /*18c0*/  LOP3.LUT R8, R22, 0x6c, RZ, 0xfc, !PT ;  /* 0x0000006c16087812 */ /* 0x000fe200078efcff */
[----:B------:R-:W-:Y:S01]  /*18d0*/  IMAD.HI.U32 R9, R6, R19, RZ ;  /* 0x0000001306097227 */ /* 0x000fe200078e00ff */
[----:B------:R-:W-:Y:S02]  /*18e0*/  ISETP.GT.U32.AND P1, PT, R0, R7, PT ;  /* 0x000000070000720c */ /* 0x000fe40003f24070 */
[----:B------:R-:W-:Y:S02]  /*18f0*/  CS2R R130, SRZ ;  /* 0x0000000000827805 */ /* 0x000fe4000001ff00 */
[----:B------:R-:W-:Y:S01]  /*1900*/  IABS R17, R8 ;  /* 0x0000000800117213 */ /* 0x000fe20000000000 */
[----:B------:R-:W-:Y:S01]  /*1910*/  IMAD.MOV R10, RZ, RZ, -R10 ;  /* 0x000000ffff0a7224 */ /* 0x000fe200078e0a0a */
[----:B------:R-:W-:Y:S01]  /*1920*/  ISETP.GE.AND P2, PT, R8, RZ, PT ;  /* 0x000000ff0800720c */ /* 0x000fe20003f46270 */
[----:B------:R-:W-:Y:S01]  /*1930*/  IMAD.MOV R9, RZ, RZ, -R9 ;  /* 0x000000ffff097224 */ /* 0x000fe200078e0a09 */
[----:B------:R-:W-:Y:S01]  /*1940*/  ISETP.GT.U32.AND P0, PT, R0, R15, PT ;  /* 0x0000000f0000720c */ /* 0x000fe20003f04070 */
[----:B------:R-:W-:Y:S01]  /*1950*/  IMAD.HI.U32 R8, R6, R17, RZ ;  /* 0x0000001106087227 */ /* 0x000fe200078e00ff */
[----:B------:R-:W-:-:S02]  /*1960*/  IABS R37, R30 ;  /* 0x0000001e00257213 */ /* 0x000fc40000000000 */
[----:B------:R-:W-:Y:S02]  /*1970*/  CS2R R132, SRZ ;  /* 0x0000000000847805 */ /* 0x000fe4000001ff00 */
[C---:B------:R-:W-:Y:S01]  /*1980*/  LOP3.LUT R28, R22.reuse, 0x48, RZ, 0xfc, !PT ;  /* 0x00000048161c7812 */ /* 0x040fe200078efcff */
[----:B------:R-:W-:Y:S01]  /*1990*/  @!P6 IMAD.IADD R11, R11, 0x1, -R0 ;  /* 0x000000010b0be824 */ /* 0x000fe200078e0a00 */
[----:B------:R-:W-:Y:S01]  /*19a0*/  LOP3.LUT R32, R22, 0x40, RZ, 0xfc, !PT ;  /* 0x0000004016207812 */ /* 0x000fe200078efcff */
[----:B------:R-:W-:Y:S01]  /*19b0*/  IMAD.MOV R16, RZ, RZ, -R8 ;  /* 0x000000ffff107224 */ /* 0x000fe200078e0a08 */
[----:B------:R-:W-:Y:S01]  /*19c0*/  IABS R35, R28 ;  /* 0x0000001c00237213 */ /* 0x000fe20000000000 */
[C---:B------:R-:W-:Y:S01]  /*19d0*/  IMAD R23, R0.reuse, R10, R23 ;  /* 0x0000000a00177224 */ /* 0x040fe200078e0217 */
[C---:B------:R-:W-:Y:S01]  /*19e0*/  ISETP.GT.U32.AND P6, PT, R0.reuse, R11, PT ;  /* 0x0000000b0000720c */ /* 0x040fe20003fc4070 */
[----:B------:R-:W-:Y:S01]  /*19f0*/  IMAD R17, R0, R16, R17 ;  /* 0x0000001000117224 */ /* 0x000fe200078e0211 */
[----:B------:R-:W-:Y:S01]  /*1a00*/  LOP3.LUT R16, R22, 0x58, RZ, 0xfc, !PT ;  /* 0x0000005816107812 */ /* 0x000fe200078efcff */
[--C-:B------:R-:W-:Y:S01]  /*1a10*/  @!P1 IMAD.IADD R7, R7, 0x1, -R0.reuse ;  /* 0x0000000107079824 */ /* 0x100fe200078e0a00 */
[----:B------:R-:W-:Y:S01]  /*1a20*/  ISETP.GE.AND P1, PT, R18, RZ, PT ;  /* 0x000000ff1200720c */ /* 0x000fe20003f26270 */
[----:B------:R-:W-:Y:S01]  /*1a30*/  IMAD R19, R0, R9, R19 ;  /* 0x0000000900137224 */ /* 0x000fe200078e0213 */
[----:B------:R-:W-:Y:S01]  /*1a40*/  IABS R25, R16 ;  /* 0x0000001000197213 */ /* 0x000fe20000000000 */
[----:B------:R-:W-:Y:S01]  /*1a50*/  @!P0 IMAD.IADD R15, R15, 0x1, -R0 ;  /* 0x000000010f0f8824 */ /* 0x000fe200078e0a00 */
[----:B------:R-:W-:Y:S01]  /*1a60*/  LOP3.LUT R18, R22, 0x54, RZ, 0xfc, !PT ;  /* 0x0000005416127812 */ /* 0x000fe200078efcff */
[----:B------:R-:W-:Y:S01]  /*1a70*/  IMAD.MOV.U32 R9, RZ, RZ, R7 ;  /* 0x000000ffff097224 */ /* 0x000fe200078e0007 */
[----:B------:R-:W-:Y:S01]  /*1a80*/  ISETP.GE.AND P0, PT, R20, RZ, PT ;  /* 0x000000ff1400720c */ /* 0x000fe20003f06270 */
[----:B------:R-:W-:Y:S01]  /*1a90*/  IMAD.HI.U32 R8, R6, R21, RZ ;  /* 0x0000001506087227 */ /* 0x000fe200078e00ff */
[----:B------:R-:W-:-:S02]  /*1aa0*/  LOP3.LUT R20, R22, 0x50, RZ, 0xfc, !PT ;  /* 0x0000005016147812 */ /* 0x000fc400078efcff */
[----:B------:R-:W-:Y:S02]  /*1ab0*/  CS2R R134, SRZ ;  /* 0x0000000000867805 */ /* 0x000fe4000001ff00 */
[----:B------:R-:W-:Y:S01]  /*1ac0*/  IABS R27, R18 ;  /* 0x00000012001b7213 */ /* 0x000fe20000000000 */
[----:B------:R-:W-:Y:S01]  /*1ad0*/  @!P6 IMAD.IADD R11, R11, 0x1, -R0 ;  /* 0x000000010b0be824 */ /* 0x000fe200078e0a00 */
[C---:B------:R-:W-:Y:S01]  /*1ae0*/  ISETP.GT.U32.AND P6, PT, R0.reuse, R17, PT ;  /* 0x000000110000720c */ /* 0x040fe20003fc4070 */
[----:B------:R-:W-:Y:S01]  /*1af0*/  @!P3 IMAD.MOV R9, RZ, RZ, -R9 ;  /* 0x000000ffff09b224 */ /* 0x000fe200078e0a09 */
[C---:B------:R-:W-:Y:S01]  /*1b00*/  ISETP.GT.U32.AND P3, PT, R0.reuse, R15, PT ;  /* 0x0000000f0000720c */ /* 0x040fe20003f64070 */
[----:B------:R-:W-:Y:S01]  /*1b10*/  @!P5 IMAD.MOV R11, RZ, RZ, -R11 ;  /* 0x000000ffff0bd224 */ /* 0x000fe200078e0a0b */
[----:B------:R-:W-:Y:S01]  /*1b20*/  ISETP.GT.U32.AND P5, PT, R0, R19, PT ;  /* 0x000000130000720c */ /* 0x000fe20003fa4070 */
[----:B------:R-:W-:Y:S01]  /*1b30*/  IMAD.HI.U32 R7, R6, R25, RZ ;  /* 0x0000001906077227 */ /* 0x000fe200078e00ff */
[----:B------:R-:W-:-:S02]  /*1b40*/  IABS R31, R20 ;  /* 0x00000014001f7213 */ /* 0x000fc40000000000 */
[----:B------:R-:W-:Y:S02]  /*1b50*/  CS2R R136, SRZ ;  /* 0x0000000000887805 */ /* 0x000fe4000001ff00 */
[----:B------:R-:W-:Y:S01]  /*1b60*/  IABS R29, R32 ;  /* 0x00000020001d7213 */ /* 0x000fe20000000000 */
[----:B------:R-:W-:Y:S01]  /*1b70*/  IMAD.MOV R8, RZ, RZ, -R8 ;  /* 0x000000ffff087224 */ /* 0x000fe200078e0a08 */
[C---:B------:R-:W-:Y:S01]  /*1b80*/  LOP3.LUT R36, R22.reuse, 0xc, RZ, 0xfc, !PT ;  /* 0x0000000c16247812 */ /* 0x040fe200078efcff */
[----:B------:R-:W-:Y:S01]  /*1b90*/  IMAD.MOV R7, RZ, RZ, -R7 ;  /* 0x000000ffff077224 */ /* 0x000fe200078e0a07 */
[----:B------:R-:W-:Y:S01]  /*1ba0*/  LOP3.LUT R34, R22, 0x10, RZ, 0xfc, !PT ;  /* 0x0000001016227812 */ /* 0x000fe200078efcff */
[--C-:B------:R-:W-:Y:S01]  /*1bb0*/  @!P6 IMAD.IADD R17, R17, 0x1, -R0.reuse ;  /* 0x000000011111e824 */ /* 0x100fe200078e0a00 */
[----:B------:R-:W-:Y:S01]  /*1bc0*/  IABS R65, R36 ;  /* 0x0000002400417213 */ /* 0x000fe20000000000 */
[C---:B------:R-:W-:Y:S01]  /*1bd0*/  IMAD R21, R0.reuse, R8, R21 ;  /* 0x0000000800157224 */ /* 0x040fe200078e0215 */
[----:B------:R-:W-:Y:S01]  /*1be0*/  IABS R63, R34 ;  /* 0x00000022003f7213 */ /* 0x000fe20000000000 */
[C---:B------:R-:W-:Y:S01]  /*1bf0*/  IMAD R7, R0.reuse, R7, R25 ;  /* 0x0000000700077224 */ /* 0x040fe200078e0219 */
[C---:B------:R-:W-:Y:S01]  /*1c00*/  ISETP.GT.U32.AND P6, PT, R0.reuse, R17, PT ;  /* 0x000000110000720c */ /* 0x040fe20003fc4070 */
[--C-:B------:R-:W-:Y:S01]  /*1c10*/  @!P3 IMAD.IADD R15, R15, 0x1, -R0.reuse ;  /* 0x000000010f0fb824 */ /* 0x100fe200078e0a00 */
[C---:B------:R-:W-:Y:S01]  /*1c20*/  ISETP.GT.U32.AND P3, PT, R0.reuse, R21, PT ;  /* 0x000000150000720c */ /* 0x040fe20003f64070 */
[----:B------:R-:W-:Y:S01]  /*1c30*/  @!P5 IMAD.IADD R19, R19, 0x1, -R0 ;  /* 0x000000011313d824 */ /* 0x000fe200078e0a00 */
[----:B------:R-:W-:Y:S01]  /*1c40*/  ISETP.GT.U32.AND P5, PT, R0, R7, PT ;  /* 0x000000070000720c */ /* 0x000fe20003fa4070 */
[----:B------:R-:W-:Y:S01]  /*1c50*/  IMAD.HI.U32 R8, R6, R27, RZ ;  /* 0x0000001b06087227 */ /* 0x000fe200078e00ff */
[----:B------:R-:W-:-:S02]  /*1c60*/  LOP3.LUT R38, R22, 0x8, RZ, 0xfc, !PT ;  /* 0x0000000816267812 */ /* 0x000fc400078efcff */
[----:B------:R-:W-:Y:S02]  /*1c70*/  CS2R R138, SRZ ;  /* 0x00000000008a7805 */ /* 0x000fe4000001ff00 */
[----:B------:R-:W-:Y:S01]  /*1c80*/  LOP3.LUT R40, R22, 0x4, RZ, 0xfc, !PT ;  /* 0x0000000416287812 */ /* 0x000fe200078efcff */
[----:B------:R-:W-:Y:S01]  /*1c90*/  IMAD.HI.U32 R10, R6, R31, RZ ;  /* 0x0000001f060a7227 */ /* 0x000fe200078e00ff */
[----:B------:R-:W-:Y:S02]  /*1ca0*/  IABS R67, R38 ;  /* 0x0000002600437213 */ /* 0x000fe40000000000 */
[----:B------:R-:W-:Y:S02]  /*1cb0*/  CS2R R140, SRZ ;  /* 0x00000000008c7805 */ /* 0x000fe4000001ff00 */
[----:B------:R-:W-:Y:S01]  /*1cc0*/  IABS R69, R40 ;  /* 0x0000002800457213 */ /* 0x000fe20000000000 */
[----:B------:R-:W-:Y:S01]  /*1cd0*/  @!P6 IMAD.IADD R17, R17, 0x1, -R0 ;  /* 0x000000011111e824 */ /* 0x000fe200078e0a00 */
[C---:B------:R-:W-:Y:S01]  /*1ce0*/  ISETP.GT.U32.AND P6, PT, R0.reuse, R23, PT ;  /* 0x000000170000720c */ /* 0x040fe20003fc4070 */
[----:B------:R-:W-:Y:S01]  /*1cf0*/  IMAD.MOV R8, RZ, RZ, -R8 ;  /* 0x000000ffff087224 */ /* 0x000fe200078e0a08 */
[----:B------:R-:W-:Y:S01]  /*1d00*/  IABS R71, R22 ;  /* 0x0000001600477213 */ /* 0x000fe20000000000 */
[----:B------:R-:W-:Y:S01]  /*1d10*/  IMAD.MOV R10, RZ, RZ, -R10 ;  /* 0x000000ffff0a7224 */ /* 0x000fe200078e0a0a */
[----:B------:R-:W-:Y:S01]  /*1d20*/  CS2R R142, SRZ ;  /* 0x00000000008e7805 */ /* 0x000fe2000001ff00 */
[----:B------:R-:W-:Y:S01]  /*1d30*/  IMAD R25, R0, R8, R27 ;  /* 0x0000000800197224 */ /* 0x000fe200078e021b */
[----:B------:R-:W-:Y:S01]  /*1d40*/  CS2R R144, SRZ ;  /* 0x0000000000907805 */ /* 0x000fe2000001ff00 */
[----:B------:R-:W-:Y:S01]  /*1d50*/  IMAD.HI.U32 R8, R6, R33, RZ ;  /* 0x0000002106087227 */ /* 0x000fe200078e00ff */
[----:B------:R-:W-:-:S02]  /*1d60*/  CS2R R146, SRZ ;  /* 0x0000000000927805 */ /* 0x000fc4000001ff00 */
[----:B------:R-:W-:Y:S02]  /*1d70*/  CS2R R148, SRZ ;  /* 0x0000000000947805 */ /* 0x000fe4000001ff00 */
[----:B------:R-:W-:Y:S01]  /*1d80*/  CS2R R150, SRZ ;  /* 0x0000000000967805 */ /* 0x000fe2000001ff00 */
[C---:B------:R-:W-:Y:S01]  /*1d90*/  IMAD R31, R0.reuse, R10, R31 ;  /* 0x0000000a001f7224 */ /* 0x040fe200078e021f */
[----:B------:R-:W-:Y:S01]  /*1da0*/  USGXT.U32 UR6, UR5, 0xe ;  /* 0x0000000e0506789a */ /* 0x000fe20008000000 */
[--C-:B------:R-:W-:Y:S01]  /*1db0*/  @!P6 IMAD.IADD R23, R23, 0x1, -R0.reuse ;  /* 0x000000011717e824 */ /* 0x100fe200078e0a00 */
[----:B------:R-:W-:Y:S01]  /*1dc0*/  USHF.R.S32.HI UR25, URZ, 0x1f, UR24 ;  /* 0x0000001f3f197899 */ /* 0x000fe20008011418 */
[--C-:B------:R-:W-:Y:S01]  /*1dd0*/  @!P3 IMAD.IADD R21, R21, 0x1, -R0.reuse ;  /* 0x000000011515b824 */ /* 0x100fe200078e0a00 */
[C---:B------:R-:W-:Y:S01]  /*1de0*/  ISETP.GT.U32.AND P3, PT, R0.reuse, R19, PT ;  /* 0x000000130000720c */ /* 0x040fe20003f64070 */
[----:B------:R-:W-:Y:S01]  /*1df0*/  @!P5 IMAD.IADD R7, R7, 0x1, -R0 ;  /* 0x000000010707d824 */ /* 0x000fe200078e0a00 */
[----:B------:R-:W-:Y:S01]  /*1e00*/  ISETP.GT.U32.AND P6, PT, R0, R23, PT ;  /* 0x000000170000720c */ /* 0x000fe20003fc4070 */
[----:B------:R-:W-:-:S02]  /*1e10*/  IMAD.MOV R8, RZ, RZ, -R8 ;  /* 0x000000ffff087224 */ /* 0x000fc400078e0a08 */
[----:B------:R-:W-:Y:S01]  /*1e20*/  IMAD.HI.U32 R10, R6, R37, RZ ;  /* 0x00000025060a7227 */ /* 0x000fe200078e00ff */
[----:B------:R-:W-:-:S03]  /*1e30*/  ISETP.GT.U32.AND P5, PT, R0, R7, PT ;  /* 0x000000070000720c */ /* 0x000fc60003fa4070 */
[----:B------:R-:W-:Y:S01]  /*1e40*/  @!P4 IMAD.MOV R15, RZ, RZ, -R15 ;  /* 0x000000ffff0fc224 */ /* 0x000fe200078e0a0f */
[C---:B------:R-:W-:Y:S01]  /*1e50*/  ISETP.GT.U32.AND P4, PT, R0.reuse, R21, PT ;  /* 0x000000150000720c */ /* 0x040fe20003f84070 */
[----:B------:R-:W-:Y:S02]  /*1e60*/  IMAD R33, R0, R8, R33 ;  /* 0x0000000800217224 */ /* 0x000fe400078e0221 */
[----:B------:R-:W-:Y:S02]  /*1e70*/  IMAD.MOV R10, RZ, RZ, -R10 ;  /* 0x000000ffff0a7224 */ /* 0x000fe400078e0a0a */
[----:B------:R-:W-:Y:S01]  /*1e80*/  @!P6 IMAD.IADD R23, R23, 0x1, -R0 ;  /* 0x000000011717e824 */ /* 0x000fe200078e0a00 */
[----:B------:R-:W-:Y:S01]  /*1e90*/  ISETP.GE.AND P6, PT, R24, RZ, PT ;  /* 0x000000ff1800720c */ /* 0x000fe20003fc6270 */
[----:B------:R-:W-:-:S04]  /*1ea0*/  IMAD.HI.U32 R8, R6, R35, RZ ;  /* 0x0000002306087227 */ /* 0x000fc800078e00ff */
[----:B------:R-:W-:Y:S01]  /*1eb0*/  IMAD R37, R0, R10, R37 ;  /* 0x0000000a00257224 */ /* 0x000fe200078e0225 */
[----:B------:R-:W-:Y:S01]  /*1ec0*/  LOP3.LUT R10, R22, 0x38, RZ, 0xfc, !PT ;  /* 0x00000038160a7812 */ /* 0x000fe200078efcff */
[----:B------:R-:W-:Y:S02]  /*1ed0*/  IMAD.MOV R8, RZ, RZ, -R8 ;  /* 0x000000ffff087224 */ /* 0x000fe400078e0a08 */
[----:B------:R-:W-:Y:S01]  /*1ee0*/  @!P3 IMAD.IADD R19, R19, 0x1, -R0 ;  /* 0x000000011313b824 */ /* 0x000fe200078e0a00 */
[C---:B------:R-:W-:Y:S01]  /*1ef0*/  ISETP.GT.U32.AND P3, PT, R0.reuse, R25, PT ;  /* 0x000000190000720c */ /* 0x040fe20003f64070 */
[C---:B------:R-:W-:Y:S01]  /*1f00*/  IMAD R35, R0.reuse, R8, R35 ;  /* 0x0000000800237224 */ /* 0x040fe200078e0223 */
[----:B------:R-:W-:Y:S01]  /*1f10*/  IABS R39, R10 ;  /* 0x0000000a00277213 */ /* 0x000fe20000000000 */
[----:B------:R-:W-:Y:S01]  /*1f20*/  @!P6 IMAD.MOV R23, RZ, RZ, -R23 ;  /* 0x000000ffff17e224 */ /* 0x000fe200078e0a17 */
[----:B------:R-:W-:Y:S01]  /*1f30*/  ISETP.GT.U32.AND P6, PT, R0, R37, PT ;  /* 0x000000250000720c */ /* 0x000fe20003fc4070 */
[----:B------:R-:W-:-:S04]  /*1f40*/  IMAD.HI.U32 R8, R6, R29, RZ ;  /* 0x0000001d06087227 */ /* 0x000fc800078e00ff */
[--C-:B------:R-:W-:Y:S01]  /*1f50*/  @!P5 IMAD.IADD R7, R7, 0x1, -R0.reuse ;  /* 0x000000010707d824 */ /* 0x100fe200078e0a00 */
[C---:B------:R-:W-:Y:S01]  /*1f60*/  ISETP.GT.U32.AND P5, PT, R0.reuse, R33, PT ;  /* 0x000000210000720c */ /* 0x040fe20003fa4070 */
[----:B------:R-:W-:Y:S01]  /*1f70*/  @!P4 IMAD.IADD R21, R21, 0x1, -R0 ;  /* 0x000000011515c824 */ /* 0x000fe200078e0a00 */
[C---:B------:R-:W-:Y:S01]  /*1f80*/  ISETP.GT.U32.AND P4, PT, R0.reuse, R31, PT ;  /* 0x0000001f0000720c */ /* 0x040fe20003f84070 */
[----:B------:R-:W-:Y:S02]  /*1f90*/  IMAD.MOV R8, RZ, RZ, -R8 ;  /* 0x000000ffff087224 */ /* 0x000fe400078e0a08 */
[----:B------:R-:W-:Y:S02]  /*1fa0*/  IMAD.MOV.U32 R27, RZ, RZ, R7 ;  /* 0x000000ffff1b7224 */ /* 0x000fe400078e0007 */
[----:B------:R-:W-:Y:S01]  /*1fb0*/  @!P0 IMAD.MOV R21, RZ, RZ, -R21 ;  /* 0x000000ffff158224 */ /* 0x000fe200078e0a15 */
[C---:B------:R-:W-:Y:S01]  /*1fc0*/  ISETP.GT.U32.AND P0, PT, R0.reuse, R35, PT ;  /* 0x000000230000720c */ /* 0x040fe20003f04070 */
[----:B------:R-:W-:-:S02]  /*1fd0*/  IMAD R7, R0, R8, R29 ;  /* 0x0000000800077224 */ /* 0x000fc400078e021d */
[--C-:B------:R-:W-:Y:S02]  /*1fe0*/  @!P6 IMAD.IADD R37, R37, 0x1, -R0.reuse ;  /* 0x000000012525e824 */ /* 0x100fe400078e0a00 */
[--C-:B------:R-:W-:Y:S01]  /*1ff0*/  @!P3 IMAD.IADD R25, R25, 0x1, -R0.reuse ;  /* 0x000000011919b824 */ /* 0x100fe200078e0a00 */
[----:B------:R-:W-:Y:S01]  /*2000*/  ISETP.GT.U32.AND P6, PT, R0, R7, PT ;  /* 0x000000070000720c */ /* 0x000fe20003fc4070 */
[----:B------:R-:W-:Y:S01]  /*2010*/  @!P2 IMAD.MOV R17, RZ, RZ, -R17 ;  /* 0x000000ffff11a224 */ /* 0x000fe200078e0a11 */
[----:B------:R-:W-:Y:S01]  /*2020*/  ISETP.GE.AND P3, PT, R16, RZ, PT ;  /* 0x000000ff1000720c */ /* 0x000fe20003f66270 */
[--C-:B------:R-:W-:Y:S01]  /*2030*/  @!P4 IMAD.IADD R31, R31, 0x1, -R0.reuse ;  /* 0x000000011f1fc824 */ /* 0x100fe200078e0a00 */
[----:B------:R-:W-:Y:S01]  /*2040*/  ISETP.GT.U32.AND P2, PT, R0, R25, PT ;  /* 0x000000190000720c */ /* 0x000fe20003f44070 */
[--C-:B------:R-:W-:Y:S01]  /*2050*/  @!P5 IMAD.IADD R33, R33, 0x1, -R0.reuse ;  /* 0x000000012121d824 */ /* 0x100fe200078e0a00 */
[----:B------:R-:W-:Y:S01]  /*2060*/  LOP3.LUT R16, R22, 0x34, RZ, 0xfc, !PT ;  /* 0x0000003416107812 */ /* 0x000fe200078efcff */
[----:B------:R-:W-:Y:S01]  /*2070*/  @!P0 IMAD.IADD R35, R35, 0x1, -R0 ;  /* 0x0000000123238824 */ /* 0x000fe200078e0a00 */
[----:B------:R-:W-:Y:S01]  /*2080*/  ISETP.GT.U32.AND P5, PT, R0, R31, PT ;  /* 0x0000001f0000720c */ /* 0x000fe20003fa4070 */
[----:B------:R-:W-:Y:S01]  /*2090*/  IMAD.HI.U32 R8, R6, R39, RZ ;  /* 0x0000002706087227 */ /* 0x000fe200078e00ff */
[----:B------:R-:W-:-:S02]  /*20a0*/  ISETP.GE.AND P4, PT, R18, RZ, PT ;  /* 0x000000ff1200720c */ /* 0x000fc40003f86270 */
[----:B------:R-:W-:Y:S01]  /*20b0*/  LOP3.LUT R18, R22, 0x30, RZ, 0xfc, !PT ;  /* 0x0000003016127812 */ /* 0x000fe200078efcff */
[--C-:B------:R-:W-:Y:S01]  /*20c0*/  @!P6 IMAD.IADD R7, R7, 0x1, -R0.reuse ;  /* 0x000000010707e824 */ /* 0x100fe200078e0a00 */
[----:B------:R-:W-:Y:S01]  /*20d0*/  ISETP.GT.U32.AND P6, PT, R0, R35, PT ;  /* 0x000000230000720c */ /* 0x000fe20003fc4070 */
[----:B------:R-:W-:Y:S01]  /*20e0*/  @!P3 IMAD.MOV R27, RZ, RZ, -R27 ;  /* 0x000000ffff1bb224 */ /* 0x000fe200078e0a1b */
[----:B------:R-:W-:Y:S01]  /*20f0*/  ISETP.GE.AND P3, PT, R20, RZ, PT ;  /* 0x000000ff1400720c */ /* 0x000fe20003f66270 */
[----:B------:R-:W-:Y:S01]  /*2100*/  @!P2 IMAD.IADD R25, R25, 0x1, -R0 ;  /* 0x000000011919a824 */ /* 0x000fe200078e0a00 */
[----:B------:R-:W-:Y:S01]  /*2110*/  ISETP.GE.AND P2, PT, R26, RZ, PT ;  /* 0x000000ff1a00720c */ /* 0x000fe20003f46270 */
[----:B------:R-:W-:Y:S01]  /*2120*/  IMAD.MOV R8, RZ, RZ, -R8 ;  /* 0x000000ffff087224 */ /* 0x000fe200078e0a08 */
[----:B------:R-:W-:Y:S01]  /*2130*/  IABS R45, R16 ;  /* 0x00000010002d7213 */ /* 0x000fe20000000000 */
[----:B------:R-:W-:Y:S01]  /*2140*/  IMAD.MOV.U32 R29, RZ, RZ, R25 ;  /* 0x000000ffff1d7224 */ /* 0x000fe200078e0019 */
[----:B------:R-:W-:Y:S01]  /*2150*/  IABS R47, R18 ;  /* 0x00000012002f7213 */ /* 0x000fe20000000000 */
[----:B------:R-:W-:Y:S01]  /*2160*/  IMAD R25, R0, R8, R39 ;  /* 0x0000000800197224 */ /* 0x000fe200078e0227 */
[----:B------:R-:W-:Y:S01]  /*2170*/  LOP3.LUT R20, R22, 0x2c, RZ, 0xfc, !PT ;  /* 0x0000002c16147812 */ /* 0x000fe200078efcff */
[----:B------:R-:W-:Y:S01]  /*2180*/  @!P1 IMAD.MOV R19, RZ, RZ, -R19 ;  /* 0x000000ffff139224 */ /* 0x000fe200078e0a13 */
[C---:B------:R-:W-:Y:S01]  /*2190*/  ISETP.GT.U32.AND P1, PT, R0.reuse, R33, PT ;  /* 0x000000210000720c */ /* 0x040fe20003f24070 */
[--C-:B------:R-:W-:Y:S01]  /*21a0*/  @!P6 IMAD.IADD R35, R35, 0x1, -R0.reuse ;  /* 0x000000012323e824 */ /* 0x100fe200078e0a00 */
[----:B------:R-:W-:Y:S01]  /*21b0*/  ISETP.GT.U32.AND P6, PT, R0, R25, PT ;  /* 0x000000190000720c */ /* 0x000fe20003fc4070 */
[----:B------:R-:W-:Y:S01]  /*21c0*/  @!P5 IMAD.IADD R31, R31, 0x1, -R0 ;  /* 0x000000011f1fd824 */ /* 0x000fe200078e0a00 */
[----:B------:R-:W-:Y:S01]  /*21d0*/  ISETP.GE.AND P5, PT, R28, RZ, PT ;  /* 0x000000ff1c00720c */ /* 0x000fe20003fa6270 */
[----:B------:R-:W-:Y:S01]  /*21e0*/  IMAD.HI.U32 R8, R6, R45, RZ ;  /* 0x0000002d06087227 */ /* 0x000fe200078e00ff */
[----:B------:R-:W-:-:S02]  /*21f0*/  LOP3.LUT R26, R22, 0x24, RZ, 0xfc, !PT ;  /* 0x00000024161a7812 */ /* 0x000fc400078efcff */
[----:B------:R-:W-:Y:S01]  /*2200*/  IABS R49, R20 ;  /* 0x0000001400317213 */ /* 0x000fe20000000000 */
[----:B------:R-:W-:Y:S01]  /*2210*/  @!P3 IMAD.MOV R31, RZ, RZ, -R31 ;  /* 0x000000ffff1fb224 */ /* 0x000fe200078e0a1f */
[C---:B------:R-:W-:Y:S01]  /*2220*/  ISETP.GT.U32.AND P3, PT, R0.reuse, R37, PT ;  /* 0x000000250000720c */ /* 0x040fe20003f64070 */
[----:B------:R-:W-:Y:S01]  /*2230*/  @!P4 IMAD.MOV R29, RZ, RZ, -R29 ;  /* 0x000000ffff1dc224 */ /* 0x000fe200078e0a1d */
[----:B------:R-:W-:Y:S01]  /*2240*/  ISETP.GT.U32.AND P4, PT, R0, R7, PT ;  /* 0x000000070000720c */ /* 0x000fe20003f84070 */
[--C-:B------:R-:W-:Y:S01]  /*2250*/  @!P1 IMAD.IADD R33, R33, 0x1, -R0.reuse ;  /* 0x0000000121219824 */ /* 0x100fe200078e0a00 */
[----:B------:R-:W-:Y:S01]  /*2260*/  ISETP.GE.AND P1, PT, R30, RZ, PT ;  /* 0x000000ff1e00720c */ /* 0x000fe20003f26270 */
[----:B------:R-:W-:Y:S01]  /*2270*/  @!P6 IMAD.IADD R25, R25, 0x1, -R0 ;  /* 0x000000011919e824 */ /* 0x000fe200078e0a00 */
[----:B------:R-:W-:Y:S01]  /*2280*/  IABS R53, R26 ;  /* 0x0000001a00357213 */ /* 0x000fe20000000000 */
[----:B------:R-:W-:Y:S01]  /*2290*/  @!P2 IMAD.MOV R33, RZ, RZ, -R33 ;  /* 0x000000ffff21a224 */ /* 0x000fe200078e0a21 */
[----:B------:R-:W-:Y:S01]  /*22a0*/  ISETP.GE.AND P2, PT, R10, RZ, PT ;  /* 0x000000ff0a00720c */ /* 0x000fe20003f46270 */
[----:B------:R-:W-:Y:S01]  /*22b0*/  @!P5 IMAD.MOV R35, RZ, RZ, -R35 ;  /* 0x000000ffff23d224 */ /* 0x000fe200078e0a23 */
[----:B------:R-:W-:Y:S01]  /*22c0*/  ISETP.GT.U32.AND P5, PT, R0, R25, PT ;  /* 0x000000190000720c */ /* 0x000fe20003fa4070 */
[----:B------:R-:W-:Y:S01]  /*22d0*/  IMAD.HI.U32 R10, R6, R47, RZ ;  /* 0x0000002f060a7227 */ /* 0x000fe200078e00ff */
[----:B------:R-:W-:-:S02]  /*22e0*/  LOP3.LUT R30, R22, 0x18, RZ, 0xfc, !PT ;  /* 0x00000018161e7812 */ /* 0x000fc400078efcff */
[----:B------:R-:W-:Y:S01]  /*22f0*/  LOP3.LUT R28, R22, 0x20, RZ, 0xfc, !PT ;  /* 0x00000020161c7812 */ /* 0x000fe200078efcff */
[----:B------:R-:W-:Y:S01]  /*2300*/  @!P3 IMAD.IADD R37, R37, 0x1, -R0 ;  /* 0x000000012525b824 */ /* 0x000fe200078e0a00 */
[----:B------:R-:W-:Y:S01]  /*2310*/  ISETP.GE.AND P3, PT, R16, RZ, PT ;  /* 0x000000ff1000720c */ /* 0x000fe20003f66270 */
[----:B------:R-:W-:Y:S01]  /*2320*/  IMAD.MOV R16, RZ, RZ, -R8 ;  /* 0x000000ffff107224 */ /* 0x000fe200078e0a08 */
[----:B------:R-:W-:Y:S01]  /*2330*/  IABS R59, R30 ;  /* 0x0000001e003b7213 */ /* 0x000fe20000000000 */
[----:B------:R-:W-:Y:S01]  /*2340*/  IMAD.MOV R10, RZ, RZ, -R10 ;  /* 0x000000ffff0a7224 */ /* 0x000fe200078e0a0a */
[----:B------:R-:W-:Y:S01]  /*2350*/  IABS R55, R28 ;  /* 0x0000001c00377213 */ /* 0x000fe20000000000 */
[----:B------:R-:W-:Y:S01]  /*2360*/  IMAD R45, R0, R16, R45 ;  /* 0x00000010002d7224 */ /* 0x000fe200078e022d */
[----:B------:R-:W-:Y:S01]  /*2370*/  ISETP.GE.AND P0, PT, R32, RZ, PT ;  /* 0x000000ff2000720c */ /* 0x000fe20003f06270 */
[----:B------:R-:W-:Y:S01]  /*2380*/  IMAD R47, R0, R10, R47 ;  /* 0x0000000a002f7224 */ /* 0x000fe200078e022f */
[----:B------:R-:W-:Y:S01]  /*2390*/  LOP3.LUT R32, R22, 0x14, RZ, 0xfc, !PT ;  /* 0x0000001416207812 */ /* 0x000fe200078efcff */
[--C-:B------:R-:W-:Y:S01]  /*23a0*/  @!P5 IMAD.IADD R25, R25, 0x1, -R0.reuse ;  /* 0x000000011919d824 */ /* 0x100fe200078e0a00 */
[C---:B------:R-:W-:Y:S01]  /*23b0*/  ISETP.GT.U32.AND P6, PT, R0.reuse, R45, PT ;  /* 0x0000002d0000720c */ /* 0x040fe20003fc4070 */
[----:B------:R-:W-:Y:S01]  /*23c0*/  @!P4 IMAD.IADD R7, R7, 0x1, -R0 ;  /* 0x000000010707c824 */ /* 0x000fe200078e0a00 */
[----:B------:R-:W-:Y:S01]  /*23d0*/  ISETP.GT.U32.AND P5, PT, R0, R47, PT ;  /* 0x0000002f0000720c */ /* 0x000fe20003fa4070 */
[----:B------:R-:W-:Y:S01]  /*23e0*/  IMAD.HI.U32 R8, R6, R49, RZ ;  /* 0x0000003106087227 */ /* 0x000fe200078e00ff */
[----:B------:R-:W-:-:S02]  /*23f0*/  ISETP.GE.AND P4, PT, R18, RZ, PT ;  /* 0x000000ff1200720c */ /* 0x000fc40003f86270 */
[----:B------:R-:W-:Y:S01]  /*2400*/  LOP3.LUT R18, R22, 0x28, RZ, 0xfc, !PT ;  /* 0x0000002816127812 */ /* 0x000fe200078efcff */
[----:B------:R-:W-:Y:S01]  /*2410*/  IMAD.HI.U32 R10, R6, R53, RZ ;  /* 0x00000035060a7227 */ /* 0x000fe200078e00ff */
[----:B------:R-:W-:Y:S02]  /*2420*/  IABS R61, R32 ;  /* 0x00000020003d7213 */ /* 0x000fe40000000000 */
[----:B------:R-:W-:Y:S01]  /*2430*/  IABS R51, R18 ;  /* 0x0000001200337213 */ /* 0x000fe20000000000 */
[----:B------:R-:W-:Y:S02]  /*2440*/  IMAD.MOV R8, RZ, RZ, -R8 ;  /* 0x000000ffff087224 */ /* 0x000fe400078e0a08 */
[--C-:B------:R-:W-:Y:S02]  /*2450*/  @!P6 IMAD.IADD R45, R45, 0x1, -R0.reuse ;  /* 0x000000012d2de824 */ /* 0x100fe400078e0a00 */
[----:B------:R-:W-:Y:S02]  /*2460*/  @!P5 IMAD.IADD R47, R47, 0x1, -R0 ;  /* 0x000000012f2fd824 */ /* 0x000fe400078e0a00 */
[----:B------:R-:W-:Y:S01]  /*2470*/  IMAD.MOV R10, RZ, RZ, -R10 ;  /* 0x000000ffff0a7224 */ /* 0x000fe200078e0a0a */
[C---:B------:R-:W-:Y:S01]  /*2480*/  ISETP.GT.U32.AND P6, PT, R0.reuse, R45, PT ;  /* 0x0000002d0000720c */ /* 0x040fe20003fc4070 */
[----:B------:R-:W-:-:S02]  /*2490*/  IMAD R49, R0, R8, R49 ;  /* 0x0000000800317224 */ /* 0x000fc400078e0231 */
[----:B------:R-:W-:-:S04]  /*24a0*/  IMAD.HI.U32 R8, R6, R51, RZ ;  /* 0x0000003306087227 */ /* 0x000fc800078e00ff */
[----:B------:R-:W-:Y:S01]  /*24b0*/  @!P1 IMAD.MOV R37, RZ, RZ, -R37 ;  /* 0x000000ffff259224 */ /* 0x000fe200078e0a25 */
[C---:B------:R-:W-:Y:S01]  /*24c0*/  ISETP.GT.U32.AND P1, PT, R0.reuse, R47, PT ;  /* 0x0000002f0000720c */ /* 0x040fe20003f24070 */
[----:B------:R-:W-:Y:S02]  /*24d0*/  IMAD R53, R0, R10, R53 ;  /* 0x0000000a00357224 */ /* 0x000fe400078e0235 */
[----:B------:R-:W-:-:S04]  /*24e0*/  IMAD.HI.U32 R10, R6, R59, RZ ;  /* 0x0000003b060a7227 */ /* 0x000fc800078e00ff */
[----:B------:R-:W-:Y:S02]  /*24f0*/  IMAD.MOV R16, RZ, RZ, -R8 ;  /* 0x000000ffff107224 */ /* 0x000fe400078e0a08 */
[----:B------:R-:W-:Y:S02]  /*2500*/  IMAD.MOV R10, RZ, RZ, -R10 ;  /* 0x000000ffff0a7224 */ /* 0x000fe400078e0a0a */
[----:B------:R-:W-:-:S04]  /*2510*/  IMAD.HI.U32 R8, R6, R55, RZ ;  /* 0x0000003706087227 */ /* 0x000fc800078e00ff */
[----:B------:R-:W-:Y:S01]  /*2520*/  IMAD R51, R0, R16, R51 ;  /* 0x0000001000337224 */ /* 0x000fe200078e0233 */
[----:B------:R-:W-:Y:S01]  /*2530*/  LEA.HI R16, R216, R12, RZ, 0x1b ;  /* 0x0000000cd8107211 */ /* 0x000fe200078fd8ff */
[C---:B------:R-:W-:Y:S02]  /*2540*/  IMAD R59, R0.reuse, R10, R59 ;  /* 0x0000000a003b7224 */ /* 0x040fe400078e023b */
[----:B------:R-:W-:Y:S01]  /*2550*/  IMAD.MOV R8, RZ, RZ, -R8 ;  /* 0x000000ffff087224 */ /* 0x000fe200078e0a08 */
[C---:B------:R-:W-:Y:S01]  /*2560*/  ISETP.GT.U32.AND P5, PT, R0.reuse, R51, PT ;  /* 0x000000330000720c */ /* 0x040fe20003fa4070 */
[--C-:B------:R-:W-:Y:S01]  /*2570*/  @!P6 IMAD.IADD R45, R45, 0x1, -R0.reuse ;  /* 0x000000012d2de824 */ /* 0x100fe200078e0a00 */
[C---:B------:R-:W-:Y:S01]  /*2580*/  ISETP.GT.U32.AND P6, PT, R0.reuse, R49, PT ;  /* 0x000000310000720c */ /* 0x040fe20003fc4070 */
[----:B------:R-:W-:Y:S01]  /*2590*/  @!P1 IMAD.IADD R47, R47, 0x1, -R0 ;  /* 0x000000012f2f9824 */ /* 0x000fe200078e0a00 */
[C---:B------:R-:W-:Y:S01]  /*25a0*/  ISETP.GT.U32.AND P1, PT, R0.reuse, R59, PT ;  /* 0x0000003b0000720c */ /* 0x040fe20003f24070 */
[----:B------:R-:W-:-:S02]  /*25b0*/  IMAD R55, R0, R8, R55 ;  /* 0x0000000800377224 */ /* 0x000fc400078e0237 */
[----:B------:R-:W-:Y:S02]  /*25c0*/  IMAD.MOV.U32 R39, RZ, RZ, R7 ;  /* 0x000000ffff277224 */ /* 0x000fe400078e0007 */
[----:B------:R-:W-:-:S04]  /*25d0*/  IMAD.HI.U32 R8, R6, R61, RZ ;  /* 0x0000003d06087227 */ /* 0x000fc800078e00ff */
[----:B------:R-:W-:-:S04]  /*25e0*/  IMAD.HI.U32 R7, R6, R65, RZ ;  /* 0x0000004106077227 */ /* 0x000fc800078e00ff */
[----:B------:R-:W-:Y:S02]  /*25f0*/  IMAD.MOV R10, RZ, RZ, -R8 ;  /* 0x000000ffff0a7224 */ /* 0x000fe400078e0a08 */
[----:B------:R-:W-:Y:S02]  /*2600*/  IMAD.MOV R7, RZ, RZ, -R7 ;  /* 0x000000ffff077224 */ /* 0x000fe400078e0a07 */
[----:B------:R-:W-:-:S04]  /*2610*/  IMAD.HI.U32 R8, R6, R63, RZ ;  /* 0x0000003f06087227 */ /* 0x000fc800078e00ff */
[C---:B------:R-:W-:Y:S02]  /*2620*/  IMAD R65, R0.reuse, R7, R65 ;  /* 0x0000000700417224 */ /* 0x040fe400078e0241 */
[----:B------:R-:W-:Y:S02]  /*2630*/  IMAD.MOV R8, RZ, RZ, -R8 ;  /* 0x000000ffff087224 */ /* 0x000fe400078e0a08 */
[--C-:B------:R-:W-:Y:S01]  /*2640*/  @!P6 IMAD.IADD R49, R49, 0x1, -R0.reuse ;  /* 0x000000013131e824 */ /* 0x100fe200078e0a00 */
[C---:B------:R-:W-:Y:S01]  /*2650*/  ISETP.GT.U32.AND P6, PT, R0.reuse, R53, PT ;  /* 0x000000350000720c */ /* 0x040fe20003fc4070 */
[--C-:B------:R-:W-:Y:S01]  /*2660*/  @!P5 IMAD.IADD R51, R51, 0x1, -R0.reuse ;  /* 0x000000013333d824 */ /* 0x100fe200078e0a00 */
[C---:B------:R-:W-:Y:S01]  /*2670*/  ISETP.GT.U32.AND P5, PT, R0.reuse, R55, PT ;  /* 0x000000370000720c */ /* 0x040fe20003fa4070 */
[----:B------:R-:W-:Y:S02]  /*2680*/  IMAD.MOV.U32 R43, RZ, RZ, R25 ;  /* 0x000000ffff2b7224 */ /* 0x000fe400078e0019 */
[----:B------:R-:W-:Y:S01]  /*2690*/  @!P1 IMAD.IADD R59, R59, 0x1, -R0 ;  /* 0x000000013b3b9824 */ /* 0x000fe200078e0a00 */
[C---:B------:R-:W-:Y:S01]  /*26a0*/  ISETP.GT.U32.AND P1, PT, R0.reuse, R65, PT ;  /* 0x000000410000720c */ /* 0x040fe20003f24070 */
[----:B------:R-:W-:-:S02]  /*26b0*/  IMAD R63, R0, R8, R63 ;  /* 0x00000008003f7224 */ /* 0x000fc400078e023f */
[----:B------:R-:W-:Y:S02]  /*26c0*/  VIADD R24, R16, 0x7c ;  /* 0x0000007c10187836 */ /* 0x000fe40000000000 */
[----:B------:R-:W-:Y:S01]  /*26d0*/  @!P0 IMAD.MOV R39, RZ, RZ, -R39 ;  /* 0x000000ffff278224 */ /* 0x000fe200078e0a27 */
[C---:B------:R-:W-:Y:S01]  /*26e0*/  ISETP.GT.U32.AND P0, PT, R0.reuse, R49, PT ;  /* 0x000000310000720c */ /* 0x040fe20003f04070 */
[----:B------:R-:W-:Y:S01]  /*26f0*/  @!P2 IMAD.MOV R43, RZ, RZ, -R43 ;  /* 0x000000ffff2ba224 */ /* 0x000fe200078e0a2b */
[----:B------:R-:W-:Y:S01]  /*2700*/  ISETP.GT.U32.AND P2, PT, R0, R51, PT ;  /* 0x000000330000720c */ /* 0x000fe20003f44070 */
[----:B------:R-:W-:-:S04]  /*2710*/  IMAD.HI.U32 R8, R6, R67, RZ ;  /* 0x0000004306087227 */ /* 0x000fc800078e00ff */
[C---:B------:R-:W-:Y:S01]  /*2720*/  IMAD R61, R0.reuse, R10, R61 ;  /* 0x0000000a003d7224 */ /* 0x040fe200078e023d */
[----:B------:R-:W-:Y:S01]  /*2730*/  IABS R10, R24 ;  /* 0x00000018000a7213 */ /* 0x000fe20000000000 */
[----:B------:R-:W-:Y:S02]  /*2740*/  IMAD.MOV R8, RZ, RZ, -R8 ;  /* 0x000000ffff087224 */ /* 0x000fe400078e0a08 */
[----:B------:R-:W-:Y:S02]  /*2750*/  @!P1 IMAD.IADD R65, R65, 0x1, -R0 ;  /* 0x0000000141419824 */ /* 0x000fe400078e0a00 */
[C---:B------:R-:W-:Y:S02]  /*2760*/  IMAD R67, R0.reuse, R8, R67 ;  /* 0x0000000800437224 */ /* 0x040fe400078e0243 */
[----:B------:R-:W-:Y:S02]  /*2770*/  IMAD.MOV.U32 R25, RZ, RZ, R10 ;  /* 0x000000ffff197224 */ /* 0x000fe400078e000a */
[--C-:B------:R-:W-:Y:S01]  /*2780*/  @!P0 IMAD.IADD R49, R49, 0x1, -R0.reuse ;  /* 0x0000000131318824 */ /* 0x100fe200078e0a00 */
[C---:B------:R-:W-:Y:S01]  /*2790*/  ISETP.GT.U32.AND P1, PT, R0.reuse, R67, PT ;  /* 0x000000430000720c */ /* 0x040fe20003f24070 */
[----:B------:R-:W-:Y:S01]  /*27a0*/  @!P2 IMAD.IADD R51, R51, 0x1, -R0 ;  /* 0x000000013333a824 */ /* 0x000fe200078e0a00 */
[----:B------:R-:W-:Y:S01]  /*27b0*/  ISETP.GT.U32.AND P0, PT, R0, R61, PT ;  /* 0x0000003d0000720c */ /* 0x000fe20003f04070 */
[----:B------:R-:W-:Y:S01]  /*27c0*/  IMAD.HI.U32 R7, R6, R25, RZ ;  /* 0x0000001906077227 */ /* 0x000fe200078e00ff */
[----:B------:R-:W-:-:S03]  /*27d0*/  ISETP.GT.U32.AND P2, PT, R0, R63, PT ;  /* 0x0000003f0000720c */ /* 0x000fc60003f44070 */
[----:B------:R-:W-:Y:S02]  /*27e0*/  IMAD.MOV R7, RZ, RZ, -R7 ;  /* 0x000000ffff077224 */ /* 0x000fe400078e0a07 */
[--C-:B------:R-:W-:Y:S02]  /*27f0*/  @!P5 IMAD.IADD R55, R55, 0x1, -R0.reuse ;  /* 0x000000013737d824 */ /* 0x100fe400078e0a00 */
[C---:B------:R-:W-:Y:S02]  /*2800*/  IMAD R7, R0.reuse, R7, R25 ;  /* 0x0000000700077224 */ /* 0x040fe400078e0219 */
[--C-:B------:R-:W-:Y:S01]  /*2810*/  @!P1 IMAD.IADD R67, R67, 0x1, -R0.reuse ;  /* 0x0000000143439824 */ /* 0x100fe200078e0a00 */
[C---:B------:R-:W-:Y:S01]  /*2820*/  ISETP.GT.U32.AND P5, PT, R0.reuse, R55, PT ;  /* 0x000000370000720c */ /* 0x040fe20003fa4070 */
[--C-:B------:R-:W-:Y:S01]  /*2830*/  @!P0 IMAD.IADD R61, R61, 0x1, -R0.reuse ;  /* 0x000000013d3d8824 */ /* 0x100fe200078e0a00 */
[----:B------:R-:W-:Y:S01]  /*2840*/  ISETP.GT.U32.AND P1, PT, R0, R7, PT ;  /* 0x000000070000720c */ /* 0x000fe20003f24070 */
[--C-:B------:R-:W-:Y:S01]  /*2850*/  @!P2 IMAD.IADD R63, R63, 0x1, -R0.reuse ;  /* 0x000000013f3fa824 */ /* 0x100fe200078e0a00 */
[----:B------:R-:W-:Y:S01]  /*2860*/  ISETP.GE.AND P0, PT, R26, RZ, PT ;  /* 0x000000ff1a00720c */ /* 0x000fe20003f06270 */
[----:B------:R-:W-:Y:S01]  /*2870*/  @!P6 IMAD.IADD R53, R53, 0x1, -R0 ;  /* 0x000000013535e824 */ /* 0x000fe200078e0a00 */
[----:B------:R-:W-:Y:S01]  /*2880*/  ISETP.GE.AND P2, PT, R28, RZ, PT ;  /* 0x000000ff1c00720c */ /* 0x000fe20003f46270 */
[----:B------:R-:W-:-:S02]  /*2890*/  VIADD R26, R16, 0x5c ;  /* 0x0000005c101a7836 */ /* 0x000fc40000000000 */
[----:B------:R-:W-:Y:S01]  /*28a0*/  VIADD R28, R16, 0x3c ;  /* 0x0000003c101c7836 */ /* 0x000fe20000000000 */
[----:B------:R-:W-:Y:S01]  /*28b0*/  ISETP.GT.U32.AND P6, PT, R0, R53, PT ;  /* 0x000000350000720c */ /* 0x000fe20003fc4070 */
[----:B------:R-:W-:Y:S01]  /*28c0*/  VIADD R16, R16, 0x1c ;  /* 0x0000001c10107836 */ /* 0x000fe20000000000 */
[----:B------:R-:W-:Y:S01]  /*28d0*/  IABS R25, R26 ;  /* 0x0000001a00197213 */ /* 0x000fe20000000000 */
[--C-:B------:R-:W-:Y:S01]  /*28e0*/  @!P5 IMAD.IADD R55, R55, 0x1, -R0.reuse ;  /* 0x000000013737d824 */ /* 0x100fe200078e0a00 */
[----:B------:R-:W-:Y:S01]  /*28f0*/  IABS R41, R28 ;  /* 0x0000001c00297213 */ /* 0x000fe20000000000 */
[----:B------:R-:W-:Y:S01]  /*2900*/  @!P3 IMAD.MOV R45, RZ, RZ, -R45 ;  /* 0x000000ffff2db224 */ /* 0x000fe200078e0a2d */
[----:B------:R-:W-:Y:S01]  /*2910*/  IABS R57, R16 ;  /* 0x0000001000397213 */ /* 0x000fe20000000000 */
[----:B------:R-:W-:Y:S01]  /*2920*/  @!P1 IMAD.IADD R7, R7, 0x1, -R0 ;  /* 0x0000000107079824 */ /* 0x000fe200078e0a00 */
[----:B------:R-:W-:Y:S01]  /*2930*/  ISETP.GE.AND P5, PT, R18, RZ, PT ;  /* 0x000000ff1200720c */ /* 0x000fe20003fa6270 */
[----:B------:R-:W-:Y:S01]  /*2940*/  IMAD.HI.U32 R8, R6, R25, RZ ;  /* 0x0000001906087227 */ /* 0x000fe200078e00ff */
[----:B------:R-:W-:-:S02]  /*2950*/  ISETP.GT.U32.AND P3, PT, R0, R61, PT ;  /* 0x0000003d0000720c */ /* 0x000fc40003f64070 */
[----:B------:R-:W-:Y:S01]  /*2960*/  ISETP.GT.U32.AND P1, PT, R0, R59, PT ;  /* 0x0000003b0000720c */ /* 0x000fe20003f24070 */
[----:B------:R-:W-:-:S04]  /*2970*/  IMAD.HI.U32 R18, R6, R57, RZ ;  /* 0x0000003906127227 */ /* 0x000fc800078e00ff */
[----:B------:R-:W-:-:S04]  /*2980*/  IMAD.HI.U32 R10, R6, R41, RZ ;  /* 0x00000029060a7227 */ /* 0x000fc800078e00ff */
[----:B------:R-:W-:Y:S02]  /*2990*/  IMAD.MOV R8, RZ, RZ, -R8 ;  /* 0x000000ffff087224 */ /* 0x000fe400078e0a08 */
[----:B------:R-:W-:Y:S02]  /*29a0*/  IMAD.MOV R18, RZ, RZ, -R18 ;  /* 0x000000ffff127224 */ /* 0x000fe400078e0a12 */
[----:B------:R-:W-:Y:S02]  /*29b0*/  IMAD.MOV R10, RZ, RZ, -R10 ;  /* 0x000000ffff0a7224 */ /* 0x000fe400078e0a0a */
[----:B------:R-:W-:Y:S01]  /*29c0*/  @!P6 IMAD.IADD R53, R53, 0x1, -R0 ;  /* 0x000000013535e824 */ /* 0x000fe200078e0a00 */
[----:B------:R-:W-:Y:S01]  /*29d0*/  ISETP.GE.AND P6, PT, R20, RZ, PT ;  /* 0x000000ff1400720c */ /* 0x000fe20003fc6270 */
[C---:B------:R-:W-:Y:S01]  /*29e0*/  IMAD R25, R0.reuse, R8, R25 ;  /* 0x0000000800197224 */ /* 0x040fe200078e0219 */
[----:B------:R-:W-:Y:S01]  /*29f0*/  SHF.R.S32.HI R8, RZ, 0x2, R216 ;  /* 0x00000002ff087819 */ /* 0x000fe200000114d8 */
[----:B------:R-:W-:-:S02]  /*2a00*/  IMAD R57, R0, R18, R57 ;  /* 0x0000001200397224 */ /* 0x000fc400078e0239 */
[----:B------:R-:W-:Y:S01]  /*2a10*/  @!P4 IMAD.MOV R47, RZ, RZ, -R47 ;  /* 0x000000ffff2fc224 */ /* 0x000fe200078e0a2f */
[----:B------:R-:W-:Y:S01]  /*2a20*/  ISETP.GT.U32.AND P4, PT, R0, R63, PT ;  /* 0x0000003f0000720c */ /* 0x000fe20003f84070 */
[----:B------:R-:W-:Y:S01]  /*2a30*/  IMAD.HI.U32 R20, R6, R69, RZ ;  /* 0x0000004506147227 */ /* 0x000fe200078e00ff */
[----:B------:R-:W-:-:S03]  /*2a40*/  SGXT R8, R8, 0x1 ;  /* 0x000000010808781a */ /* 0x000fc60000000200 */
[----:B------:R-:W-:Y:S01]  /*2a50*/  IMAD R41, R0, R10, R41 ;  /* 0x0000000a00297224 */ /* 0x000fe200078e0229 */
[----:B------:R-:W-:Y:S01]  /*2a60*/  LOP3.LUT R73, R8, 0x90, RZ, 0xc0, !PT ;  /* 0x0000009008497812 */ /* 0x000fe200078ec0ff */
[----:B------:R-:W-:-:S04]  /*2a70*/  IMAD.HI.U32 R6, R6, R71, RZ ;  /* 0x0000004706067227 */ /* 0x000fc800078e00ff */
[----:B------:R-:W-:Y:S01]  /*2a80*/  @!P0 IMAD.MOV R53, RZ, RZ, -R53 ;  /* 0x000000ffff358224 */ /* 0x000fe200078e0a35 */
[C---:B------:R-:W-:Y:S01]  /*2a90*/  ISETP.GT.U32.AND P0, PT, R0.reuse, R67, PT ;  /* 0x000000430000720c */ /* 0x040fe20003f04070 */
[----:B------:R-:W-:Y:S01]  /*2aa0*/  @!P2 IMAD.MOV R55, RZ, RZ, -R55 ;  /* 0x000000ffff37a224 */ /* 0x000fe200078e0a37 */
[C---:B------:R-:W-:Y:S01]  /*2ab0*/  ISETP.GT.U32.AND P2, PT, R0.reuse, R25, PT ;  /* 0x000000190000720c */ /* 0x040fe20003f44070 */
[--C-:B------:R-:W-:Y:S01]  /*2ac0*/  @!P3 IMAD.IADD R61, R61, 0x1, -R0.reuse ;  /* 0x000000013d3db824 */ /* 0x100fe200078e0a00 */
[C---:B------:R-:W-:Y:S01]  /*2ad0*/  ISETP.GT.U32.AND P3, PT, R0.reuse, R57, PT ;  /* 0x000000390000720c */ /* 0x040fe20003f64070 */
[----:B------:R-:W-:Y:S01]  /*2ae0*/  @!P1 IMAD.IADD R59, R59, 0x1, -R0 ;  /* 0x000000013b3b9824 */ /* 0x000fe200078e0a00 */
[----:B------:R-:W-:Y:S01]  /*2af0*/  ISETP.GT.U32.AND P1, PT, R0, R41, PT ;  /* 0x000000290000720c */ /* 0x000fe20003f24070 */
[----:B------:R-:W-:Y:S02]  /*2b00*/  IMAD.MOV R6, RZ, RZ, -R6 ;  /* 0x000000ffff067224 */ /* 0x000fe400078e0a06 */
[----:B------:R-:W-:-:S02]  /*2b10*/  IMAD.MOV R20, RZ, RZ, -R20 ;  /* 0x000000ffff147224 */ /* 0x000fc400078e0a14 */
[C---:B------:R-:W-:Y:S02]  /*2b20*/  IMAD R71, R0.reuse, R6, R71 ;  /* 0x0000000600477224 */ /* 0x040fe400078e0247 */
[C---:B------:R-:W-:Y:S02]  /*2b30*/  IMAD R69, R0.reuse, R20, R69 ;  /* 0x0000001400457224 */ /* 0x040fe400078e0245 */
[----:B------:R-:W-:Y:S01]  /*2b40*/  @!P5 IMAD.MOV R51, RZ, RZ, -R51 ;  /* 0x000000ffff33d224 */ /* 0x000fe200078e0a33 */
[C---:B------:R-:W-:Y:S01]  /*2b50*/  ISETP.GT.U32.AND P5, PT, R0.reuse, R65, PT ;  /* 0x000000410000720c */ /* 0x040fe20003fa4070 */
[--C-:B------:R-:W-:Y:S01]  /*2b60*/  @!P4 IMAD.IADD R63, R63, 0x1, -R0.reuse ;  /* 0x000000013f3fc824 */ /* 0x100fe200078e0a00 */
[C---:B------:R-:W-:Y:S01]  /*2b70*/  ISETP.GT.U32.AND P4, PT, R0.reuse, R71, PT ;  /* 0x000000470000720c */ /* 0x040fe20003f84070 */
[----:B------:R-:W-:Y:S01]  /*2b80*/  @!P6 IMAD.MOV R49, RZ, RZ, -R49 ;  /* 0x000000ffff31e224 */ /* 0x000fe200078e0a31 */
[C---:B------:R-:W-:Y:S01]  /*2b90*/  ISETP.GT.U32.AND P6, PT, R0.reuse, R7, PT ;  /* 0x000000070000720c */ /* 0x040fe20003fc4070 */
[--C-:B------:R-:W-:Y:S01]  /*2ba0*/  @!P0 IMAD.IADD R67, R67, 0x1, -R0.reuse ;  /* 0x0000000143438824 */ /* 0x100fe200078e0a00 */
[----:B------:R-:W-:Y:S01]  /*2bb0*/  ISETP.GT.U32.AND P0, PT, R0, R69, PT ;  /* 0x000000450000720c */ /* 0x000fe20003f04070 */
[--C-:B------:R-:W-:Y:S01]  /*2bc0*/  @!P2 IMAD.IADD R25, R25, 0x1, -R0.reuse ;  /* 0x000000011919a824 */ /* 0x100fe200078e0a00 */
[----:B------:R-:W-:Y:S01]  /*2bd0*/  ISETP.GE.AND P2, PT, R32, RZ, PT ;  /* 0x000000ff2000720c */ /* 0x000fe20003f46270 */
        /* <DEDUP_REMOVED lines=10> */
[----:B------:R-:W-:Y:S01]  /*2c80*/  @!P0 IMAD.IADD R69, R69, 0x1, -R0 ;  /* 0x0000000145458824 */ /* 0x000fe200078e0a00 */
[C---:B------:R-:W-:Y:S01]  /*2c90*/  ISETP.GT.U32.AND P0, PT, R0.reuse, R25, PT ;  /* 0x000000190000720c */ /* 0x040fe20003f04070 */
[----:B------:R-:W-:Y:S01]  /*2ca0*/  @!P2 IMAD.MOV R61, RZ, RZ, -R61 ;  /* 0x000000ffff3da224 */ /* 0x000fe200078e0a3d */
[C---:B------:R-:W-:Y:S01]  /*2cb0*/  ISETP.GT.U32.AND P2, PT, R0.reuse, R41, PT ;  /* 0x000000290000720c */ /* 0x040fe20003f44070 */
[----:B------:R-:W-:Y:S01]  /*2cc0*/  @!P3 IMAD.MOV R65, RZ, RZ, -R65 ;  /* 0x000000ffff41b224 */ /* 0x000fe200078e0a41 */
[C---:B------:R-:W-:Y:S01]  /*2cd0*/  ISETP.GT.U32.AND P3, PT, R0.reuse, R71, PT ;  /* 0x000000470000720c */ /* 0x040fe20003f64070 */
[----:B------:R-:W-:Y:S01]  /*2ce0*/  @!P1 IMAD.MOV R63, RZ, RZ, -R63 ;  /* 0x000000ffff3f9224 */ /* 0x000fe200078e0a3f */
[----:B------:R-:W-:Y:S01]  /*2cf0*/  ISETP.GT.U32.AND P1, PT, R0, R57, PT ;  /* 0x000000390000720c */ /* 0x000fe20003f24070 */
[----:B------:R-:W-:-:S02]  /*2d00*/  @!P5 IMAD.MOV R7, RZ, RZ, -R7 ;  /* 0x000000ffff07d224 */ /* 0x000fc400078e0a07 */
[----:B------:R-:W-:Y:S01]  /*2d10*/  @!P4 IMAD.MOV R67, RZ, RZ, -R67 ;  /* 0x000000ffff43c224 */ /* 0x000fe200078e0a43 */
[----:B------:R-:W-:Y:S01]  /*2d20*/  ISETP.GT.U32.AND P4, PT, R0, R69, PT ;  /* 0x000000450000720c */ /* 0x000fe20003f84070 */
[----:B------:R-:W-:Y:S01]  /*2d30*/  @!P6 IMAD.MOV R59, RZ, RZ, -R59 ;  /* 0x000000ffff3be224 */ /* 0x000fe200078e0a3b */
        /* <DEDUP_REMOVED lines=8> */
[----:B------:R-:W-:Y:S01]  /*2dc0*/  ISETP.GE.AND P1, PT, R22, RZ, PT ;  /* 0x000000ff1600720c */ /* 0x000fe20003f26270 */
[----:B------:R-:W-:-:S02]  /*2dd0*/  IMAD.SHL.U32 R6, R216, 0x20, RZ ;  /* 0x00000020d8067824 */ /* 0x000fc400078e00ff */
[----:B------:R-:W-:Y:S01]  /*2de0*/  @!P4 IMAD.IADD R69, R69, 0x1, -R0 ;  /* 0x000000014545c824 */ /* 0x000fe200078e0a00 */
[----:B------:R-:W-:Y:S01]  /*2df0*/  ISETP.NE.AND P4, PT, R3, RZ, PT ;  /* 0x000000ff0300720c */ /* 0x000fe20003f85270 */
[----:B------:R-:W-:Y:S01]  /*2e00*/  @!P6 IMAD.MOV R25, RZ, RZ, -R25 ;  /* 0x000000ffff19e224 */ /* 0x000fe200078e0a19 */
[----:B------:R-:W-:Y:S01]  /*2e10*/  LOP3.LUT R0, RZ, R3, RZ, 0x33, !PT ;  /* 0x00000003ff007212 */ /* 0x000fe200078e33ff */
[----:B------:R-:W-:Y:S01]  /*2e20*/  @!P0 IMAD.MOV R41, RZ, RZ, -R41 ;  /* 0x000000ffff298224 */ /* 0x000fe200078e0a29 */
[----:B------:R-:W-:Y:S01]  /*2e30*/  LOP3.LUT R236, R73, 0xf60, R6, 0xf8, !PT ;  /* 0x00000f6049ec7812 */ /* 0x000fe200078ef806 */
[----:B------:R-:W-:Y:S01]  /*2e40*/  @!P2 IMAD.MOV R57, RZ, RZ, -R57 ;  /* 0x000000ffff39a224 */ /* 0x000fe200078e0a39 */
[C---:B------:R-:W-:Y:S01]  /*2e50*/  SEL R7, R0.reuse, R7, !P4 ;  /* 0x0000000700077207 */ /* 0x040fe20006000000 */
[----:B------:R-:W-:Y:S01]  /*2e60*/  @!P3 IMAD.MOV R69, RZ, RZ, -R69 ;  /* 0x000000ffff45b224 */ /* 0x000fe200078e0a45 */
[C---:B------:R-:W-:Y:S01]  /*2e70*/  SEL R9, R0.reuse, R9, !P4 ;  /* 0x0000000900097207 */ /* 0x040fe20006000000 */
[----:B------:R-:W-:Y:S01]  /*2e80*/  @!P1 IMAD.MOV R71, RZ, RZ, -R71 ;  /* 0x000000ffff479224 */ /* 0x000fe200078e0a47 */
[C---:B------:R-:W-:Y:S01]  /*2e90*/  SEL R11, R0.reuse, R11, !P4 ;  /* 0x0000000b000b7207 */ /* 0x040fe20006000000 */
[----:B------:R-:W-:Y:S01]  /*2ea0*/  IMAD R7, R7, UR4, RZ ;  /* 0x0000000407077c24 */ /* 0x000fe2000f8e02ff */
        /* <DEDUP_REMOVED lines=56> */
[----:B------:R-:W-:Y:S01]  /*3230*/  SEL R0, R0, R71, !P4 ;  /* 0x0000004700007207 */ /* 0x000fe20006000000 */
[----:B------:R-:W-:Y:S01]  /*3240*/  IMAD R67, R67, UR4, RZ ;  /* 0x0000000443437c24 */ /* 0x000fe2000f8e02ff */
[----:B------:R-:W-:Y:S01]  /*3250*/  IADD3 R6, P4, R7, UR8, RZ ;  /* 0x0000000807067c10 */ /* 0x000fe2000ff9e0ff */
[----:B------:R-:W-:Y:S01]  /*3260*/  IMAD R69, R69, UR4, RZ ;  /* 0x0000000445457c24 */ /* 0x000fe2000f8e02ff */
[----:B------:R-:W-:Y:S01]  /*3270*/  SHF.R.S32.HI R3, RZ, 0x1f, R9 ;  /* 0x0000001fff037819 */ /* 0x000fe20000011409 */
[----:B------:R-:W-:Y:S01]  /*3280*/  IMAD R16, R0, UR4, RZ ;  /* 0x0000000400107c24 */ /* 0x000fe2000f8e02ff */
[----:B------:R-:W-:Y:S01]  /*3290*/  SHF.R.S32.HI R0, RZ, 0x1f, R7 ;  /* 0x0000001fff007819 */ /* 0x000fe20000011407 */
[----:B------:R0:W-:Y:S01]  /*32a0*/  STL [R1+0x110], R6 ;  /* 0x0001100601007387 */ /* 0x0001e20000100800 */
[----:B------:R-:W-:Y:S01]  /*32b0*/  IADD3 R7, P3, R9, UR8, RZ ;  /* 0x0000000809077c10 */ /* 0x000fe2000ff7e0ff */
[----:B------:R-:W-:Y:S01]  /*32c0*/  IMAD R239, R2, UR10, RZ ;  /* 0x0000000a02ef7c24 */ /* 0x000fe2000f8e02ff */
[----:B------:R-:W-:Y:S01]  /*32d0*/  IADD3 R8, P2, R11, UR8, RZ ;  /* 0x000000080b087c10 */ /* 0x000fe2000ff5e0ff */
[----:B------:R-:W-:Y:S01]  /*32e0*/  IMAD R5, R5, UR10, RZ ;  /* 0x0000000a05057c24 */ /* 0x000fe2000f8e02ff */
[----:B------:R-:W-:Y:S01]  /*32f0*/  IADD3 R9, P1, R15, UR8, RZ ;  /* 0x000000080f097c10 */ /* 0x000fe2000ff3e0ff */
[----:B------:R1:W-:Y:S01]  /*3300*/  STL [R1+0x118], R7 ;  /* 0x0001180701007387 */ /* 0x0003e20000100800 */
[----:B------:R-:W-:Y:S01]  /*3310*/  IADD3 R10, P0, R17, UR8, RZ ;  /* 0x00000008110a7c10 */ /* 0x000fe2000ff1e0ff */
[----:B------:R-:W-:Y:S01]  /*3320*/  UMOV UR4, URZ ;  /* 0x0000003f00047c82 */ /* 0x000fe20008000000 */
[----:B------:R-:W-:Y:S01]  /*3330*/  SHF.R.S32.HI R238, RZ, 0x1f, R239 ;  /* 0x0000001fffee7819 */ /* 0x000fe200000114ef */
[----:B------:R2:W-:Y:S01]  /*3340*/  STL [R1+0x120], R8 ;  /* 0x0001200801007387 */ /* 0x0005e20000100800 */
[----:B0-----:R-:W-:-:S02]  /*3350*/  SHF.R.S32.HI R6, RZ, 0x1f, R11 ;  /* 0x0000001fff067819 */ /* 0x001fc4000001140b */
[----:B------:R-:W-:Y:S01]  /*3360*/  IADD3 R11, P6, R19, UR8, RZ ;  /* 0x00000008130b7c10 */ /* 0x000fe2000ffde0ff */
[----:B------:R0:W-:Y:S01]  /*3370*/  STL [R1+0x128], R9 ;  /* 0x0001280901007387 */ /* 0x0001e20000100800 */
[----:B------:R-:W-:Y:S02]  /*3380*/  SHF.R.S32.HI R237, RZ, 0x1f, R5 ;  /* 0x0000001fffed7819 */ /* 0x000fe40000011405 */
[----:B-1----:R-:W-:Y:S01]  /*3390*/  SHF.R.S32.HI R7, RZ, 0x1f, R15 ;  /* 0x0000001fff077819 */ /* 0x002fe2000001140f */
[----:B------:R1:W-:Y:S01]  /*33a0*/  STL [R1+0x130], R10 ;  /* 0x0001300a01007387 */ /* 0x0003e20000100800 */
[----:B------:R-:W-:Y:S02]  /*33b0*/  IADD3 R15, P5, R21, UR8, RZ ;  /* 0x00000008150f7c10 */ /* 0x000fe4000ffbe0ff */
[----:B--2---:R-:W-:Y:S01]  /*33c0*/  SHF.R.S32.HI R8, RZ, 0x1f, R17 ;  /* 0x0000001fff087819 */ /* 0x004fe20000011411 */
[----:B------:R2:W-:Y:S01]  /*33d0*/  STL [R1+0x138], R11 ;  /* 0x0001380b01007387 */ /* 0x0005e20000100800 */
[----:B------:R-:W-:-:S02]  /*33e0*/  IADD3.X R17, R0, UR9, RZ, P4, !PT ;  /* 0x0000000900117c10 */ /* 0x000fc4000a7fe4ff */
[----:B0-----:R-:W-:Y:S01]  /*33f0*/  SHF.R.S32.HI R9, RZ, 0x1f, R19 ;  /* 0x0000001fff097819 */ /* 0x001fe20000011413 */
[----:B------:R0:W-:Y:S01]  /*3400*/  STL [R1+0x140], R15 ;  /* 0x0001400f01007387 */ /* 0x0001e20000100800 */
[----:B------:R-:W-:Y:S02]  /*3410*/  SHF.R.S32.HI R0, RZ, 0x1f, R25 ;  /* 0x0000001fff007819 */ /* 0x000fe40000011419 */
[----:B-1----:R-:W-:Y:S01]  /*3420*/  SHF.R.S32.HI R10, RZ, 0x1f, R21 ;  /* 0x0000001fff0a7819 */ /* 0x002fe20000011415 */
[----:B------:R1:W-:Y:S01]  /*3430*/  STL [R1+0x10c], R17 ;  /* 0x00010c1101007387 */ /* 0x0003e20000100800 */
[----:B--2---:R-:W-:Y:S02]  /*3440*/  SHF.R.S32.HI R11, RZ, 0x1f, R23 ;  /* 0x0000001fff0b7819 */ /* 0x004fe40000011417 */
[----:B0-----:R-:W-:Y:S02]  /*3450*/  IADD3 R15, P4, R23, UR8, RZ ;  /* 0x00000008170f7c10 */ /* 0x001fe4000ff9e0ff */
[----:B-1----:R-:W-:-:S03]  /*3460*/  IADD3.X R17, R3, UR9, RZ, P3, !PT ;  /* 0x0000000903117c10 */ /* 0x002fc60009ffe4ff */
[----:B------:R0:W-:Y:S01]  /*3470*/  STL [R1+0x148], R15 ;  /* 0x0001480f01007387 */ /* 0x0001e20000100800 */
[----:B------:R-:W-:-:S03]  /*3480*/  SHF.R.S32.HI R3, RZ, 0x1f, R27 ;  /* 0x0000001fff037819 */ /* 0x000fc6000001141b */
[----:B------:R1:W-:Y:S01]  /*3490*/  STL [R1+0x114], R17 ;  /* 0x0001141101007387 */ /* 0x0003e20000100800 */
[----:B0-----:R-:W-:Y:S02]  /*34a0*/  IADD3 R15, P3, R25, UR8, RZ ;  /* 0x00000008190f7c10 */ /* 0x001fe4000ff7e0ff */
[----:B------:R-:W-:Y:S02]  /*34b0*/  CS2R R24, SRZ ;  /* 0x0000000000187805 */ /* 0x000fe4000001ff00 */
[----:B-1----:R-:W-:Y:S01]  /*34c0*/  IADD3.X R17, R6, UR9, RZ, P2, !PT ;  /* 0x0000000906117c10 */ /* 0x002fe200097fe4ff */
        /* <DEDUP_REMOVED lines=109> */
[----:B------:R-:W-:Y:S02]  /*3ba0*/  SHF.R.S32.HI R8, RZ, 0x1f, R65 ;  /* 0x0000001fff087819 */ /* 0x000fe40000011441 */
[----:B------:R-:W-:Y:S01]  /*3bb0*/  IADD3.X R6, R6, UR9, RZ, P6, !PT ;  /* 0x0000000906067c10 */ /* 0x000fe2000b7fe4ff */
[----:B------:R1:W-:Y:S01]  /*3bc0*/  STL [R1+0x1ac], R17 ;  /* 0x0001ac1101007387 */ /* 0x0003e20000100800 */
[----:B0-----:R-:W-:-:S02]  /*3bd0*/  IADD3 R15, P5, R63, UR8, RZ ;  /* 0x000000083f0f7c10 */ /* 0x001fc4000ffbe0ff */
[----:B-1----:R-:W-:-:S03]  /*3be0*/  IADD3.X R17, R9, UR9, RZ, P4, !PT ;  /* 0x0000000909117c10 */ /* 0x002fc6000a7fe4ff */
[----:B------:R0:W-:Y:S01]  /*3bf0*/  STL [R1+0x1e8], R15 ;  /* 0x0001e80f01007387 */ /* 0x0001e20000100800 */
[----:B------:R-:W-:-:S03]  /*3c00*/  SHF.R.S32.HI R9, RZ, 0x1f, R67 ;  /* 0x0000001fff097819 */ /* 0x000fc60000011443 */
[----:B------:R1:W-:Y:S01]  /*3c10*/  STL [R1+0x1b4], R17 ;  /* 0x0001b41101007387 */ /* 0x0003e20000100800 */
[----:B0-----:R-:W-:Y:S02]  /*3c20*/  IADD3 R15, P4, R65, UR8, RZ ;  /* 0x00000008410f7c10 */ /* 0x001fe4000ff9e0ff */
        /* <DEDUP_REMOVED lines=12> */
[----:B------:R-:W-:Y:S02]  /*3cf0*/  IADD3.X R0, R3, UR9, RZ, P0, !PT ;  /* 0x0000000903007c10 */ /* 0x000fe400087fe4ff */
[----:B------:R-:W-:Y:S01]  /*3d00*/  IADD3.X R3, R7, UR9, RZ, P5, !PT ;  /* 0x0000000907037c10 */ /* 0x000fe2000affe4ff */
[----:B------:R-:W-:Y:S01]  /*3d10*/  STL [R1+0x1cc], R17 ;  /* 0x0001cc1101007387 */ /* 0x000fe20000100800 */
[----:B0-----:R-:W-:Y:S01]  /*3d20*/  IADD3 R15, P1, R16, UR8, RZ ;  /* 0x00000008100f7c10 */ /* 0x001fe2000ff3e0ff */
[----:B------:R-:W-:-:S04]  /*3d30*/  UIADD3 UR8, UP0, UR13, 0x80, URZ ;  /* 0x000000800d087890 */ /* 0x000fc8000ff1e03f */
[----:B------:R0:W-:Y:S04]  /*3d40*/  STL [R1+0x208], R15 ;  /* 0x0002080f01007387 */ /* 0x0001e80000100800 */
[----:B------:R1:W-:Y:S04]  /*3d50*/  STL [R1+0x1d4], R0 ;  /* 0x0001d40001007387 */ /* 0x0003e80000100800 */
[----:B------:R2:W-:Y:S01]  /*3d60*/  STL [R1+0x1dc], R6 ;  /* 0x0001dc0601007387 */ /* 0x0005e20000100800 */
[----:B0-----:R-:W-:-:S03]  /*3d70*/  SHF.R.S32.HI R15, RZ, 0x5, R4 ;  /* 0x00000005ff0f7819 */ /* 0x001fc60000011404 */
[----:B------:R0:W-:Y:S01]  /*3d80*/  STL [R1+0x1e4], R3 ;  /* 0x0001e40301007387 */ /* 0x0001e20000100800 */
[----:B-1----:R-:W-:Y:S02]  /*3d90*/  IADD3.X R0, R8, UR9, RZ, P4, !PT ;  /* 0x0000000908007c10 */ /* 0x002fe4000a7fe4ff */
[----:B--2---:R-:W-:-:S03]  /*3da0*/  IADD3.X R6, R9, UR9, RZ, P3, !PT ;  /* 0x0000000909067c10 */ /* 0x004fc60009ffe4ff */
[----:B------:R1:W-:Y:S01]  /*3db0*/  STL [R1+0x1ec], R0 ;  /* 0x0001ec0001007387 */ /* 0x0003e20000100800 */
[----:B0-----:R-:W-:-:S03]  /*3dc0*/  IADD3.X R3, R10, UR9, RZ, P2, !PT ;  /* 0x000000090a037c10 */ /* 0x001fc600097fe4ff */
[----:B------:R-:W-:Y:S04]  /*3dd0*/  STL [R1+0x1f4], R6 ;  /* 0x0001f40601007387 */ /* 0x000fe80000100800 */
[----:B------:R0:W-:Y:S01]  /*3de0*/  STL [R1+0x1fc], R3 ;  /* 0x0001fc0301007387 */ /* 0x0001e20000100800 */
[----:B-1----:R-:W-:Y:S01]  /*3df0*/  IADD3.X R0, R11, UR9, RZ, P1, !PT ;  /* 0x000000090b007c10 */ /* 0x002fe20008ffe4ff */
[----:B------:R-:W-:-:S04]  /*3e00*/  UIADD3.X UR9, UR4, -0x3ffffff0, URZ, UP0, !UPT ;  /* 0xc000001004097890 */ /* 0x000fc800087fe43f */
[----:B------:R1:W-:Y:S01]  /*3e10*/  STL [R1+0x204], R0 ;  /* 0x0002040001007387 */ /* 0x0003e20000100800 */
[----:B------:R-:W-:Y:S01]  /*3e20*/  UIADD3.64 UR16, UR8, 0x80, URZ ;  /* 0x0000008008107897 */ /* 0x000fe2000fffe03f */
[----:B0-----:R-:W0:Y:S02]  /*3e30*/  LDC R3, c[0x0][0x238] ;  /* 0x00008e00ff037b82 */ /* 0x001e240000000800 */
[----:B------:R-:W-:Y:S01]  /*3e40*/  STL [R1], RZ ;  /* 0x000000ff01007387 */ /* 0x000fe20000100800 */
[----:B------:R-:W-:-:S03]  /*3e50*/  UIADD3.64 UR20, UR8, 0x100, URZ ;  /* 0x0000010008147897 */ /* 0x000fc6000fffe03f */
[----:B------:R-:W-:Y:S02]  /*3e60*/  STL [R1+0x4], RZ ;  /* 0x000004ff01007387 */ /* 0x000fe40000100800 */
[----:B-1----:R-:W1:Y:S02]  /*3e70*/  LDC R0, c[0x0][0x214] ;  /* 0x00008500ff007b82 */ /* 0x002e640000000800 */
[----:B------:R-:W-:Y:S04]  /*3e80*/  STL [R1+0x8], RZ ;  /* 0x000008ff01007387 */ /* 0x000fe80000100800 */
[----:B------:R-:W-:Y:S04]  /*3e90*/  STL [R1+0xc], RZ ;  /* 0x00000cff01007387 */ /* 0x000fe80000100800 */
[----:B------:R-:W-:Y:S04]  /*3ea0*/  STL [R1+0x10], RZ ;  /* 0x000010ff01007387 */ /* 0x000fe80000100800 */
[----:B------:R-:W-:Y:S01]  /*3eb0*/  STL [R1+0x14], RZ ;  /* 0x000014ff01007387 */ /* 0x000fe20000100800 */
[----:B0-----:R-:W-:-:S03]  /*3ec0*/  IMAD R6, R3, 0x1f, RZ ;  /* 0x0000001f03067824 */ /* 0x001fc600078e02ff */
[----:B------:R-:W-:Y:S01]  /*3ed0*/  STL [R1+0x18], RZ ;  /* 0x000018ff01007387 */ /* 0x000fe20000100800 */
[C---:B------:R-:W-:Y:S01]  /*3ee0*/  IMAD R7, R3.reuse, 0x1e, RZ ;  /* 0x0000001e03077824 */ /* 0x040fe200078e02ff */
[----:B------:R-:W-:Y:S01]  /*3ef0*/  SHF.R.S32.HI R235, RZ, 0x1f, R3 ;  /* 0x0000001fffeb7819 */ /* 0x000fe20000011403 */
[----:B------:R-:W-:Y:S01]  /*3f00*/  IMAD R8, R3, 0x1d, RZ ;  /* 0x0000001d03087824 */ /* 0x000fe200078e02ff */
[----:B------:R-:W-:Y:S01]  /*3f10*/  STL [R1+0x1c], RZ ;  /* 0x00001cff01007387 */ /* 0x000fe20000100800 */
[----:B------:R-:W-:Y:S01]  /*3f20*/  IADD3 R240, P5, R239, R6, RZ ;  /* 0x00000006eff07210 */ /* 0x000fe20007fbe0ff */
[C---:B------:R-:W-:Y:S01]  /*3f30*/  IMAD R9, R3.reuse, 0x1c, RZ ;  /* 0x0000001c03097824 */ /* 0x040fe200078e02ff */
[----:B------:R-:W-:Y:S01]  /*3f40*/  SHF.R.S32.HI R4, RZ, 0x1f, R6 ;  /* 0x0000001fff047819 */ /* 0x000fe20000011406 */
[----:B------:R-:W-:Y:S01]  /*3f50*/  STL [R1+0x20], RZ ;  /* 0x000020ff01007387 */ /* 0x000fe20000100800 */
[----:B------:R-:W-:Y:S01]  /*3f60*/  IADD3 R6, P2, R6, R5, RZ ;  /* 0x0000000506067210 */ /* 0x000fe20007f5e0ff */
[C---:B------:R-:W-:Y:S01]  /*3f70*/  IMAD R11, R3.reuse, 0x1b, RZ ;  /* 0x0000001b030b7824 */ /* 0x040fe200078e02ff */
[----:B------:R-:W-:Y:S01]  /*3f80*/  SHF.R.S32.HI R10, RZ, 0x1f, R7 ;  /* 0x0000001fff0a7819 */ /* 0x000fe20000011407 */
[----:B------:R-:W-:Y:S01]  /*3f90*/  STL [R1+0x24], RZ ;  /* 0x000024ff01007387 */ /* 0x000fe20000100800 */
[C---:B------:R-:W-:Y:S01]  /*3fa0*/  IMAD R16, R3.reuse, 0x1a, RZ ;  /* 0x0000001a03107824 */ /* 0x040fe200078e02ff */
[----:B------:R-:W-:Y:S01]  /*3fb0*/  SHF.R.S32.HI R17, RZ, 0x1f, R9 ;  /* 0x0000001fff117819 */ /* 0x000fe20000011409 */
[C---:B------:R-:W-:Y:S01]  /*3fc0*/  IMAD R18, R3.reuse, 0x19, RZ ;  /* 0x0000001903127824 */ /* 0x040fe200078e02ff */
[----:B------:R-:W-:Y:S01]  /*3fd0*/  STL [R1+0x28], RZ ;  /* 0x000028ff01007387 */ /* 0x000fe20000100800 */
[C---:B------:R-:W-:Y:S01]  /*3fe0*/  IMAD R20, R3.reuse, 0x18, RZ ;  /* 0x0000001803147824 */ /* 0x040fe200078e02ff */
[----:B------:R-:W-:Y:S01]  /*3ff0*/  SHF.R.S32.HI R19, RZ, 0x1f, R11 ;  /* 0x0000001fff137819 */ /* 0x000fe2000001140b */
[C---:B------:R-:W-:Y:S01]  /*4000*/  IMAD R22, R3.reuse, 0x17, RZ ;  /* 0x0000001703167824 */ /* 0x040fe200078e02ff */
[----:B------:R-:W-:Y:S01]  /*4010*/  STL [R1+0x2c], RZ ;  /* 0x00002cff01007387 */ /* 0x000fe20000100800 */
[----:B------:R-:W-:Y:S01]  /*4020*/  SHF.R.S32.HI R21, RZ, 0x1f, R16 ;  /* 0x0000001fff157819 */ /* 0x000fe20000011410 */
[C---:B------:R-:W-:Y:S01]  /*4030*/  IMAD R63, R3.reuse, 0x16, RZ ;  /* 0x00000016033f7824 */ /* 0x040fe200078e02ff */
[----:B------:R-:W-:Y:S01]  /*4040*/  SHF.R.S32.HI R23, RZ, 0x1f, R18 ;  /* 0x0000001fff177819 */ /* 0x000fe20000011412 */
        /* <DEDUP_REMOVED lines=14> */
[C---:B------:R-:W-:Y:S01]  /*4130*/  IMAD.SHL.U32 R75, R3.reuse, 0x10, RZ ;  /* 0x00000010034b7824 */ /* 0x040fe200078e00ff */
        /* <DEDUP_REMOVED lines=20> */
[C---:B------:R-:W-:Y:S01]  /*4280*/  IMAD.SHL.U32 R219, R3.reuse, 0x8, RZ ;  /* 0x0000000803db7824 */ /* 0x040fe200078e00ff */
        /* <DEDUP_REMOVED lines=15> */
[----:B------:R-:W-:Y:S01]  /*4380*/  IMAD.SHL.U32 R232, R3, 0x2, RZ ;  /* 0x0000000203e87824 */ /* 0x000fe200078e00ff */
[----:B------:R-:W-:Y:S01]  /*4390*/  STL [R1+0x64], RZ ;  /* 0x000064ff01007387 */ /* 0x000fe20000100800 */
[----:B------:R-:W-:-:S02]  /*43a0*/  SHF.R.S32.HI R231, RZ, 0x1f, R225 ;  /* 0x0000001fffe77819 */ /* 0x000fc400000114e1 */
[----:B------:R-:W-:Y:S01]  /*43b0*/  SHF.R.S32.HI R233, RZ, 0x1f, R227 ;  /* 0x0000001fffe97819 */ /* 0x000fe200000114e3 */
[----:B------:R-:W-:Y:S01]  /*43c0*/  STL [R1+0x68], RZ ;  /* 0x000068ff01007387 */ /* 0x000fe20000100800 */
[----:B------:R-:W-:Y:S02]  /*43d0*/  SHF.R.S32.HI R234, RZ, 0x1f, R229 ;  /* 0x0000001fffea7819 */ /* 0x000fe400000114e5 */
[----:B------:R-:W-:Y:S01]  /*43e0*/  SHF.R.S32.HI R2, RZ, 0x1f, R232 ;  /* 0x0000001fff027819 */ /* 0x000fe200000114e8 */
[----:B------:R-:W-:Y:S04]  /*43f0*/  STL [R1+0x6c], RZ ;  /* 0x00006cff01007387 */ /* 0x000fe80000100800 */
        /* <DEDUP_REMOVED lines=36> */
[----:B------:R0:W-:Y:S04]  /*4640*/  STL [R1+0x100], R15 ;  /* 0x0001000f01007387 */ /* 0x0001e80000100800 */
[----:B------:R-:W-:Y:S04]  /*4650*/  STL [R1+0x108], R239 ;  /* 0x000108ef01007387 */ /* 0x000fe80000100800 */
[----:B------:R-:W-:Y:S01]  /*4660*/  STL [R1+0x104], R5 ;  /* 0x0001040501007387 */ /* 0x000fe20000100800 */
[----:B0-----:R-:W-:-:S03]  /*4670*/  SHF.R.S32.HI R15, RZ, 0x1f, R8 ;  /* 0x0000001fff0f7819 */ /* 0x001fc60000011408 */
[----:B------:R-:W-:Y:S04]  /*4680*/  STL [R1+0x210], R238 ;  /* 0x000210ee01007387 */ /* 0x000fe80000100800 */
[----:B------:R0:W-:Y:S04]  /*4690*/  STL [R1+0x40c], R240 ;  /* 0x00040cf001007387 */ /* 0x0001e80000100800 */
[----:B------:R2:W-:Y:S04]  /*46a0*/  STL [R1+0x404], R6 ;  /* 0x0004040601007387 */ /* 0x0005e80000100800 */
[----:B------:R-:W-:Y:S01]  /*46b0*/  STL [R1+0x20c], R237 ;  /* 0x00020ced01007387 */ /* 0x000fe20000100800 */
[----:B0-----:R-:W-:-:S02]  /*46c0*/  IADD3 R240, P1, R239, R7, RZ ;  /* 0x00000007eff07210 */ /* 0x001fc40007f3e0ff */
[----:B--2---:R-:W-:-:S03]  /*46d0*/  IADD3 R6, P0, R5, R7, RZ ;  /* 0x0000000705067210 */ /* 0x004fc60007f1e0ff */
[----:B------:R0:W-:Y:S01]  /*46e0*/  STL [R1+0x3fc], R240 ;  /* 0x0003fcf001007387 */ /* 0x0001e20000100800 */
[----:B------:R-:W-:-:S03]  /*46f0*/  IADD3 R7, P3, R5, R8, RZ ;  /* 0x0000000805077210 */ /* 0x000fc60007f7e0ff */
[----:B------:R2:W-:Y:S01]  /*4700*/  STL [R1+0x3f4], R6 ;  /* 0x0003f40601007387 */ /* 0x0005e20000100800 */
[C---:B0-----:R-:W-:Y:S01]  /*4710*/  IADD3 R240, P4, R239.reuse, R8, RZ ;  /* 0x00000008eff07210 */ /* 0x041fe20007f9e0ff */
[----:B------:R-:W-:Y:S01]  /*4720*/  IMAD.X R8, R238, 0x1, R4, P5 ;  /* 0x00000001ee087824 */ /* 0x000fe200028e0604 */
[----:B--2---:R-:W-:-:S03]  /*4730*/  IADD3 R6, P6, R239, R9, RZ ;  /* 0x00000009ef067210 */ /* 0x004fc60007fde0ff */
[----:B------:R-:W-:Y:S04]  /*4740*/  STL [R1+0x3ec], R240 ;  /* 0x0003ecf001007387 */ /* 0x000fe80000100800 */
[----:B------:R0:W-:Y:S04]  /*4750*/  STL [R1+0x3e4], R7 ;  /* 0x0003e40701007387 */ /* 0x0001e80000100800 */
[----:B------:R2:W-:Y:S04]  /*4760*/  STL [R1+0x3dc], R6 ;  /* 0x0003dc0601007387 */ /* 0x0005e80000100800 */
[----:B------:R-:W-:Y:S01]  /*4770*/  STL [R1+0x408], R8 ;  /* 0x0004080801007387 */ /* 0x000fe20000100800 */
[----:B0-----:R-:W-:Y:S01]  /*4780*/  IADD3 R7, P5, R5, R9, RZ ;  /* 0x0000000905077210 */ /* 0x001fe20007fbe0ff */
[----:B--2---:R-:W-:Y:S01]  /*4790*/  IMAD.X R6, R4, 0x1, R237, P2 ;  /* 0x0000000104067824 */ /* 0x004fe200010e06ed */
[----:B------:R-:W-:-:S03]  /*47a0*/  IADD3 R4, P2, R239, R11, RZ ;  /* 0x0000000bef047210 */ /* 0x000fc60007f5e0ff */
[----:B------:R0:W-:Y:S04]  /*47b0*/  STL [R1+0x3d4], R7 ;  /* 0x0003d40701007387 */ /* 0x0001e80000100800 */
[----:B------:R2:W-:Y:S04]  /*47c0*/  STL [R1+0x400], R6 ;  /* 0x0004000601007387 */ /* 0x0005e80000100800 */
[----:B------:R3:W-:Y:S01]  /*47d0*/  STL [R1+0x3cc], R4 ;  /* 0x0003cc0401007387 */ /* 0x0007e20000100800 */
[----:B0-----:R-:W-:Y:S01]  /*47e0*/  IMAD.X R7, R238, 0x1, R10, P1 ;  /* 0x00000001ee077824 */ /* 0x001fe200008e060a */
[----:B--2---:R-:W-:-:S04]  /*47f0*/  IADD3 R6, P1, R5, R11, RZ ;  /* 0x0000000b05067210 */ /* 0x004fc80007f3e0ff */
[----:B------:R0:W-:Y:S01]  /*4800*/  STL [R1+0x3f8], R7 ;  /* 0x0003f80701007387 */ /* 0x0001e20000100800 */
[----:B---3--:R-:W-:-:S03]  /*4810*/  IMAD.X R4, R237, 0x1, R10, P0 ;  /* 0x00000001ed047824 */ /* 0x008fc600000e060a */
[----:B------:R2:W-:Y:S04]  /*4820*/  STL [R1+0x3c4], R6 ;  /* 0x0003c40601007387 */ /* 0x0005e80000100800 */
[----:B------:R3:W-:Y:S01]  /*4830*/  STL [R1+0x3f0], R4 ;  /* 0x0003f00401007387 */ /* 0x0007e20000100800 */
[----:B0-----:R-:W-:Y:S01]  /*4840*/  IADD3 R7, P0, R239, R16, RZ ;  /* 0x00000010ef077210 */ /* 0x001fe20007f1e0ff */
[----:B--2---:R-:W-:-:S04]  /*4850*/  IMAD.X R6, R238, 0x1, R15, P4 ;  /* 0x00000001ee067824 */ /* 0x004fc800020e060f */
[----:B------:R0:W-:Y:S01]  /*4860*/  STL [R1+0x3bc], R7 ;  /* 0x0003bc0701007387 */ /* 0x0001e20000100800 */
[----:B---3--:R-:W-:-:S03]  /*4870*/  IADD3 R4, P4, R5, R16, RZ ;  /* 0x0000001005047210 */ /* 0x008fc60007f9e0ff */
[----:B------:R2:W-:Y:S04]  /*4880*/  STL [R1+0x3e8], R6 ;  /* 0x0003e80601007387 */ /* 0x0005e80000100800 */
[----:B------:R3:W-:Y:S01]  /*4890*/  STL [R1+0x3b4], R4 ;  /* 0x0003b40401007387 */ /* 0x0007e20000100800 */
[----:B0-----:R-:W-:Y:S02]  /*48a0*/  IMAD.X R7, R237, 0x1, R15, P3 ;  /* 0x00000001ed077824 */ /* 0x001fe400018e060f */
[----:B------:R-:W-:Y:S01]  /*48b0*/  IMAD R15, R230, UR7, RZ ;  /* 0x00000007e60f7c24 */ /* 0x000fe2000f8e02ff */
[----:B------:R-:W-:Y:S01]  /*48c0*/  UMOV UR7, 0xc0000010 ;  /* 0xc000001000077882 */ /* 0x000fe20000000000 */
[----:B--2---:R-:W-:Y:S01]  /*48d0*/  IADD3 R6, P3, R239, R18, RZ ;  /* 0x00000012ef067210 */ /* 0x004fe20007f7e0ff */
        /* <DEDUP_REMOVED lines=28> */
[----:B0-----:R-:W-:Y:S02]  /*4aa0*/  IADD3 R7, P3, R5, R63, RZ ;  /* 0x0000003f05077210 */ /* 0x001fe40007f7e0ff */
[----:B------:R-:W-:Y:S01]  /*4ab0*/  CS2R R62, SRZ ;  /* 0x00000000003e7805 */ /* 0x000fe2000001ff00 */
[----:B--2---:R-:W-:Y:S02]  /*4ac0*/  IMAD.X R6, R237, 0x1, R23, P6 ;  /* 0x00000001ed067824 */ /* 0x004fe400030e0617 */
        /* <DEDUP_REMOVED lines=8> */
[----:B------:R2:W-:Y:S01]  /*4b50*/  STL [R1+0x358], R6 ;  /* 0x0003580601007387 */ /* 0x0005e20000100800 */
[----:B------:R-:W-:-:S03]  /*4b60*/  CS2R R64, SRZ ;  /* 0x0000000000407805 */ /* 0x000fc6000001ff00 */
        /* <DEDUP_REMOVED lines=8> */
[----:B------:R-:W-:Y:S02]  /*4bf0*/  CS2R R66, SRZ ;  /* 0x0000000000427805 */ /* 0x000fe4000001ff00 */
[----:B--2---:R-:W-:Y:S02]  /*4c00*/  IADD3 R6, P0, R239, R69, RZ ;  /* 0x00000045ef067210 */ /* 0x004fe40007f1e0ff */
[----:B------:R0:W-:Y:S01]  /*4c10*/  STL [R1+0x380], R7 ;  /* 0x0003800701007387 */ /* 0x0001e20000100800 */
[----:B---3--:R-:W-:-:S03]  /*4c20*/  IMAD.X R4, R238, 0x1, R68, P4 ;  /* 0x00000001ee047824 */ /* 0x008fc600020e0644 */
[----:B------:R2:W-:Y:S04]  /*4c30*/  STL [R1+0x340], R6 ;  /* 0x0003400601007387 */ /* 0x0005e80000100800 */
[----:B------:R3:W-:Y:S01]  /*4c40*/  STL [R1+0x378], R4 ;  /* 0x0003780401007387 */ /* 0x0007e20000100800 */
[----:B0-----:R-:W-:Y:S01]  /*4c50*/  IADD3 R7, P4, R5, R69, RZ ;  /* 0x0000004505077210 */ /* 0x001fe20007f9e0ff */
[----:B--2---:R-:W-:-:S04]  /*4c60*/  IMAD.X R6, R237, 0x1, R68, P3 ;  /* 0x00000001ed067824 */ /* 0x004fc800018e0644 */
[----:B------:R0:W-:Y:S01]  /*4c70*/  STL [R1+0x338], R7 ;  /* 0x0003380701007387 */ /* 0x0001e20000100800 */
[----:B------:R-:W-:Y:S02]  /*4c80*/  CS2R R68, SRZ ;  /* 0x0000000000447805 */ /* 0x000fe4000001ff00 */
[-C--:B---3--:R-:W-:Y:S01]  /*4c90*/  IADD3 R4, P3, R239, R71.reuse, RZ ;  /* 0x00000047ef047210 */ /* 0x088fe20007f7e0ff */
        /* <DEDUP_REMOVED lines=145> */
[----:B------:R-:W-:Y:S01]  /*55b0*/  STL [R1+0x254], R7 ;  /* 0x0002540701007387 */ /* 0x000fe20000100800 */
[--C-:B---3--:R-:W-:Y:S01]  /*55c0*/  IMAD.X R4, R238, 0x1, R233.reuse, P3 ;  /* 0x00000001ee047824 */ /* 0x108fe200018e06e9 */
[----:B------:R-:W-:Y:S02]  /*55d0*/  IADD3 R3, P3, R5, R3, RZ ;  /* 0x0000000305037210 */ /* 0x000fe40007f7e0ff */
[----:B------:R-:W-:Y:S01]  /*55e0*/  STL [R1+0x220], R6 ;  /* 0x0002200601007387 */ /* 0x000fe20000100800 */
[----:B------:R-:W-:-:S03]  /*55f0*/  IMAD.X R5, R237, 0x1, R233, P6 ;  /* 0x00000001ed057824 */ /* 0x000fc600030e06e9 */
[----:B------:R0:W-:Y:S04]  /*5600*/  STL [R1+0x24c], R4 ;  /* 0x00024c0401007387 */ /* 0x0001e80000100800 */
[----:B------:R2:W-:Y:S04]  /*5610*/  STL [R1+0x218], R3 ;  /* 0x0002180301007387 */ /* 0x0005e80000100800 */
[----:B------:R3:W-:Y:S01]  /*5620*/  STL [R1+0x244], R5 ;  /* 0x0002440501007387 */ /* 0x0007e20000100800 */
[--C-:B0-----:R-:W-:Y:S02]  /*5630*/  IMAD.X R4, R238, 0x1, R234.reuse, P5 ;  /* 0x00000001ee047824 */ /* 0x101fe400028e06ea */
[----:B--2---:R-:W-:-:S03]  /*5640*/  IMAD.X R3, R237, 0x1, R234, P2 ;  /* 0x00000001ed037824 */ /* 0x004fc600010e06ea */
[----:B------:R0:W-:Y:S01]  /*5650*/  STL [R1+0x23c], R4 ;  /* 0x00023c0401007387 */ /* 0x0001e20000100800 */
[----:B---3--:R-:W-:-:S03]  /*5660*/  IMAD.X R5, R238, 0x1, R2, P1 ;  /* 0x00000001ee057824 */ /* 0x008fc600008e0602 */
[----:B------:R2:W-:Y:S04]  /*5670*/  STL [R1+0x234], R3 ;  /* 0x0002340301007387 */ /* 0x0005e80000100800 */
[----:B------:R3:W-:Y:S01]  /*5680*/  STL [R1+0x22c], R5 ;  /* 0x00022c0501007387 */ /* 0x0007e20000100800 */
[C---:B0-----:R-:W-:Y:S02]  /*5690*/  IMAD.X R4, R237.reuse, 0x1, R2, P0 ;  /* 0x00000001ed047824 */ /* 0x041fe400000e0602 */
[--C-:B------:R-:W-:Y:S02]  /*56a0*/  IMAD.X R2, R237, 0x1, R235.reuse, P3 ;  /* 0x00000001ed027824 */ /* 0x100fe400018e06eb */
[----:B--2---:R-:W-:Y:S01]  /*56b0*/  IMAD.X R3, R238, 0x1, R235, P4 ;  /* 0x00000001ee037824 */ /* 0x004fe200020e06eb */
[----:B------:R0:W-:Y:S01]  /*56c0*/  STL [R1+0x224], R4 ;  /* 0x0002240401007387 */ /* 0x0001e20000100800 */
[----:B---3--:R-:W-:-:S03]  /*56d0*/  SHF.R.S32.HI R5, RZ, 0x1f, R15 ;  /* 0x0000001fff057819 */ /* 0x008fc6000001140f */
[----:B------:R2:W-:Y:S04]  /*56e0*/  STL [R1+0x21c], R3 ;  /* 0x00021c0301007387 */ /* 0x0005e80000100800 */
[----:B------:R3:W-:Y:S01]  /*56f0*/  STL [R1+0x214], R2 ;  /* 0x0002140201007387 */ /* 0x0007e20000100800 */
[----:B0-----:R-:W-:Y:S01]  /*5700*/  LOP3.LUT R4, R236, 0x10, RZ, 0x3c, !PT ;  /* 0x00000010ec047812 */ /* 0x001fe200078e3cff */
[----:B--2---:R-:W-:-:S04]  /*5710*/  IMAD.U32 R3, RZ, RZ, UR11 ;  /* 0x0000000bff037e24 */ /* 0x004fc8000f8e00ff */
[----:B------:R0:W-:Y:S01]  /*5720*/  STL [R1+0x414], R4 ;  /* 0x0004140401007387 */ /* 0x0001e20000100800 */
[----:B-1-3--:R-:W-:-:S07]  /*5730*/  IMAD.U32 R2, RZ, RZ, UR18 ;  /* 0x00000012ff027e24 */ /* 0x00afce000f8e00ff */
.L_x_1:
[----:B0-----:R-:W2:Y:S04]  /*5740*/  LDL R4, [R1+0x104] ;  /* 0x0001040001047983 */ /* 0x001ea80000100800 */
[----:B------:R-:W3:Y:S04]  /*5750*/  LDL R6, [R1+0x108] ;  /* 0x0001080001067983 */ /* 0x000ee80000100800 */
[----:B------:R-:W4:Y:S04]  /*5760*/  LDL R9, [R1+0x218] ;  /* 0x0002180001097983 */ /* 0x000f280000100800 */
[----:B------:R-:W4:Y:S04]  /*5770*/  LDL R8, [R1+0x21c] ;  /* 0x00021c0001087983 */ /* 0x000f280000100800 */
[----:B------:R0:W-:Y:S04]  /*5780*/  STL.64 [R1+0x538], R86 ;  /* 0x0005385601007387 */ /* 0x0001e80000100a00 */
[----:B0-----:R-:W4:Y:S04]  /*5790*/  LDL R86, [R1+0x230] ;  /* 0x0002300001567983 */ /* 0x001f280000100800 */
        /* <DEDUP_REMOVED lines=8> */
[----:B0-----:R-:W4:Y:S01]  /*5820*/  LDL R81, [R1+0x20c] ;  /* 0x00020c0001517983 */ /* 0x001f220000100800 */
[----:B------:R-:W-:-:S03]  /*5830*/  ISETP.GT.AND P2, PT, R3, RZ, PT ;  /* 0x000000ff0300720c */ /* 0x000fc60003f44270 */
[----:B------:R-:W-:Y:S04]  /*5840*/  STL.64 [R1+0x518], R78 ;  /* 0x0005184e01007387 */ /* 0x000fe80000100a00 */
        /* <DEDUP_REMOVED lines=16> */
[----:B------:R0:W-:Y:S04]  /*5950*/  STL.64 [R1+0x490], R44 ;  /* 0x0004902c01007387 */ /* 0x0001e80000100a00 */
[----:B------:R1:W-:Y:S04]  /*5960*/  STL.64 [R1+0x488], R42 ;  /* 0x0004882a01007387 */ /* 0x0003e80000100a00 */
        /* <DEDUP_REMOVED lines=9> */
[----:B-----5:R3:W-:Y:S04]  /*5a00*/  STL [R1+0x420], R14 ;  /* 0x0004200e01007387 */ /* 0x0207e80000100800 */
[----:B------:R4:W-:Y:S04]  /*5a10*/  STL [R1+0x41c], R13 ;  /* 0x00041c0d01007387 */ /* 0x0009e80000100800 */
[----:B------:R4:W-:Y:S04]  /*5a20*/  STL [R1+0x418], R12 ;  /* 0x0004180c01007387 */ /* 0x0009e80000100800 */
[----:B0-----:R-:W4:Y:S01]  /*5a30*/  LDL R44, [R1+0x22c] ;  /* 0x00022c00012c7983 */ /* 0x001f220000100800 */
[----:B------:R-:W-:-:S03]  /*5a40*/  PRMT R221, RZ, 0x7610, R221 ;  /* 0x00007610ffdd7816 */ /* 0x000fc600000000dd */
[----:B-1----:R-:W4:Y:S04]  /*5a50*/  LDL R43, [R1+0x238] ;  /* 0x00023800012b7983 */ /* 0x002f280000100800 */
[----:B------:R-:W4:Y:S01]  /*5a60*/  LDL R64, [R1+0x240] ;  /* 0x0002400001407983 */ /* 0x000f220000100800 */
[----:B--2---:R-:W-:-:S03]  /*5a70*/  IADD3 R4, P1, R4, R2, RZ ;  /* 0x0000000204047210 */ /* 0x004fc60007f3e0ff */
[----:B------:R-:W2:Y:S01]  /*5a80*/  LDL R62, [R1+0x234] ;  /* 0x00023400013e7983 */ /* 0x000ea20000100800 */
[----:B---3--:R-:W-:-:S03]  /*5a90*/  IADD3 R6, P0, R6, R2, RZ ;  /* 0x0000000206067210 */ /* 0x008fc60007f1e0ff */
[----:B------:R-:W3:Y:S01]  /*5aa0*/  LDL R60, [R1+0x244] ;  /* 0x00024400013c7983 */ /* 0x000ee20000100800 */
[----:B------:R-:W-:Y:S02]  /*5ab0*/  PRMT R59, RZ, 0x7610, R59 ;  /* 0x00007610ff3b7816 */ /* 0x000fe4000000003b */
[----:B------:R-:W-:Y:S01]  /*5ac0*/  ISETP.GT.AND P3, PT, R3, 0x1, PT ;  /* 0x000000010300780c */ /* 0x000fe20003f64270 */
[----:B------:R-:W3:Y:S01]  /*5ad0*/  LDL R63, [R1+0x250] ;  /* 0x00025000013f7983 */ /* 0x000ee20000100800 */
[----:B------:R-:W-:Y:S02]  /*5ae0*/  PRMT R58, RZ, 0x7610, R58 ;  /* 0x00007610ff3a7816 */ /* 0x000fe4000000003a */
[----:B------:R-:W-:Y:S01]  /*5af0*/  PRMT R220, RZ, 0x7610, R220 ;  /* 0x00007610ffdc7816 */ /* 0x000fe200000000dc */
[----:B------:R-:W3:Y:S04]  /*5b00*/  LDL R55, [R1+0x24c] ;  /* 0x00024c0001377983 */ /* 0x000ee80000100800 */
[----:B------:R-:W3:Y:S01]  /*5b10*/  LDL R47, [R1+0x258] ;  /* 0x00025800012f7983 */ /* 0x000ee20000100800 */
[----:B------:R-:W-:-:S02]  /*5b20*/  PRMT R219, RZ, 0x7610, R219 ;  /* 0x00007610ffdb7816 */ /* 0x000fc400000000db */
[----:B------:R-:W-:Y:S01]  /*5b30*/  PRMT R57, RZ, 0x7610, R57 ;  /* 0x00007610ff397816 */ /* 0x000fe20000000039 */
[----:B------:R-:W3:Y:S01]  /*5b40*/  LDL R61, [R1+0x260] ;  /* 0x00026000013d7983 */ /* 0x000ee20000100800 */
[----:B------:R-:W-:Y:S02]  /*5b50*/  PRMT R218, RZ, 0x7610, R218 ;  /* 0x00007610ffda7816 */ /* 0x000fe400000000da */
[----:B------:R-:W-:Y:S01]  /*5b60*/  PRMT R56, RZ, 0x7610, R56 ;  /* 0x00007610ff387816 */ /* 0x000fe20000000038 */
[----:B------:R-:W3:Y:S01]  /*5b70*/  LDL R65, [R1+0x2ec] ;  /* 0x0002ec0001417983 */ /* 0x000ee20000100800 */
[----:B------:R-:W-:Y:S02]  /*5b80*/  PRMT R217, RZ, 0x7610, R217 ;  /* 0x00007610ffd97816 */ /* 0x000fe400000000d9 */
[----:B------:R-:W-:Y:S01]  /*5b90*/  PRMT R45, RZ, 0x7610, R45 ;  /* 0x00007610ff2d7816 */ /* 0x000fe2000000002d */
[----:B------:R-:W3:Y:S01]  /*5ba0*/  LDL R66, [R1+0x310] ;  /* 0x0003100001427983 */ /* 0x000ee20000100800 */
[----:B------:R-:W-:-:S02]  /*5bb0*/  PRMT R216, RZ, 0x7610, R216 ;  /* 0x00007610ffd87816 */ /* 0x000fc400000000d8 */
[----:B------:R-:W-:Y:S01]  /*5bc0*/  PRMT R14, RZ, 0x7610, R14 ;  /* 0x00007610ff0e7816 */ /* 0x000fe2000000000e */
[----:B------:R-:W3:Y:S01]  /*5bd0*/  LDL R67, [R1+0x118] ;  /* 0x0001180001437983 */ /* 0x000ee20000100800 */
[----:B----4-:R-:W-:-:S05]  /*5be0*/  IMAD.X R5, R81, 0x1, R0, P1 ;  /* 0x0000000151057824 */ /* 0x010fca00008e0600 */
[----:B------:R0:W4:Y:S02]  /*5bf0*/  @P2 LDG.E.U8 R221, desc[UR14][R4.64] ;  /* 0x0000000e04dd2981 */ /* 0x000124000c1e1100 */
[----:B0-----:R-:W-:Y:S02]  /*5c00*/  IADD3 R4, P1, R2, R9, RZ ;  /* 0x0000000902047210 */ /* 0x001fe40007f3e0ff */
[----:B------:R-:W2:Y:S01]  /*5c10*/  LDL R9, [R1+0x23c] ;  /* 0x00023c0001097983 */ /* 0x000ea20000100800 */
[----:B------:R-:W-:-:S05]  /*5c20*/  IMAD.X R7, R82, 0x1, R0, P0 ;  /* 0x0000000152077824 */ /* 0x000fca00000e0600 */
[----:B------:R0:W4:Y:S02]  /*5c30*/  @P2 LDG.E.U8 R59, desc[UR14][R6.64] ;  /* 0x0000000e063b2981 */ /* 0x000124000c1e1100 */
[----:B0-----:R-:W-:-:S05]  /*5c40*/  IADD3 R6, P0, R2, R83, RZ ;  /* 0x0000005302067210 */ /* 0x001fca0007f1e0ff */
[C---:B------:R-:W-:Y:S02]  /*5c50*/  IMAD.X R7, R0.reuse, 0x1, R8, P0 ;  /* 0x0000000100077824 */ /* 0x040fe400000e0608 */
[----:B------:R-:W3:Y:S01]  /*5c60*/  LDL R8, [R1+0x248] ;  /* 0x0002480001087983 */ /* 0x000ee20000100800 */
[----:B------:R-:W-:Y:S01]  /*5c70*/  IMAD.X R5, R0, 0x1, R84, P1 ;  /* 0x0000000100057824 */ /* 0x000fe200008e0654 */
[----:B------:R-:W-:Y:S02]  /*5c80*/  ISETP.GT.AND P2, PT, R3, 0x2, PT ;  /* 0x000000020300780c */ /* 0x000fe40003f44270 */
[----:B------:R0:W4:Y:S04]  /*5c90*/  @P3 LDG.E.U8 R58, desc[UR14][R6.64] ;  /* 0x0000000e063a3981 */ /* 0x000128000c1e1100 */
[----:B------:R1:W4:Y:S01]  /*5ca0*/  @P3 LDG.E.U8 R220, desc[UR14][R4.64] ;  /* 0x0000000e04dc3981 */ /* 0x000322000c1e1100 */
[----:B0-----:R-:W-:-:S02]  /*5cb0*/  IADD3 R6, P0, R2, R86, RZ ;  /* 0x0000005602067210 */ /* 0x001fc40007f1e0ff */
[----:B-1----:R-:W-:-:S05]  /*5cc0*/  IADD3 R4, P1, R2, R85, RZ ;  /* 0x0000005502047210 */ /* 0x002fca0007f3e0ff */
[----:B------:R-:W-:-:S05]  /*5cd0*/  IMAD.X R5, R0, 0x1, R87, P1 ;  /* 0x0000000100057824 */ /* 0x000fca00008e0657 */
[----:B------:R0:W4:Y:S01]  /*5ce0*/  @P2 LDG.E.U8 R219, desc[UR14][R4.64] ;  /* 0x0000000e04db2981 */ /* 0x000122000c1e1100 */
[----:B------:R-:W-:-:S03]  /*5cf0*/  IMAD.X R7, R0, 0x1, R44, P0 ;  /* 0x0000000100077824 */ /* 0x000fc600000e062c */
[----:B------:R-:W4:Y:S01]  /*5d00*/  LDL R44, [R1+0x254] ;  /* 0x00025400012c7983 */ /* 0x000f220000100800 */
[----:B0-----:R-:W-:-:S03]  /*5d10*/  IADD3 R4, P1, R2, R43, RZ ;  /* 0x0000002b02047210 */ /* 0x001fc60007f3e0ff */
[----:B------:R0:W4:Y:S04]  /*5d20*/  @P2 LDG.E.U8 R57, desc[UR14][R6.64] ;  /* 0x0000000e06392981 */ /* 0x000128000c1e1100 */
[----:B------:R-:W4:Y:S01]  /*5d30*/  LDL R43, [R1+0x25c] ;  /* 0x00025c00012b7983 */ /* 0x000f220000100800 */
[----:B0-----:R-:W-:Y:S02]  /*5d40*/  IADD3 R6, P0, R2, R64, RZ ;  /* 0x0000004002067210 */ /* 0x001fe40007f1e0ff */
[----:B------:R-:W-:Y:S01]  /*5d50*/  ISETP.GT.AND P3, PT, R3, 0x3, PT ;  /* 0x000000030300780c */ /* 0x000fe20003f64270 */
[----:B------:R-:W4:Y:S02]  /*5d60*/  LDL R64, [R1+0x270] ;  /* 0x0002700001407983 */ /* 0x000f240000100800 */
[----:B--2---:R-:W-:-:S02]  /*5d70*/  IMAD.X R7, R0, 0x1, R9, P0 ;  /* 0x0000000100077824 */ /* 0x004fc400000e0609 */
[----:B------:R-:W2:Y:S01]  /*5d80*/  LDL R9, [R1+0x268] ;  /* 0x0002680001097983 */ /* 0x000ea20000100800 */
[----:B------:R-:W-:-:S03]  /*5d90*/  IMAD.X R5, R0, 0x1, R62, P1 ;  /* 0x0000000100057824 */ /* 0x000fc600008e063e */
[----:B------:R-:W2:Y:S04]  /*5da0*/  LDL R62, [R1+0x264] ;  /* 0x00026400013e7983 */ /* 0x000ea80000100800 */
[----:B------:R3:W2:Y:S01]  /*5db0*/  @P3 LDG.E.U8 R218, desc[UR14][R4.64] ;  /* 0x0000000e04da3981 */ /* 0x0006a2000c1e1100 */
[----:B------:R-:W-:-:S03]  /*5dc0*/  ISETP.GT.AND P2, PT, R3, 0x4, PT ;  /* 0x000000040300780c */ /* 0x000fc60003f44270 */
[----:B------:R0:W2:Y:S01]  /*5dd0*/  @P3 LDG.E.U8 R56, desc[UR14][R6.64] ;  /* 0x0000000e06383981 */ /* 0x0000a2000c1e1100 */
[----:B---3--:R-:W-:-:S03]  /*5de0*/  IADD3 R4, P1, R2, R8, RZ ;  /* 0x0000000802047210 */ /* 0x008fc60007f3e0ff */
[----:B------:R-:W3:Y:S01]  /*5df0*/  LDL R8, [R1+0x26c] ;  /* 0x00026c0001087983 */ /* 0x000ee20000100800 */
[----:B0-----:R-:W-:Y:S01]  /*5e00*/  IADD3 R6, P0, R2, R63, RZ ;  /* 0x0000003f02067210 */ /* 0x001fe20007f1e0ff */
[C---:B------:R-:W-:Y:S02]  /*5e10*/  IMAD.X R5, R0.reuse, 0x1, R60, P1 ;  /* 0x0000000100057824 */ /* 0x040fe400008e063c */
[----:B------:R-:W3:Y:S04]  /*5e20*/  LDL R63, [R1+0x280] ;  /* 0x00028000013f7983 */ /* 0x000ee80000100800 */
[----:B------:R-:W3:Y:S01]  /*5e30*/  LDL R60, [R1+0x278] ;  /* 0x00027800013c7983 */ /* 0x000ee20000100800 */
[----:B------:R-:W-:-:S03]  /*5e40*/  IMAD.X R7, R0, 0x1, R55, P0 ;  /* 0x0000000100077824 */ /* 0x000fc600000e0637 */
[----:B------:R-:W3:Y:S04]  /*5e50*/  LDL R55, [R1+0x274] ;  /* 0x0002740001377983 */ /* 0x000ee80000100800 */
[----:B------:R0:W3:Y:S01]  /*5e60*/  @P2 LDG.E.U8 R217, desc[UR14][R4.64] ;  /* 0x0000000e04d92981 */ /* 0x0000e2000c1e1100 */
[----:B------:R-:W-:-:S03]  /*5e70*/  ISETP.GT.AND P3, PT, R3, 0x5, PT ;  /* 0x000000050300780c */ /* 0x000fc60003f64270 */
[----:B------:R1:W3:Y:S01]  /*5e80*/  @P2 LDG.E.U8 R45, desc[UR14][R6.64] ;  /* 0x0000000e062d2981 */ /* 0x0002e2000c1e1100 */
[----:B0-----:R-:W-:-:S03]  /*5e90*/  IADD3 R4, P1, R2, R47, RZ ;  /* 0x0000002f02047210 */ /* 0x001fc60007f3e0ff */
[----:B------:R-:W3:Y:S01]  /*5ea0*/  LDL R47, [R1+0x27c] ;  /* 0x00027c00012f7983 */ /* 0x000ee20000100800 */
[----:B-1----:R-:W-:-:S03]  /*5eb0*/  IADD3 R6, P0, R2, R61, RZ ;  /* 0x0000003d02067210 */ /* 0x002fc60007f1e0ff */
[----:B------:R-:W3:Y:S01]  /*5ec0*/  LDL R61, [R1+0x290] ;  /* 0x00029000013d7983 */ /* 0x000ee20000100800 */
[----:B----4-:R-:W-:-:S03]  /*5ed0*/  IMAD.X R5, R0, 0x1, R44, P1 ;  /* 0x0000000100057824 */ /* 0x010fc600008e062c */
[----:B------:R-:W4:Y:S04]  /*5ee0*/  LDL R44, [R1+0x288] ;  /* 0x00028800012c7983 */ /* 0x000f280000100800 */
[----:B------:R2:W4:Y:S01]  /*5ef0*/  @P3 LDG.E.U8 R216, desc[UR14][R4.64] ;  /* 0x0000000e04d83981 */ /* 0x000522000c1e1100 */
[----:B------:R-:W-:-:S03]  /*5f00*/  IMAD.X R7, R0, 0x1, R43, P0 ;  /* 0x0000000100077824 */ /* 0x000fc600000e062b */
[----:B------:R-:W4:Y:S01]  /*5f10*/  LDL R43, [R1+0x284] ;  /* 0x00028400012b7983 */ /* 0x000f220000100800 */
[----:B------:R-:W-:-:S03]  /*5f20*/  ISETP.GT.AND P2, PT, R3, 0x6, PT ;  /* 0x000000060300780c */ /* 0x000fc60003f44270 */
[----:B------:R0:W4:Y:S01]  /*5f30*/  @P3 LDG.E.U8 R14, desc[UR14][R6.64] ;  /* 0x0000000e060e3981 */ /* 0x000122000c1e1100 */
[----:B--2---:R-:W-:-:S03]  /*5f40*/  IADD3 R4, P1, R2, R9, RZ ;  /* 0x0000000902047210 */ /* 0x004fc60007f3e0ff */
[----:B------:R-:W2:Y:S01]  /*5f50*/  LDL R9, [R1+0x28c] ;  /* 0x00028c0001097983 */ /* 0x000ea20000100800 */
[----:B0-----:R-:W-:-:S03]  /*5f60*/  IADD3 R6, P0, R2, R64, RZ ;  /* 0x0000004002067210 */ /* 0x001fc60007f1e0ff */
[----:B------:R-:W2:Y:S01]  /*5f70*/  LDL R64, [R1+0x298] ;  /* 0x0002980001407983 */ /* 0x000ea20000100800 */
[----:B------:R-:W-:Y:S01]  /*5f80*/  PRMT R23, RZ, 0x7610, R23 ;  /* 0x00007610ff177816 */ /* 0x000fe20000000017 */
[----:B------:R-:W-:Y:S02]  /*5f90*/  IMAD.X R5, R0, 0x1, R62, P1 ;  /* 0x0000000100057824 */ /* 0x000fe400008e063e */
[----:B------:R-:W2:Y:S01]  /*5fa0*/  LDL R62, [R1+0x294] ;  /* 0x00029400013e7983 */ /* 0x000ea20000100800 */
[----:B------:R-:W-:-:S03]  /*5fb0*/  PRMT R46, RZ, 0x7610, R46 ;  /* 0x00007610ff2e7816 */ /* 0x000fc6000000002e */
[----:B------:R0:W2:Y:S01]  /*5fc0*/  @P2 LDG.E.U8 R23, desc[UR14][R4.64] ;  /* 0x0000000e04172981 */ /* 0x0000a2000c1e1100 */
[----:B---3--:R-:W-:-:S03]  /*5fd0*/  IMAD.X R7, R0, 0x1, R8, P0 ;  /* 0x0000000100077824 */ /* 0x008fc600000e0608 */
[----:B------:R-:W3:Y:S01]  /*5fe0*/  LDL R8, [R1+0x2a0] ;  /* 0x0002a00001087983 */ /* 0x000ee20000100800 */
[----:B------:R-:W-:-:S03]  /*5ff0*/  ISETP.GT.AND P3, PT, R3, 0x7, PT ;  /* 0x000000070300780c */ /* 0x000fc60003f64270 */
[----:B------:R1:W3:Y:S01]  /*6000*/  @P2 LDG.E.U8 R46, desc[UR14][R6.64] ;  /* 0x0000000e062e2981 */ /* 0x0002e2000c1e1100 */
[----:B0-----:R-:W-:-:S03]  /*6010*/  IADD3 R4, P1, R2, R60, RZ ;  /* 0x0000003c02047210 */ /* 0x001fc60007f3e0ff */
[----:B------:R-:W3:Y:S02]  /*6020*/  LDL R60, [R1+0x29c] ;  /* 0x00029c00013c7983 */ /* 0x000ee40000100800 */
[----:B------:R-:W-:Y:S02]  /*6030*/  IMAD.X R5, R0, 0x1, R55, P1 ;  /* 0x0000000100057824 */ /* 0x000fe400008e0637 */
[----:B------:R-:W3:Y:S01]  /*6040*/  LDL R55, [R1+0x2b0] ;  /* 0x0002b00001377983 */ /* 0x000ee20000100800 */
[----:B-1----:R-:W-:-:S03]  /*6050*/  IADD3 R6, P0, R2, R63, RZ ;  /* 0x0000003f02067210 */ /* 0x002fc60007f1e0ff */
[----:B------:R-:W3:Y:S01]  /*6060*/  LDL R63, [R1+0x2a8] ;  /* 0x0002a800013f7983 */ /* 0x000ee20000100800 */
[----:B------:R-:W-:Y:S02]  /*6070*/  PRMT R22, RZ, 0x7610, R22 ;  /* 0x00007610ff167816 */ /* 0x000fe40000000016 */
[----:B------:R-:W-:-:S04]  /*6080*/  PRMT R13, RZ, 0x7610, R13 ;  /* 0x00007610ff0d7816 */ /* 0x000fc8000000000d */
[----:B------:R-:W3:Y:S01]  /*6090*/  @P3 LDG.E.U8 R22, desc[UR14][R4.64] ;  /* 0x0000000e04163981 */ /* 0x000ee2000c1e1100 */
[----:B------:R-:W-:-:S03]  /*60a0*/  IMAD.X R7, R0, 0x1, R47, P0 ;  /* 0x0000000100077824 */ /* 0x000fc600000e062f */
[----:B------:R-:W3:Y:S04]  /*60b0*/  LDL R47, [R1+0x2a4] ;  /* 0x0002a400012f7983 */ /* 0x000ee80000100800 */
[----:B------:R0:W3:Y:S02]  /*60c0*/  @P3 LDG.E.U8 R13, desc[UR14][R6.64] ;  /* 0x0000000e060d3981 */ /* 0x0000e4000c1e1100 */
[C---:B0-----:R-:W-:Y:S02]  /*60d0*/  IADD3 R6, P0, R2.reuse, R61, RZ ;  /* 0x0000003d02067210 */ /* 0x041fe40007f1e0ff */
[----:B------:R-:W3:Y:S01]  /*60e0*/  LDL R61, [R1+0x2b8] ;  /* 0x0002b800013d7983 */ /* 0x000ee20000100800 */
[----:B----4-:R-:W-:-:S03]  /*60f0*/  IADD3 R4, P1, R2, R44, RZ ;  /* 0x0000002c02047210 */ /* 0x010fc60007f3e0ff */
[----:B------:R-:W4:Y:S02]  /*6100*/  LDL R44, [R1+0x2ac] ;  /* 0x0002ac00012c7983 */ /* 0x000f240000100800 */
[C---:B------:R-:W-:Y:S02]  /*6110*/  IMAD.X R5, R0.reuse, 0x1, R43, P1 ;  /* 0x0000000100057824 */ /* 0x040fe400008e062b */
[----:B------:R-:W4:Y:S01]  /*6120*/  LDL R43, [R1+0x2c0] ;  /* 0x0002c000012b7983 */ /* 0x000f220000100800 */
[----:B--2---:R-:W-:-:S03]  /*6130*/  IMAD.X R7, R0, 0x1, R9, P0 ;  /* 0x0000000100077824 */ /* 0x004fc600000e0609 */
[----:B------:R-:W2:Y:S01]  /*6140*/  LDL R9, [R1+0x2b4] ;  /* 0x0002b40001097983 */ /* 0x000ea20000100800 */
[C---:B------:R-:W-:Y:S02]  /*6150*/  ISETP.GT.AND P2, PT, R3.reuse, 0x8, PT ;  /* 0x000000080300780c */ /* 0x040fe40003f44270 */
[----:B------:R-:W-:Y:S02]  /*6160*/  PRMT R54, RZ, 0x7610, R54 ;  /* 0x00007610ff367816 */ /* 0x000fe40000000036 */
[----:B------:R-:W-:Y:S02]  /*6170*/  PRMT R21, RZ, 0x7610, R21 ;  /* 0x00007610ff157816 */ /* 0x000fe40000000015 */
[----:B------:R-:W-:-:S07]  /*6180*/  ISETP.GT.AND P3, PT, R3, 0x9, PT ;  /* 0x000000090300780c */ /* 0x000fce0003f64270 */
[----:B------:R3:W2:Y:S04]  /*6190*/  @P2 LDG.E.U8 R54, desc[UR14][R6.64] ;  /* 0x0000000e06362981 */ /* 0x0006a8000c1e1100 */
[----:B------:R0:W2:Y:S01]  /*61a0*/  @P2 LDG.E.U8 R21, desc[UR14][R4.64] ;  /* 0x0000000e04152981 */ /* 0x0000a2000c1e1100 */
[----:B---3--:R-:W-:-:S03]  /*61b0*/  IADD3 R6, P0, R2, R8, RZ ;  /* 0x0000000802067210 */ /* 0x008fc60007f1e0ff */
[----:B------:R-:W3:Y:S01]  /*61c0*/  LDL R8, [R1+0x2bc] ;  /* 0x0002bc0001087983 */ /* 0x000ee20000100800 */
[----:B0-----:R-:W-:-:S03]  /*61d0*/  IADD3 R4, P1, R2, R64, RZ ;  /* 0x0000004002047210 */ /* 0x001fc60007f3e0ff */
[----:B------:R-:W3:Y:S02]  /*61e0*/  LDL R64, [R1+0x2c8] ;  /* 0x0002c80001407983 */ /* 0x000ee40000100800 */
[C---:B------:R-:W-:Y:S02]  /*61f0*/  IMAD.X R5, R0.reuse, 0x1, R62, P1 ;  /* 0x0000000100057824 */ /* 0x040fe400008e063e */
[----:B------:R-:W3:Y:S01]  /*6200*/  LDL R62, [R1+0x2d0] ;  /* 0x0002d000013e7983 */ /* 0x000ee20000100800 */
[----:B------:R-:W-:Y:S01]  /*6210*/  PRMT R12, RZ, 0x7610, R12 ;  /* 0x00007610ff0c7816 */ /* 0x000fe2000000000c */
[----:B------:R-:W-:Y:S01]  /*6220*/  IMAD.X R7, R0, 0x1, R60, P0 ;  /* 0x0000000100077824 */ /* 0x000fe200000e063c */
[----:B------:R-:W-:Y:S01]  /*6230*/  PRMT R20, RZ, 0x7610, R20 ;  /* 0x00007610ff147816 */ /* 0x000fe20000000014 */
[----:B------:R-:W3:Y:S04]  /*6240*/  LDL R60, [R1+0x2c4] ;  /* 0x0002c400013c7983 */ /* 0x000ee80000100800 */
[----:B------:R0:W3:Y:S04]  /*6250*/  @P3 LDG.E.U8 R12, desc[UR14][R6.64] ;  /* 0x0000000e060c3981 */ /* 0x0000e8000c1e1100 */
[----:B------:R1:W3:Y:S01]  /*6260*/  @P3 LDG.E.U8 R20, desc[UR14][R4.64] ;  /* 0x0000000e04143981 */ /* 0x0002e2000c1e1100 */
[----:B0-----:R-:W-:-:S03]  /*6270*/  IADD3 R6, P0, R2, R55, RZ ;  /* 0x0000003702067210 */ /* 0x001fc60007f1e0ff */
[----:B------:R-:W3:Y:S01]  /*6280*/  LDL R55, [R1+0x2cc] ;  /* 0x0002cc0001377983 */ /* 0x000ee20000100800 */
[----:B-1----:R-:W-:Y:S02]  /*6290*/  IADD3 R4, P1, R2, R63, RZ ;  /* 0x0000003f02047210 */ /* 0x002fe40007f3e0ff */
[----:B------:R-:W-:Y:S01]  /*62a0*/  ISETP.GT.AND P2, PT, R3, 0xa, PT ;  /* 0x0000000a0300780c */ /* 0x000fe20003f44270 */
[----:B------:R-:W3:Y:S02]  /*62b0*/  LDL R63, [R1+0x2d8] ;  /* 0x0002d800013f7983 */ /* 0x000ee40000100800 */
[----:B------:R-:W-:Y:S02]  /*62c0*/  IMAD.X R5, R0, 0x1, R47, P1 ;  /* 0x0000000100057824 */ /* 0x000fe400008e062f */
[----:B------:R-:W3:Y:S01]  /*62d0*/  LDL R47, [R1+0x2e0] ;  /* 0x0002e000012f7983 */ /* 0x000ee20000100800 */
[----:B------:R-:W-:Y:S02]  /*62e0*/  PRMT R53, RZ, 0x7610, R53 ;  /* 0x00007610ff357816 */ /* 0x000fe40000000035 */
[----:B------:R-:W-:-:S06]  /*62f0*/  PRMT R19, RZ, 0x7610, R19 ;  /* 0x00007610ff137816 */ /* 0x000fcc0000000013 */
[----:B------:R0:W3:Y:S02]  /*6300*/  @P2 LDG.E.U8 R19, desc[UR14][R4.64] ;  /* 0x0000000e04132981 */ /* 0x0000e4000c1e1100 */
[----:B0-----:R-:W-:Y:S02]  /*6310*/  IADD3 R4, P1, R2, R61, RZ ;  /* 0x0000003d02047210 */ /* 0x001fe40007f3e0ff */
[----:B------:R-:W3:Y:S01]  /*6320*/  LDL R61, [R1+0x2e4] ;  /* 0x0002e400013d7983 */ /* 0x000ee20000100800 */
[----:B----4-:R-:W-:-:S03]  /*6330*/  IMAD.X R7, R0, 0x1, R44, P0 ;  /* 0x0000000100077824 */ /* 0x010fc600000e062c */
[----:B------:R-:W4:Y:S04]  /*6340*/  LDL R44, [R1+0x2d4] ;  /* 0x0002d400012c7983 */ /* 0x000f280000100800 */
[----:B------:R0:W4:Y:S02]  /*6350*/  @P2 LDG.E.U8 R53, desc[UR14][R6.64] ;  /* 0x0000000e06352981 */ /* 0x000124000c1e1100 */
[----:B0-----:R-:W-:Y:S02]  /*6360*/  IADD3 R6, P0, R2, R43, RZ ;  /* 0x0000002b02067210 */ /* 0x001fe40007f1e0ff */
[----:B------:R-:W4:Y:S01]  /*6370*/  LDL R43, [R1+0x2dc] ;  /* 0x0002dc00012b7983 */ /* 0x000f220000100800 */
[----:B--2---:R-:W-:-:S03]  /*6380*/  IMAD.X R5, R0, 0x1, R9, P1 ;  /* 0x0000000100057824 */ /* 0x004fc600008e0609 */
[----:B------:R-:W2:Y:S01]  /*6390*/  LDL R9, [R1+0x2e8] ;  /* 0x0002e80001097983 */ /* 0x000ea20000100800 */
[C---:B------:R-:W-:Y:S02]  /*63a0*/  ISETP.GT.AND P3, PT, R3.reuse, 0xb, PT ;  /* 0x0000000b0300780c */ /* 0x040fe40003f64270 */
[----:B------:R-:W-:Y:S02]  /*63b0*/  PRMT R52, RZ, 0x7610, R52 ;  /* 0x00007610ff347816 */ /* 0x000fe40000000034 */
[----:B------:R-:W-:Y:S02]  /*63c0*/  PRMT R18, RZ, 0x7610, R18 ;  /* 0x00007610ff127816 */ /* 0x000fe40000000012 */
[----:B------:R-:W-:-:S07]  /*63d0*/  ISETP.GT.AND P2, PT, R3, 0xc, PT ;  /* 0x0000000c0300780c */ /* 0x000fce0003f44270 */
[----:B------:R0:W2:Y:S01]  /*63e0*/  @P3 LDG.E.U8 R18, desc[UR14][R4.64] ;  /* 0x0000000e04123981 */ /* 0x0000a2000c1e1100 */
[----:B---3--:R-:W-:-:S03]  /*63f0*/  IMAD.X R7, R0, 0x1, R8, P0 ;  /* 0x0000000100077824 */ /* 0x008fc600000e0608 */
[----:B------:R-:W3:Y:S01]  /*6400*/  LDL R8, [R1+0x2f0] ;  /* 0x0002f00001087983 */ /* 0x000ee20000100800 */
[----:B0-----:R-:W-:-:S03]  /*6410*/  IADD3 R4, P1, R2, R64, RZ ;  /* 0x0000004002047210 */ /* 0x001fc60007f3e0ff */
[----:B------:R0:W3:Y:S01]  /*6420*/  @P3 LDG.E.U8 R52, desc[UR14][R6.64] ;  /* 0x0000000e06343981 */ /* 0x0000e2000c1e1100 */
[----:B------:R-:W-:Y:S02]  /*6430*/  PRMT R17, RZ, 0x7610, R17 ;  /* 0x00007610ff117816 */ /* 0x000fe40000000011 */
[----:B------:R-:W-:Y:S01]  /*6440*/  PRMT R51, RZ, 0x7610, R51 ;  /* 0x00007610ff337816 */ /* 0x000fe20000000033 */
[----:B------:R-:W3:Y:S01]  /*6450*/  LDL R64, [R1+0x318] ;  /* 0x0003180001407983 */ /* 0x000ee20000100800 */
[----:B0-----:R-:W-:-:S03]  /*6460*/  IADD3 R6, P0, R2, R62, RZ ;  /* 0x0000003e02067210 */ /* 0x001fc60007f1e0ff */
[----:B------:R-:W3:Y:S01]  /*6470*/  LDL R62, [R1+0x2f8] ;  /* 0x0002f800013e7983 */ /* 0x000ee20000100800 */
[----:B------:R-:W-:-:S03]  /*6480*/  IMAD.X R5, R0, 0x1, R60, P1 ;  /* 0x0000000100057824 */ /* 0x000fc600008e063c */
[----:B------:R-:W3:Y:S04]  /*6490*/  LDL R60, [R1+0x300] ;  /* 0x00030000013c7983 */ /* 0x000ee80000100800 */
[----:B------:R0:W3:Y:S01]  /*64a0*/  @P2 LDG.E.U8 R17, desc[UR14][R4.64] ;  /* 0x0000000e04112981 */ /* 0x0000e2000c1e1100 */
[----:B------:R-:W-:-:S03]  /*64b0*/  IMAD.X R7, R0, 0x1, R55, P0 ;  /* 0x0000000100077824 */ /* 0x000fc600000e0637 */
[----:B------:R-:W3:Y:S04]  /*64c0*/  LDL R55, [R1+0x2f4] ;  /* 0x0002f40001377983 */ /* 0x000ee80000100800 */
[----:B------:R1:W3:Y:S01]  /*64d0*/  @P2 LDG.E.U8 R51, desc[UR14][R6.64] ;  /* 0x0000000e06332981 */ /* 0x0002e2000c1e1100 */
[C---:B0-----:R-:W-:Y:S02]  /*64e0*/  IADD3 R4, P1, R2.reuse, R63, RZ ;  /* 0x0000003f02047210 */ /* 0x041fe40007f3e0ff */
[----:B------:R-:W-:Y:S01]  /*64f0*/  ISETP.GT.AND P3, PT, R3, 0xd, PT ;  /* 0x0000000d0300780c */ /* 0x000fe20003f64270 */
[----:B------:R-:W3:Y:S01]  /*6500*/  LDL R63, [R1+0x30c] ;  /* 0x00030c00013f7983 */ /* 0x000ee20000100800 */
[----:B-1----:R-:W-:-:S03]  /*6510*/  IADD3 R6, P0, R2, R47, RZ ;  /* 0x0000002f02067210 */ /* 0x002fc60007f1e0ff */
[----:B------:R-:W3:Y:S01]  /*6520*/  LDL R47, [R1+0x2fc] ;  /* 0x0002fc00012f7983 */ /* 0x000ee20000100800 */
[----:B------:R-:W-:Y:S01]  /*6530*/  PRMT R16, RZ, 0x7610, R16 ;  /* 0x00007610ff107816 */ /* 0x000fe20000000010 */
[C---:B----4-:R-:W-:Y:S02]  /*6540*/  IMAD.X R5, R0.reuse, 0x1, R44, P1 ;  /* 0x0000000100057824 */ /* 0x050fe400008e062c */
[----:B------:R-:W4:Y:S04]  /*6550*/  LDL R44, [R1+0x308] ;  /* 0x00030800012c7983 */ /* 0x000f280000100800 */
[----:B------:R2:W4:Y:S01]  /*6560*/  @P3 LDG.E.U8 R16, desc[UR14][R4.64] ;  /* 0x0000000e04103981 */ /* 0x000522000c1e1100 */
[----:B------:R-:W-:-:S03]  /*6570*/  IMAD.X R7, R0, 0x1, R43, P0 ;  /* 0x0000000100077824 */ /* 0x000fc600000e062b */
[----:B------:R-:W4:Y:S01]  /*6580*/  LDL R43, [R1+0x304] ;  /* 0x00030400012b7983 */ /* 0x000f220000100800 */
[----:B--2---:R-:W-:-:S05]  /*6590*/  IADD3 R4, P1, R2, R9, RZ ;  /* 0x0000000902047210 */ /* 0x004fca0007f3e0ff */
[----:B------:R-:W-:Y:S02]  /*65a0*/  IMAD.X R5, R0, 0x1, R61, P1 ;  /* 0x0000000100057824 */ /* 0x000fe400008e063d */
[----:B------:R-:W2:Y:S01]  /*65b0*/  LDL R61, [R1+0x314] ;  /* 0x00031400013d7983 */ /* 0x000ea20000100800 */
[----:B------:R-:W-:Y:S02]  /*65c0*/  ISETP.GT.AND P2, PT, R3, 0xe, PT ;  /* 0x0000000e0300780c */ /* 0x000fe40003f44270 */
[----:B------:R-:W-:Y:S02]  /*65d0*/  PRMT R50, RZ, 0x7610, R50 ;  /* 0x00007610ff327816 */ /* 0x000fe40000000032 */
[----:B------:R-:W-:-:S04]  /*65e0*/  PRMT R11, RZ, 0x7610, R11 ;  /* 0x00007610ff0b7816 */ /* 0x000fc8000000000b */
[----:B------:R0:W2:Y:S05]  /*65f0*/  @P3 LDG.E.U8 R50, desc[UR14][R6.64] ;  /* 0x0000000e06323981 */ /* 0x0000aa000c1e1100 */
[----:B------:R1:W2:Y:S01]  /*6600*/  @P2 LDG.E.U8 R11, desc[UR14][R4.64] ;  /* 0x0000000e040b2981 */ /* 0x0002a2000c1e1100 */
[----:B---3--:R-:W-:-:S05]  /*6610*/  IADD3 R8, P0, R2, R8, RZ ;  /* 0x0000000802087210 */ /* 0x008fca0007f1e0ff */
[----:B------:R-:W-:Y:S01]  /*6620*/  IMAD.X R9, R0, 0x1, R65, P0 ;  /* 0x0000000100097824 */ /* 0x000fe200000e0641 */
[C---:B0-----:R-:W-:Y:S01]  /*6630*/  IADD3 R6, P1, R2.reuse, R62, RZ ;  /* 0x0000003e02067210 */ /* 0x041fe20007f3e0ff */
[----:B------:R-:W3:Y:S04]  /*6640*/  LDL R65, [R1+0x324] ;  /* 0x0003240001417983 */ /* 0x000ee80000100800 */
[----:B------:R-:W3:Y:S01]  /*6650*/  LDL R62, [R1+0x320] ;  /* 0x00032000013e7983 */ /* 0x000ee20000100800 */
[----:B-1----:R-:W-:-:S03]  /*6660*/  IADD3 R4, P0, R2, R60, RZ ;  /* 0x0000003c02047210 */ /* 0x002fc60007f1e0ff */
[----:B------:R-:W3:Y:S01]  /*6670*/  LDL R60, [R1+0x31c] ;  /* 0x00031c00013c7983 */ /* 0x000ee20000100800 */
[----:B------:R-:W-:-:S03]  /*6680*/  IMAD.X R7, R0, 0x1, R55, P1 ;  /* 0x0000000100077824 */ /* 0x000fc600008e0637 */
[----:B------:R-:W3:Y:S01]  /*6690*/  LDL R55, [R1+0x328] ;  /* 0x0003280001377983 */ /* 0x000ee20000100800 */
[----:B------:R-:W-:Y:S02]  /*66a0*/  PRMT R49, RZ, 0x7610, R49 ;  /* 0x00007610ff317816 */ /* 0x000fe40000000031 */
[----:B------:R-:W-:-:S04]  /*66b0*/  ISETP.GT.AND P3, PT, R3, 0xf, PT ;  /* 0x0000000f0300780c */ /* 0x000fc80003f64270 */
[----:B------:R4:W3:Y:S01]  /*66c0*/  @P2 LDG.E.U8 R49, desc[UR14][R8.64] ;  /* 0x0000000e08312981 */ /* 0x0008e2000c1e1100 */
[----:B------:R-:W-:-:S03]  /*66d0*/  IMAD.X R5, R0, 0x1, R47, P0 ;  /* 0x0000000100057824 */ /* 0x000fc600000e062f */
[----:B------:R-:W3:Y:S01]  /*66e0*/  LDL R47, [R1+0x330] ;  /* 0x00033000012f7983 */ /* 0x000ee20000100800 */
[----:B------:R-:W-:Y:S02]  /*66f0*/  PRMT R10, RZ, 0x7610, R10 ;  /* 0x00007610ff0a7816 */ /* 0x000fe4000000000a */
[----:B------:R-:W-:-:S04]  /*6700*/  ISETP.GT.AND P4, PT, R3, 0x10, PT ;  /* 0x000000100300780c */ /* 0x000fc80003f84270 */
[----:B------:R0:W3:Y:S01]  /*6710*/  @P3 LDG.E.U8 R10, desc[UR14][R6.64] ;  /* 0x0000000e060a3981 */ /* 0x0000e2000c1e1100 */
[----:B------:R-:W-:Y:S02]  /*6720*/  PRMT R42, RZ, 0x7610, R42 ;  /* 0x00007610ff2a7816 */ /* 0x000fe4000000002a */
[----:B----4-:R-:W-:Y:S02]  /*6730*/  IADD3 R8, P1, R2, R44, RZ ;  /* 0x0000002c02087210 */ /* 0x010fe40007f3e0ff */
[----:B------:R-:W4:Y:S03]  /*6740*/  LDL R44, [R1+0x32c] ;  /* 0x00032c00012c7983 */ /* 0x000f260000100800 */
[----:B------:R-:W-:Y:S02]  /*6750*/  IMAD.X R9, R0, 0x1, R43, P1 ;  /* 0x0000000100097824 */ /* 0x000fe400008e062b */
[----:B------:R-:W4:Y:S01]  /*6760*/  LDL R43, [R1+0x338] ;  /* 0x00033800012b7983 */ /* 0x000f220000100800 */
[----:B0-----:R-:W-:-:S03]  /*6770*/  IADD3 R6, P1, R2, R64, RZ ;  /* 0x0000004002067210 */ /* 0x001fc60007f3e0ff */
[----:B------:R-:W4:Y:S04]  /*6780*/  LDL R64, [R1+0x334] ;  /* 0x0003340001407983 */ /* 0x000f280000100800 */
[----:B------:R-:W4:Y:S04]  /*6790*/  @P4 LDG.E.U8 R42, desc[UR14][R8.64] ;  /* 0x0000000e082a4981 */ /* 0x000f28000c1e1100 */
[----:B------:R-:W4:Y:S01]  /*67a0*/  LDL R8, [R1+0x33c] ;  /* 0x00033c0001087983 */ /* 0x000f220000100800 */
[----:B------:R-:W-:Y:S02]  /*67b0*/  PRMT R48, RZ, 0x7610, R48 ;  /* 0x00007610ff307816 */ /* 0x000fe40000000030 */
[----:B------:R-:W-:Y:S01]  /*67c0*/  PRMT R41, RZ, 0x7610, R41 ;  /* 0x00007610ff297816 */ /* 0x000fe20000000029 */
[----:B------:R-:W4:Y:S04]  /*67d0*/  LDL R9, [R1+0x35c] ;  /* 0x00035c0001097983 */ /* 0x000f280000100800 */
[----:B------:R0:W4:Y:S01]  /*67e0*/  @P3 LDG.E.U8 R48, desc[UR14][R4.64] ;  /* 0x0000000e04303981 */ /* 0x000122000c1e1100 */
[----:B--2---:R-:W-:-:S03]  /*67f0*/  IMAD.X R7, R0, 0x1, R61, P1 ;  /* 0x0000000100077824 */ /* 0x004fc600008e063d */
[----:B------:R-:W2:Y:S01]  /*6800*/  LDL R61, [R1+0x340] ;  /* 0x00034000013d7983 */ /* 0x000ea20000100800 */
[----:B0-----:R-:W-:Y:S02]  /*6810*/  IADD3 R4, P2, R2, R66, RZ ;  /* 0x0000004202047210 */ /* 0x001fe40007f5e0ff */
[----:B------:R-:W-:-:S03]  /*6820*/  ISETP.GT.AND P0, PT, R3, 0x11, PT ;  /* 0x000000110300780c */ /* 0x000fc60003f04270 */
[----:B------:R-:W-:Y:S02]  /*6830*/  IMAD.X R5, R0, 0x1, R63, P2 ;  /* 0x0000000100057824 */ /* 0x000fe400010e063f */
[----:B------:R-:W2:Y:S04]  /*6840*/  LDL R63, [R1+0x348] ;  /* 0x00034800013f7983 */ /* 0x000ea80000100800 */
[----:B------:R3:W2:Y:S01]  /*6850*/  @P4 LDG.E.U8 R41, desc[UR14][R4.64] ;  /* 0x0000000e04294981 */ /* 0x0006a2000c1e1100 */
[----:B------:R-:W-:Y:S02]  /*6860*/  PRMT R31, RZ, 0x7610, R31 ;  /* 0x00007610ff1f7816 */ /* 0x000fe4000000001f */
[----:B------:R-:W-:-:S04]  /*6870*/  PRMT R29, RZ, 0x7610, R29 ;  /* 0x00007610ff1d7816 */ /* 0x000fc8000000001d */
[----:B------:R0:W2:Y:S01]  /*6880*/  @P0 LDG.E.U8 R31, desc[UR14][R6.64] ;  /* 0x0000000e061f0981 */ /* 0x0000a2000c1e1100 */
[----:B------:R-:W-:Y:S02]  /*6890*/  ISETP.GT.AND P2, PT, R3, 0x12, PT ;  /* 0x000000120300780c */ /* 0x000fe40003f44270 */
[----:B---3--:R-:W-:Y:S02]  /*68a0*/  IADD3 R4, P1, R2, R62, RZ ;  /* 0x0000003e02047210 */ /* 0x008fe40007f3e0ff */
[----:B------:R-:W3:Y:S03]  /*68b0*/  LDL R62, [R1+0x344] ;  /* 0x00034400013e7983 */ /* 0x000ee60000100800 */
[----:B------:R-:W-:Y:S02]  /*68c0*/  IMAD.X R5, R0, 0x1, R60, P1 ;  /* 0x0000000100057824 */ /* 0x000fe400008e063c */
[----:B------:R-:W3:Y:S01]  /*68d0*/  LDL R60, [R1+0x350] ;  /* 0x00035000013c7983 */ /* 0x000ee20000100800 */
[----:B0-----:R-:W-:-:S03]  /*68e0*/  IADD3 R6, P1, R2, R55, RZ ;  /* 0x0000003702067210 */ /* 0x001fc60007f3e0ff */
[----:B------:R0:W3:Y:S04]  /*68f0*/  @P0 LDG.E.U8 R29, desc[UR14][R4.64] ;  /* 0x0000000e041d0981 */ /* 0x0000e8000c1e1100 */
[----:B------:R-:W3:Y:S01]  /*6900*/  LDL R55, [R1+0x34c] ;  /* 0x00034c0001377983 */ /* 0x000ee20000100800 */
[----:B------:R-:W-:Y:S02]  /*6910*/  PRMT R39, RZ, 0x7610, R39 ;  /* 0x00007610ff277816 */ /* 0x000fe40000000027 */
[----:B0-----:R-:W-:Y:S02]  /*6920*/  IADD3 R4, P0, R2, R47, RZ ;  /* 0x0000002f02047210 */ /* 0x001fe40007f1e0ff */
[----:B------:R-:W3:Y:S01]  /*6930*/  LDL R47, [R1+0x358] ;  /* 0x00035800012f7983 */ /* 0x000ee20000100800 */
[----:B------:R-:W-:Y:S01]  /*6940*/  IMAD.X R7, R0, 0x1, R65, P1 ;  /* 0x0000000100077824 */ /* 0x000fe200008e0641 */
[----:B------:R-:W-:-:S02]  /*6950*/  ISETP.GT.AND P1, PT, R3, 0x13, PT ;  /* 0x000000130300780c */ /* 0x000fc40003f24270 */
[----:B------:R-:W-:Y:S01]  /*6960*/  PRMT R38, RZ, 0x7610, R38 ;  /* 0x00007610ff267816 */ /* 0x000fe20000000026 */
[----:B------:R-:W3:Y:S01]  /*6970*/  LDL R65, [R1+0x3d4] ;  /* 0x0003d40001417983 */ /* 0x000ee20000100800 */
[----:B----4-:R-:W-:-:S03]  /*6980*/  IMAD.X R5, R0, 0x1, R44, P0 ;  /* 0x0000000100057824 */ /* 0x010fc600000e062c */
[----:B------:R-:W4:Y:S04]  /*6990*/  LDL R44, [R1+0x354] ;  /* 0x00035400012c7983 */ /* 0x000f280000100800 */
[----:B------:R0:W4:Y:S02]  /*69a0*/  @P2 LDG.E.U8 R39, desc[UR14][R4.64] ;  /* 0x0000000e04272981 */ /* 0x000124000c1e1100 */
[----:B0-----:R-:W-:Y:S02]  /*69b0*/  IADD3 R4, P0, R2, R43, RZ ;  /* 0x0000002b02047210 */ /* 0x001fe40007f1e0ff */
[----:B------:R-:W4:Y:S03]  /*69c0*/  LDL R43, [R1+0x360] ;  /* 0x00036000012b7983 */ /* 0x000f260000100800 */
[----:B------:R-:W-:Y:S01]  /*69d0*/  IMAD.X R5, R0, 0x1, R64, P0 ;  /* 0x0000000100057824 */ /* 0x000fe200000e0640 */
[----:B------:R-:W-:Y:S01]  /*69e0*/  PRMT R40, RZ, 0x7610, R40 ;  /* 0x00007610ff287816 */ /* 0x000fe20000000028 */
[----:B------:R-:W4:Y:S04]  /*69f0*/  LDL R64, [R1+0x3d0] ;  /* 0x0003d00001407983 */ /* 0x000f280000100800 */
[----:B------:R2:W4:Y:S04]  /*6a00*/  @P1 LDG.E.U8 R38, desc[UR14][R4.64] ;  /* 0x0000000e04261981 */ /* 0x000528000c1e1100 */
[----:B------:R-:W4:Y:S04]  /*6a10*/  @P2 LDG.E.U8 R40, desc[UR14][R6.64] ;  /* 0x0000000e06282981 */ /* 0x000f28000c1e1100 */
[----:B------:R-:W4:Y:S04]  /*6a20*/  LDL R7, [R1+0x37c] ;  /* 0x00037c0001077983 */ /* 0x000f280000100800 */
[----:B------:R-:W4:Y:S01]  /*6a30*/  LDL R6, [R1+0x378] ;  /* 0x0003780001067983 */ /* 0x000f220000100800 */
[----:B--2---:R-:W-:-:S03]  /*6a40*/  IADD3 R4, P0, R2, R61, RZ ;  /* 0x0000003d02047210 */ /* 0x004fc60007f1e0ff */
[----:B------:R-:W2:Y:S02]  /*6a50*/  LDL R61, [R1+0x370] ;  /* 0x00037000013d7983 */ /* 0x000ea40000100800 */
[----:B------:R-:W-:Y:S02]  /*6a60*/  IMAD.X R5, R0, 0x1, R8, P0 ;  /* 0x0000000100057824 */ /* 0x000fe400000e0608 */
[----:B------:R-:W2:Y:S01]  /*6a70*/  LDL R8, [R1+0x374] ;  /* 0x0003740001087983 */ /* 0x000ea20000100800 */
[----:B------:R-:W-:-:S06]  /*6a80*/  PRMT R30, RZ, 0x7610, R30 ;  /* 0x00007610ff1e7816 */ /* 0x000fcc000000001e */
[----:B------:R0:W2:Y:S01]  /*6a90*/  @P1 LDG.E.U8 R30, desc[UR14][R4.64] ;  /* 0x0000000e041e1981 */ /* 0x0000a2000c1e1100 */
[----:B------:R-:W-:Y:S02]  /*6aa0*/  ISETP.GT.AND P1, PT, R3, 0x14, PT ;  /* 0x000000140300780c */ /* 0x000fe40003f24270 */
[----:B------:R-:W-:Y:S02]  /*6ab0*/  PRMT R37, RZ, 0x7610, R37 ;  /* 0x00007610ff257816 */ /* 0x000fe40000000025 */
[----:B0-----:R-:W-:Y:S02]  /*6ac0*/  IADD3 R4, P0, R2, R63, RZ ;  /* 0x0000003f02047210 */ /* 0x001fe40007f1e0ff */
[----:B------:R-:W-:Y:S01]  /*6ad0*/  PRMT R36, RZ, 0x7610, R36 ;  /* 0x00007610ff247816 */ /* 0x000fe20000000024 */
[----:B------:R-:W2:Y:S02]  /*6ae0*/  LDL R63, [R1+0x3dc] ;  /* 0x0003dc00013f7983 */ /* 0x000ea40000100800 */
[----:B---3--:R-:W-:Y:S01]  /*6af0*/  IMAD.X R5, R0, 0x1, R62, P0 ;  /* 0x0000000100057824 */ /* 0x008fe200000e063e */
[----:B------:R-:W-:Y:S01]  /*6b00*/  PRMT R28, RZ, 0x7610, R28 ;  /* 0x00007610ff1c7816 */ /* 0x000fe2000000001c */
[----:B------:R-:W3:Y:S04]  /*6b10*/  LDL R62, [R1+0x390] ;  /* 0x00039000013e7983 */ /* 0x000ee80000100800 */
[----:B------:R0:W3:Y:S02]  /*6b20*/  @P1 LDG.E.U8 R37, desc[UR14][R4.64] ;  /* 0x0000000e04251981 */ /* 0x0000e4000c1e1100 */
[----:B0-----:R-:W-:-:S02]  /*6b30*/  IADD3 R4, P0, R2, R60, RZ ;  /* 0x0000003c02047210 */ /* 0x001fc40007f1e0ff */
[----:B------:R-:W3:Y:S03]  /*6b40*/  LDL R60, [R1+0x384] ;  /* 0x00038400013c7983 */ /* 0x000ee60000100800 */
[----:B------:R-:W-:Y:S02]  /*6b50*/  IMAD.X R5, R0, 0x1, R55, P0 ;  /* 0x0000000100057824 */ /* 0x000fe400000e0637 */
[----:B------:R-:W3:Y:S04]  /*6b60*/  LDL R55, [R1+0x380] ;  /* 0x0003800001377983 */ /* 0x000ee80000100800 */
[----:B------:R0:W3:Y:S01]  /*6b70*/  @P1 LDG.E.U8 R36, desc[UR14][R4.64] ;  /* 0x0000000e04241981 */ /* 0x0000e2000c1e1100 */
[----:B------:R-:W-:-:S02]  /*6b80*/  ISETP.GT.AND P1, PT, R3, 0x15, PT ;  /* 0x000000150300780c */ /* 0x000fc40003f24270 */
[----:B0-----:R-:W-:Y:S02]  /*6b90*/  IADD3 R4, P0, R2, R47, RZ ;  /* 0x0000002f02047210 */ /* 0x001fe40007f1e0ff */
[----:B------:R-:W3:Y:S01]  /*6ba0*/  LDL R47, [R1+0x38c] ;  /* 0x00038c00012f7983 */ /* 0x000ee20000100800 */
[----:B------:R-:W-:Y:S02]  /*6bb0*/  PRMT R26, RZ, 0x7610, R26 ;  /* 0x00007610ff1a7816 */ /* 0x000fe4000000001a */
[----:B----4-:R-:W-:Y:S02]  /*6bc0*/  IMAD.X R5, R0, 0x1, R44, P0 ;  /* 0x0000000100057824 */ /* 0x010fe400000e062c */
[----:B------:R-:W4:Y:S04]  /*6bd0*/  LDL R44, [R1+0x388] ;  /* 0x00038800012c7983 */ /* 0x000f280000100800 */
[----:B------:R0:W4:Y:S02]  /*6be0*/  @P1 LDG.E.U8 R28, desc[UR14][R4.64] ;  /* 0x0000000e041c1981 */ /* 0x000124000c1e1100 */
[----:B0-----:R-:W-:-:S02]  /*6bf0*/  IADD3 R4, P0, R2, R43, RZ ;  /* 0x0000002b02047210 */ /* 0x001fc40007f1e0ff */
[----:B------:R-:W4:Y:S03]  /*6c00*/  LDL R43, [R1+0x394] ;  /* 0x00039400012b7983 */ /* 0x000f260000100800 */
[----:B------:R-:W-:Y:S02]  /*6c10*/  IMAD.X R5, R0, 0x1, R9, P0 ;  /* 0x0000000100057824 */ /* 0x000fe400000e0609 */
[----:B------:R-:W4:Y:S04]  /*6c20*/  LDL R9, [R1+0x39c] ;  /* 0x00039c0001097983 */ /* 0x000f280000100800 */
[----:B------:R2:W4:Y:S02]  /*6c30*/  @P1 LDG.E.U8 R26, desc[UR14][R4.64] ;  /* 0x0000000e041a1981 */ /* 0x000524000c1e1100 */
[----:B--2---:R-:W-:-:S02]  /*6c40*/  IADD3 R4, P0, R2, R8, RZ ;  /* 0x0000000802047210 */ /* 0x004fc40007f1e0ff */
[----:B------:R-:W2:Y:S01]  /*6c50*/  LDL R8, [R1+0x398] ;  /* 0x0003980001087983 */ /* 0x000ea20000100800 */
[----:B------:R-:W-:Y:S02]  /*6c60*/  ISETP.GT.AND P1, PT, R3, 0x16, PT ;  /* 0x000000160300780c */ /* 0x000fe40003f24270 */
[----:B------:R-:W-:Y:S01]  /*6c70*/  PRMT R35, RZ, 0x7610, R35 ;  /* 0x00007610ff237816 */ /* 0x000fe20000000023 */
[----:B------:R-:W-:Y:S02]  /*6c80*/  IMAD.X R5, R0, 0x1, R61, P0 ;  /* 0x0000000100057824 */ /* 0x000fe400000e063d */
[----:B------:R-:W2:Y:S08]  /*6c90*/  LDL R61, [R1+0x3a4] ;  /* 0x0003a400013d7983 */ /* 0x000eb00000100800 */
[----:B------:R0:W2:Y:S02]  /*6ca0*/  @P1 LDG.E.U8 R35, desc[UR14][R4.64] ;  /* 0x0000000e04231981 */ /* 0x0000a4000c1e1100 */
[----:B0-----:R-:W-:-:S02]  /*6cb0*/  IADD3 R4, P0, R2, R7, RZ ;  /* 0x0000000702047210 */ /* 0x001fc40007f1e0ff */
[----:B------:R-:W2:Y:S03]  /*6cc0*/  LDL R7, [R1+0x3a0] ;  /* 0x0003a00001077983 */ /* 0x000ea60000100800 */
[----:B------:R-:W-:Y:S02]  /*6cd0*/  IMAD.X R5, R0, 0x1, R6, P0 ;  /* 0x0000000100057824 */ /* 0x000fe400000e0606 */
[----:B------:R-:W2:Y:S01]  /*6ce0*/  LDL R6, [R1+0x3ac] ;  /* 0x0003ac0001067983 */ /* 0x000ea20000100800 */
[----:B------:R-:W-:-:S06]  /*6cf0*/  PRMT R34, RZ, 0x7610, R34 ;  /* 0x00007610ff227816 */ /* 0x000fcc0000000022 */
[----:B------:R3:W2:Y:S01]  /*6d00*/  @P1 LDG.E.U8 R34, desc[UR14][R4.64] ;  /* 0x0000000e04221981 */ /* 0x0006a2000c1e1100 */
[----:B------:R-:W-:Y:S02]  /*6d10*/  ISETP.GT.AND P1, PT, R3, 0x17, PT ;  /* 0x000000170300780c */ /* 0x000fe40003f24270 */
[----:B------:R-:W-:Y:S02]  /*6d20*/  PRMT R33, RZ, 0x7610, R33 ;  /* 0x00007610ff217816 */ /* 0x000fe40000000021 */
[----:B---3--:R-:W-:Y:S02]  /*6d30*/  IADD3 R4, P0, R2, R60, RZ ;  /* 0x0000003c02047210 */ /* 0x008fe40007f1e0ff */
[----:B------:R-:W3:Y:S03]  /*6d40*/  LDL R60, [R1+0x3a8] ;  /* 0x0003a800013c7983 */ /* 0x000ee60000100800 */
[----:B------:R-:W-:-:S02]  /*6d50*/  IMAD.X R5, R0, 0x1, R55, P0 ;  /* 0x0000000100057824 */ /* 0x000fc400000e0637 */
[----:B------:R-:W3:Y:S04]  /*6d60*/  LDL R55, [R1+0x3b4] ;  /* 0x0003b40001377983 */ /* 0x000ee80000100800 */
[----:B------:R0:W3:Y:S01]  /*6d70*/  @P1 LDG.E.U8 R33, desc[UR14][R4.64] ;  /* 0x0000000e04211981 */ /* 0x0000e2000c1e1100 */
[----:B------:R-:W-:Y:S02]  /*6d80*/  PRMT R27, RZ, 0x7610, R27 ;  /* 0x00007610ff1b7816 */ /* 0x000fe4000000001b */
[----:B0-----:R-:W-:Y:S02]  /*6d90*/  IADD3 R4, P0, R2, R47, RZ ;  /* 0x0000002f02047210 */ /* 0x001fe40007f1e0ff */
[----:B------:R-:W3:Y:S01]  /*6da0*/  LDL R47, [R1+0x3b0] ;  /* 0x0003b000012f7983 */ /* 0x000ee20000100800 */
[----:B------:R-:W-:-:S02]  /*6db0*/  PRMT R32, RZ, 0x7610, R32 ;  /* 0x00007610ff207816 */ /* 0x000fc40000000020 */
[----:B----4-:R-:W-:Y:S02]  /*6dc0*/  IMAD.X R5, R0, 0x1, R44, P0 ;  /* 0x0000000100057824 */ /* 0x010fe400000e062c */
[----:B------:R-:W4:Y:S04]  /*6dd0*/  LDL R44, [R1+0x3bc] ;  /* 0x0003bc00012c7983 */ /* 0x000f280000100800 */
[----:B------:R0:W4:Y:S01]  /*6de0*/  @P1 LDG.E.U8 R27, desc[UR14][R4.64] ;  /* 0x0000000e041b1981 */ /* 0x000122000c1e1100 */
[----:B------:R-:W-:Y:S02]  /*6df0*/  ISETP.GT.AND P1, PT, R3, 0x18, PT ;  /* 0x000000180300780c */ /* 0x000fe40003f24270 */
[----:B0-----:R-:W-:Y:S02]  /*6e00*/  IADD3 R4, P0, R2, R43, RZ ;  /* 0x0000002b02047210 */ /* 0x001fe40007f1e0ff */
[----:B------:R-:W4:Y:S03]  /*6e10*/  LDL R43, [R1+0x3b8] ;  /* 0x0003b800012b7983 */ /* 0x000f260000100800 */
[----:B------:R-:W-:Y:S01]  /*6e20*/  IMAD.X R5, R0, 0x1, R62, P0 ;  /* 0x0000000100057824 */ /* 0x000fe200000e063e */
[----:B------:R-:W-:Y:S01]  /*6e30*/  PRMT R25, RZ, 0x7610, R25 ;  /* 0x00007610ff197816 */ /* 0x000fe20000000019 */
[----:B------:R-:W4:Y:S04]  /*6e40*/  LDL R62, [R1+0x3d8] ;  /* 0x0003d800013e7983 */ /* 0x000f280000100800 */
[----:B------:R0:W4:Y:S02]  /*6e50*/  @P1 LDG.E.U8 R32, desc[UR14][R4.64] ;  /* 0x0000000e04201981 */ /* 0x000124000c1e1100 */
[----:B0-----:R-:W-:-:S02]  /*6e60*/  IADD3 R4, P0, R2, R9, RZ ;  /* 0x0000000902047210 */ /* 0x001fc40007f1e0ff */
[----:B------:R-:W4:Y:S03]  /*6e70*/  LDL R9, [R1+0x3c4] ;  /* 0x0003c40001097983 */ /* 0x000f260000100800 */
[----:B--2---:R-:W-:Y:S02]  /*6e80*/  IMAD.X R5, R0, 0x1, R8, P0 ;  /* 0x0000000100057824 */ /* 0x004fe400000e0608 */
[----:B------:R-:W2:Y:S04]  /*6e90*/  LDL R8, [R1+0x3c0] ;  /* 0x0003c00001087983 */ /* 0x000ea80000100800 */
[----:B------:R0:W2:Y:S01]  /*6ea0*/  @P1 LDG.E.U8 R25, desc[UR14][R4.64] ;  /* 0x0000000e04191981 */ /* 0x0000a2000c1e1100 */
[----:B------:R-:W-:-:S02]  /*6eb0*/  ISETP.GT.AND P1, PT, R3, 0x19, PT ;  /* 0x000000190300780c */ /* 0x000fc40003f24270 */
[----:B------:R-:W-:Y:S02]  /*6ec0*/  PRMT R24, RZ, 0x7610, R24 ;  /* 0x00007610ff187816 */ /* 0x000fe40000000018 */
[----:B0-----:R-:W-:Y:S02]  /*6ed0*/  IADD3 R4, P0, R2, R61, RZ ;  /* 0x0000003d02047210 */ /* 0x001fe40007f1e0ff */
[----:B------:R-:W2:Y:S03]  /*6ee0*/  LDL R61, [R1+0x3e4] ;  /* 0x0003e400013d7983 */ /* 0x000ea60000100800 */
[----:B------:R-:W-:Y:S02]  /*6ef0*/  IMAD.X R5, R0, 0x1, R7, P0 ;  /* 0x0000000100057824 */ /* 0x000fe400000e0607 */
[----:B------:R-:W2:Y:S04]  /*6f00*/  LDL R7, [R1+0x3cc] ;  /* 0x0003cc0001077983 */ /* 0x000ea80000100800 */
[----:B------:R0:W2:Y:S02]  /*6f10*/  @P1 LDG.E.U8 R24, desc[UR14][R4.64] ;  /* 0x0000000e04181981 */ /* 0x0000a4000c1e1100 */
[----:B0-----:R-:W-:-:S02]  /*6f20*/  IADD3 R4, P0, R2, R6, RZ ;  /* 0x0000000602047210 */ /* 0x001fc40007f1e0ff */
[----:B------:R-:W2:Y:S01]  /*6f30*/  LDL R6, [R1+0x3c8] ;  /* 0x0003c80001067983 */ /* 0x000ea20000100800 */
[----:B------:R-:W-:Y:S02]  /*6f40*/  PRMT R252, RZ, 0x7610, R252 ;  /* 0x00007610fffc7816 */ /* 0x000fe400000000fc */
[----:B---3--:R-:W-:Y:S02]  /*6f50*/  IMAD.X R5, R0, 0x1, R60, P0 ;  /* 0x0000000100057824 */ /* 0x008fe400000e063c */
[----:B------:R-:W3:Y:S04]  /*6f60*/  LDL R60, [R1+0x3e0] ;  /* 0x0003e000013c7983 */ /* 0x000ee80000100800 */
[----:B------:R0:W3:Y:S01]  /*6f70*/  @P1 LDG.E.U8 R252, desc[UR14][R4.64] ;  /* 0x0000000e04fc1981 */ /* 0x0000e2000c1e1100 */
[----:B------:R-:W-:-:S02]  /*6f80*/  ISETP.GT.AND P1, PT, R3, 0x1a, PT ;  /* 0x0000001a0300780c */ /* 0x000fc40003f24270 */
[----:B------:R-:W-:Y:S02]  /*6f90*/  PRMT R251, RZ, 0x7610, R251 ;  /* 0x00007610fffb7816 */ /* 0x000fe400000000fb */
[----:B0-----:R-:W-:Y:S02]  /*6fa0*/  IADD3 R4, P0, R2, R55, RZ ;  /* 0x0000003702047210 */ /* 0x001fe40007f1e0ff */
[----:B------:R-:W3:Y:S03]  /*6fb0*/  LDL R55, [R1+0x3ec] ;  /* 0x0003ec0001377983 */ /* 0x000ee60000100800 */
[----:B------:R-:W-:Y:S02]  /*6fc0*/  IMAD.X R5, R0, 0x1, R47, P0 ;  /* 0x0000000100057824 */ /* 0x000fe400000e062f */
[----:B------:R-:W3:Y:S04]  /*6fd0*/  LDL R47, [R1+0x3e8] ;  /* 0x0003e800012f7983 */ /* 0x000ee80000100800 */
[----:B------:R4:W3:Y:S01]  /*6fe0*/  @P1 LDG.E.U8 R251, desc[UR14][R4.64] ;  /* 0x0000000e04fb1981 */ /* 0x0008e2000c1e1100 */
[----:B------:R-:W-:-:S02]  /*6ff0*/  PRMT R250, RZ, 0x7610, R250 ;  /* 0x00007610fffa7816 */ /* 0x000fc400000000fa */
[----:B----4-:R-:W-:Y:S02]  /*7000*/  IADD3 R4, P0, R2, R44, RZ ;  /* 0x0000002c02047210 */ /* 0x010fe40007f1e0ff */
[----:B------:R-:W4:Y:S03]  /*7010*/  LDL R44, [R1+0x3f4] ;  /* 0x0003f400012c7983 */ /* 0x000f260000100800 */
[----:B------:R-:W-:Y:S02]  /*7020*/  IMAD.X R5, R0, 0x1, R43, P0 ;  /* 0x0000000100057824 */ /* 0x000fe400000e062b */
[----:B------:R-:W4:Y:S04]  /*7030*/  LDL R43, [R1+0x3f0] ;  /* 0x0003f000012b7983 */ /* 0x000f280000100800 */
[----:B------:R0:W4:Y:S02]  /*7040*/  @P1 LDG.E.U8 R250, desc[UR14][R4.64] ;  /* 0x0000000e04fa1981 */ /* 0x000124000c1e1100 */
[----:B0-----:R-:W-:-:S02]  /*7050*/  IADD3 R4, P0, R2, R9, RZ ;  /* 0x0000000902047210 */ /* 0x001fc40007f1e0ff */
[----:B------:R-:W4:Y:S03]  /*7060*/  LDL R9, [R1+0x3fc] ;  /* 0x0003fc0001097983 */ /* 0x000f260000100800 */
[----:B--2---:R-:W-:Y:S02]  /*7070*/  IMAD.X R5, R0, 0x1, R8, P0 ;  /* 0x0000000100057824 */ /* 0x004fe400000e0608 */
[----:B------:R-:W2:Y:S01]  /*7080*/  LDL R8, [R1+0x3f8] ;  /* 0x0003f80001087983 */ /* 0x000ea20000100800 */
[----:B------:R-:W-:Y:S02]  /*7090*/  ISETP.GT.AND P1, PT, R3, 0x1b, PT ;  /* 0x0000001b0300780c */ /* 0x000fe40003f24270 */
[----:B------:R-:W-:Y:S02]  /*70a0*/  PRMT R249, RZ, 0x7610, R249 ;  /* 0x00007610fff97816 */ /* 0x000fe400000000f9 */
[----:B------:R-:W-:-:S09]  /*70b0*/  PRMT R248, RZ, 0x7610, R248 ;  /* 0x00007610fff87816 */ /* 0x000fd200000000f8 */
[----:B------:R0:W2:Y:S02]  /*70c0*/  @P1 LDG.E.U8 R249, desc[UR14][R4.64] ;  /* 0x0000000e04f91981 */ /* 0x0000a4000c1e1100 */
[----:B0-----:R-:W-:Y:S02]  /*70d0*/  IADD3 R4, P0, R2, R7, RZ ;  /* 0x0000000702047210 */ /* 0x001fe40007f1e0ff */
[----:B------:R-:W-:Y:S01]  /*70e0*/  PRMT R247, RZ, 0x7610, R247 ;  /* 0x00007610fff77816 */ /* 0x000fe200000000f7 */
[----:B------:R-:W2:Y:S02]  /*70f0*/  LDL R7, [R1+0x404] ;  /* 0x0004040001077983 */ /* 0x000ea40000100800 */
[----:B------:R-:W-:Y:S01]  /*7100*/  IMAD.X R5, R0, 0x1, R6, P0 ;  /* 0x0000000100057824 */ /* 0x000fe200000e0606 */
[----:B------:R-:W-:Y:S01]  /*7110*/  PRMT R246, RZ, 0x7610, R246 ;  /* 0x00007610fff67816 */ /* 0x000fe200000000f6 */
[----:B------:R-:W2:Y:S04]  /*7120*/  LDL R6, [R1+0x400] ;  /* 0x0004000001067983 */ /* 0x000ea80000100800 */
[----:B------:R0:W2:Y:S01]  /*7130*/  @P1 LDG.E.U8 R248, desc[UR14][R4.64] ;  /* 0x0000000e04f81981 */ /* 0x0000a2000c1e1100 */
[----:B------:R-:W-:-:S02]  /*7140*/  ISETP.GT.AND P1, PT, R3, 0x1c, PT ;  /* 0x0000001c0300780c */ /* 0x000fc40003f24270 */
[----:B0-----:R-:W-:-:S05]  /*7150*/  IADD3 R4, P0, R2, R65, RZ ;  /* 0x0000004102047210 */ /* 0x001fca0007f1e0ff */
[----:B------:R-:W-:-:S06]  /*7160*/  IMAD.X R5, R0, 0x1, R64, P0 ;  /* 0x0000000100057824 */ /* 0x000fcc00000e0640 */
[----:B------:R0:W2:Y:S02]  /*7170*/  @P1 LDG.E.U8 R247, desc[UR14][R4.64] ;  /* 0x0000000e04f71981 */ /* 0x0000a4000c1e1100 */
[----:B0-----:R-:W-:Y:S02]  /*7180*/  IADD3 R4, P0, R2, R63, RZ ;  /* 0x0000003f02047210 */ /* 0x001fe40007f1e0ff */
[----:B------:R-:W-:Y:S01]  /*7190*/  PRMT R245, RZ, 0x7610, R245 ;  /* 0x00007610fff57816 */ /* 0x000fe200000000f5 */
[----:B------:R-:W2:Y:S02]  /*71a0*/  LDL R63, [R1+0x114] ;  /* 0x00011400013f7983 */ /* 0x000ea40000100800 */
[----:B------:R-:W-:-:S05]  /*71b0*/  IMAD.X R5, R0, 0x1, R62, P0 ;  /* 0x0000000100057824 */ /* 0x000fca00000e063e */
[----:B------:R0:W2:Y:S01]  /*71c0*/  @P1 LDG.E.U8 R246, desc[UR14][R4.64] ;  /* 0x0000000e04f61981 */ /* 0x0000a2000c1e1100 */
[----:B------:R-:W-:Y:S02]  /*71d0*/  ISETP.GT.AND P1, PT, R3, 0x1d, PT ;  /* 0x0000001d0300780c */ /* 0x000fe40003f24270 */
[----:B0-----:R-:W-:-:S05]  /*71e0*/  IADD3 R4, P0, R2, R61, RZ ;  /* 0x0000003d02047210 */ /* 0x001fca0007f1e0ff */
[----:B---3--:R-:W-:Y:S01]  /*71f0*/  IMAD.X R5, R0, 0x1, R60, P0 ;  /* 0x0000000100057824 */ /* 0x008fe200000e063c */
[----:B------:R-:W-:Y:S01]  /*7200*/  PRMT R244, RZ, 0x7610, R244 ;  /* 0x00007610fff47816 */ /* 0x000fe200000000f4 */
[----:B------:R-:W3:Y:S04]  /*7210*/  LDL R60, [R1+0x120] ;  /* 0x00012000013c7983 */ /* 0x000ee80000100800 */
[----:B------:R0:W3:Y:S02]  /*7220*/  @P1 LDG.E.U8 R245, desc[UR14][R4.64] ;  /* 0x0000000e04f51981 */ /* 0x0000e4000c1e1100 */
[----:B0-----:R-:W-:Y:S02]  /*7230*/  IADD3 R4, P0, R2, R55, RZ ;  /* 0x0000003702047210 */ /* 0x001fe40007f1e0ff */
[----:B------:R-:W-:Y:S01]  /*7240*/  PRMT R243, RZ, 0x7610, R243 ;  /* 0x00007610fff37816 */ /* 0x000fe200000000f3 */
[----:B------:R-:W3:Y:S02]  /*7250*/  LDL R55, [R1+0x11c] ;  /* 0x00011c0001377983 */ /* 0x000ee40000100800 */
[----:B------:R-:W-:-:S05]  /*7260*/  IMAD.X R5, R0, 0x1, R47, P0 ;  /* 0x0000000100057824 */ /* 0x000fca00000e062f */
[----:B------:R4:W3:Y:S01]  /*7270*/  @P1 LDG.E.U8 R244, desc[UR14][R4.64] ;  /* 0x0000000e04f41981 */ /* 0x0008e2000c1e1100 */
[----:B------:R-:W-:Y:S02]  /*7280*/  ISETP.GT.AND P1, PT, R3, 0x1e, PT ;  /* 0x0000001e0300780c */ /* 0x000fe40003f24270 */
[----:B----4-:R-:W-:-:S05]  /*7290*/  IADD3 R4, P0, R2, R44, RZ ;  /* 0x0000002c02047210 */ /* 0x010fca0007f1e0ff */
[----:B------:R-:W-:Y:S02]  /*72a0*/  IMAD.X R5, R0, 0x1, R43, P0 ;  /* 0x0000000100057824 */ /* 0x000fe400000e062b */
[----:B------:R-:W4:Y:S04]  /*72b0*/  LDL R43, [R1+0x408] ;  /* 0x00040800012b7983 */ /* 0x000f280000100800 */
[----:B------:R0:W3:Y:S02]  /*72c0*/  @P1 LDG.E.U8 R243, desc[UR14][R4.64] ;  /* 0x0000000e04f31981 */ /* 0x0000e4000c1e1100 */
[----:B0-----:R-:W-:-:S05]  /*72d0*/  IADD3 R4, P0, R2, R9, RZ ;  /* 0x0000000902047210 */ /* 0x001fca0007f1e0ff */
[----:B--2---:R-:W-:Y:S02]  /*72e0*/  IMAD.X R5, R0, 0x1, R8, P0 ;  /* 0x0000000100057824 */ /* 0x004fe400000e0608 */
[----:B------:R-:W2:Y:S01]  /*72f0*/  LDL R8, [R1+0x40c] ;  /* 0x00040c0001087983 */ /* 0x000ea20000100800 */
[----:B------:R-:W-:Y:S02]  /*7300*/  PRMT R242, RZ, 0x7610, R242 ;  /* 0x00007610fff27816 */ /* 0x000fe400000000f2 */
[----:B------:R-:W-:Y:S01]  /*7310*/  LOP3.LUT R11, R11, 0xffff, RZ, 0xc0, !PT ;  /* 0x0000ffff0b0b7812 */ /* 0x000fe200078ec0ff */
[----:B------:R0:W-:Y:S01]  /*7320*/  STL [R1+0x430], R2 ;  /* 0x0004300201007387 */ /* 0x0001e20000100800 */
[----:B------:R-:W-:-:S03]  /*7330*/  LOP3.LUT R10, R10, 0xffff, RZ, 0xc0, !PT ;  /* 0x0000ffff0a0a7812 */ /* 0x000fc600078ec0ff */
[----:B------:R-:W3:Y:S04]  /*7340*/  LDL R66, [R1+0x128] ;  /* 0x0001280001427983 */ /* 0x000ee80000100800 */
[----:B------:R1:W3:Y:S02]  /*7350*/  @P1 LDG.E.U8 R242, desc[UR14][R4.64] ;  /* 0x0000000e04f21981 */ /* 0x0002e4000c1e1100 */
[----:B-1----:R-:W-:Y:S02]  /*7360*/  IADD3 R4, P0, R2, R7, RZ ;  /* 0x0000000702047210 */ /* 0x002fe40007f1e0ff */
[----:B------:R-:W-:Y:S02]  /*7370*/  PRMT R7, R11, 0x3340, R10 ;  /* 0x000033400b077816 */ /* 0x000fe4000000000a */
[----:B------:R-:W3:Y:S01]  /*7380*/  LDL R11, [R1+0x124] ;  /* 0x00012400010b7983 */ /* 0x000ee20000100800 */
[----:B------:R-:W-:Y:S01]  /*7390*/  IMAD.X R5, R0, 0x1, R6, P0 ;  /* 0x0000000100057824 */ /* 0x000fe200000e0606 */
[----:B------:R-:W1:Y:S01]  /*73a0*/  S2R R87, SR_TID.X ;  /* 0x0000000000577919 */ /* 0x000e620000002100 */
[----:B------:R-:W-:-:S02]  /*73b0*/  ISETP.GT.AND P1, PT, R3, 0x1f, PT ;  /* 0x0000001f0300780c */ /* 0x000fc40003f24270 */
[----:B------:R-:W-:Y:S02]  /*73c0*/  PRMT R241, RZ, 0x7610, R241 ;  /* 0x00007610fff17816 */ /* 0x000fe400000000f1 */
[----:B------:R-:W-:-:S09]  /*73d0*/  PRMT R10, RZ, 0x7610, R10 ;  /* 0x00007610ff0a7816 */ /* 0x000fd2000000000a */
[----:B------:R1:W3:Y:S01]  /*73e0*/  @P1 LDG.E.U8 R241, desc[UR14][R4.64] ;  /* 0x0000000e04f11981 */ /* 0x0002e2000c1e1100 */
[----:B--2---:R-:W-:-:S03]  /*73f0*/  IADD3 R8, P0, R2, R8, RZ ;  /* 0x0000000802087210 */ /* 0x004fc60007f1e0ff */
[----:B0-----:R-:W2:Y:S04]  /*7400*/  LDL.LU R2, [R1+0x1c4] ;  /* 0x0001c40001027983 */ /* 0x001ea80000300800 */
[----:B------:R0:W-:Y:S04]  /*7410*/  STL [R1+0x424], R0 ;  /* 0x0004240001007387 */ /* 0x0001e80000100800 */
[----:B------:R-:W2:Y:S04]  /*7420*/  LDL R62, [R1+0x130] ;  /* 0x00013000013e7983 */ /* 0x000ea80000100800 */
[----:B------:R-:W2:Y:S04]  /*7430*/  LDL R65, [R1+0x12c] ;  /* 0x00012c0001417983 */ /* 0x000ea80000100800 */
[----:B------:R-:W2:Y:S04]  /*7440*/  LDL R64, [R1+0x138] ;  /* 0x0001380001407983 */ /* 0x000ea80000100800 */
[----:B------:R-:W2:Y:S01]  /*7450*/  LDL R61, [R1+0x134] ;  /* 0x00013400013d7983 */ /* 0x000ea20000100800 */
[----:B----4-:R-:W-:Y:S01]  /*7460*/  IMAD.X R9, R0, 0x1, R43, P0 ;  /* 0x0000000100097824 */ /* 0x010fe200000e062b */
[----:B------:R-:W-:-:S02]  /*7470*/  LOP3.LUT R221, R221, 0xffff, RZ, 0xc0, !PT ;  /* 0x0000ffffdddd7812 */ /* 0x000fc400078ec0ff */
[----:B------:R-:W-:Y:S02]  /*7480*/  LOP3.LUT R220, R220, 0xffff, RZ, 0xc0, !PT ;  /* 0x0000ffffdcdc7812 */ /* 0x000fe400078ec0ff */
[----:B------:R-:W-:Y:S01]  /*7490*/  LOP3.LUT R219, R219, 0xffff, RZ, 0xc0, !PT ;  /* 0x0000ffffdbdb7812 */ /* 0x000fe200078ec0ff */
[----:B------:R-:W4:Y:S01]  /*74a0*/  @P1 LDG.E.U8 R10, desc[UR14][R8.64] ;  /* 0x0000000e080a1981 */ /* 0x000f22000c1e1100 */
[----:B-1----:R-:W-:Y:S02]  /*74b0*/  SHF.R.S32.HI R43, RZ, 0x2, R87 ;  /* 0x00000002ff2b7819 */ /* 0x002fe40000011457 */
[----:B------:R-:W-:Y:S02]  /*74c0*/  LOP3.LUT R218, R218, 0xffff, RZ, 0xc0, !PT ;  /* 0x0000ffffdada7812 */ /* 0x000fe400078ec0ff */
[----:B------:R-:W-:Y:S02]  /*74d0*/  LOP3.LUT R217, R217, 0xffff, RZ, 0xc0, !PT ;  /* 0x0000ffffd9d97812 */ /* 0x000fe400078ec0ff */
[----:B------:R-:W-:-:S02]  /*74e0*/  LOP3.LUT R216, R216, 0xffff, RZ, 0xc0, !PT ;  /* 0x0000ffffd8d87812 */ /* 0x000fc400078ec0ff */
[----:B------:R-:W-:Y:S02]  /*74f0*/  LOP3.LUT R23, R23, 0xffff, RZ, 0xc0, !PT ;  /* 0x0000ffff17177812 */ /* 0x000fe400078ec0ff */
[----:B------:R-:W-:Y:S02]  /*7500*/  LOP3.LUT R22, R22, 0xffff, RZ, 0xc0, !PT ;  /* 0x0000ffff16167812 */ /* 0x000fe400078ec0ff */
[----:B------:R-:W-:Y:S02]  /*7510*/  LOP3.LUT R21, R21, 0xffff, RZ, 0xc0, !PT ;  /* 0x0000ffff15157812 */ /* 0x000fe400078ec0ff */
[----:B------:R-:W-:Y:S02]  /*7520*/  LOP3.LUT R20, R20, 0xffff, RZ, 0xc0, !PT ;  /* 0x0000ffff14147812 */ /* 0x000fe400078ec0ff */
[----:B------:R-:W-:Y:S02]  /*7530*/  LOP3.LUT R19, R19, 0xffff, RZ, 0xc0, !PT ;  /* 0x0000ffff13137812 */ /* 0x000fe400078ec0ff */
[----:B------:R-:W-:-:S02]  /*7540*/  LOP3.LUT R18, R18, 0xffff, RZ, 0xc0, !PT ;  /* 0x0000ffff12127812 */ /* 0x000fc400078ec0ff */
[----:B------:R-:W-:Y:S02]  /*7550*/  LOP3.LUT R17, R17, 0xffff, RZ, 0xc0, !PT ;  /* 0x0000ffff11117812 */ /* 0x000fe400078ec0ff */
[----:B------:R-:W-:Y:S01]  /*7560*/  LOP3.LUT R16, R16, 0xffff, RZ, 0xc0, !PT ;  /* 0x0000ffff10107812 */ /* 0x000fe200078ec0ff */
[----:B------:R-:W-:Y:S01]  /*7570*/  IMAD.SHL.U32 R44, R87, 0x20, RZ ;  /* 0x00000020572c7824 */ /* 0x000fe200078e00ff */
[----:B------:R-:W-:Y:S01]  /*7580*/  SGXT R43, R43, 0x1 ;  /* 0x000000012b2b781a */ /* 0x000fe20000000200 */
[----:B0-----:R-:W4:Y:S01]  /*7590*/  LDL R0, [R1+0x13c] ;  /* 0x00013c0001007983 */ /* 0x001f220000100800 */
[----:B------:R-:W-:Y:S02]  /*75a0*/  PRMT R220, R221, 0x3340, R220 ;  /* 0x00003340dddc7816 */ /* 0x000fe400000000dc */
[----:B------:R-:W-:Y:S01]  /*75b0*/  PRMT R4, R219, 0x3340, R218 ;  /* 0x00003340db047816 */ /* 0x000fe200000000da */
[----:B------:R-:W4:Y:S01]  /*75c0*/  LDL R9, [R1+0x160] ;  /* 0x0001600001097983 */ /* 0x000f220000100800 */
[----:B------:R-:W-:-:S02]  /*75d0*/  PRMT R216, R217, 0x3340, R216 ;  /* 0x00003340d9d87816 */ /* 0x000fc400000000d8 */
[----:B------:R-:W-:Y:S01]  /*75e0*/  PRMT R5, R23, 0x3340, R22 ;  /* 0x0000334017057816 */ /* 0x000fe20000000016 */
[----:B------:R-:W4:Y:S01]  /*75f0*/  LDL R8, [R1+0x15c] ;  /* 0x00015c0001087983 */ /* 0x000f220000100800 */
[----:B------:R-:W-:Y:S02]  /*7600*/  PRMT R20, R21, 0x3340, R20 ;  /* 0x0000334015147816 */ /* 0x000fe40000000014 */
[----:B------:R-:W-:Y:S02]  /*7610*/  PRMT R6, R19, 0x3340, R18 ;  /* 0x0000334013067816 */ /* 0x000fe40000000012 */
[----:B------:R-:W-:Y:S02]  /*7620*/  PRMT R16, R17, 0x3340, R16 ;  /* 0x0000334011107816 */ /* 0x000fe40000000010 */
[----:B------:R-:W-:Y:S02]  /*7630*/  LOP3.LUT R43, R43, 0x90, RZ, 0xc0, !PT ;  /* 0x000000902b2b7812 */ /* 0x000fe400078ec0ff */
[----:B------:R-:W-:-:S02]  /*7640*/  PRMT R4, R220, 0x5410, R4 ;  /* 0x00005410dc047816 */ /* 0x000fc40000000004 */
[----:B------:R-:W-:Y:S02]  /*7650*/  PRMT R5, R216, 0x5410, R5 ;  /* 0x00005410d8057816 */ /* 0x000fe40000000005 */
[----:B------:R-:W-:Y:S02]  /*7660*/  PRMT R6, R20, 0x5410, R6 ;  /* 0x0000541014067816 */ /* 0x000fe40000000006 */
[----:B------:R-:W-:Y:S02]  /*7670*/  PRMT R7, R16, 0x5410, R7 ;  /* 0x0000541010077816 */ /* 0x000fe40000000007 */
[----:B------:R-:W-:Y:S01]  /*7680*/  LOP3.LUT R43, R43, 0xf60, R44, 0xf8, !PT ;  /* 0x00000f602b2b7812 */ /* 0x000fe200078ef82c */
[----:B------:R-:W-:Y:S01]  /*7690*/  BAR.SYNC.DEFER_BLOCKING 0x0 ;  /* 0x0000000000007b1d */ /* 0x000fe20000010000 */
[----:B------:R-:W-:Y:S02]  /*76a0*/  ISETP.GE.AND P0, PT, R230, R3, PT ;  /* 0x00000003e600720c */ /* 0x000fe40003f06270 */
[----:B------:R-:W-:-:S02]  /*76b0*/  SHF.R.S32.HI R47, RZ, 0x1f, R15 ;  /* 0x0000001fff2f7819 */ /* 0x000fc4000001140f */
[----:B------:R-:W-:Y:S02]  /*76c0*/  PRMT R240, RZ, 0x7610, R240 ;  /* 0x00007610fff07816 */ /* 0x000fe400000000f0 */
[----:B------:R-:W-:Y:S01]  /*76d0*/  PRMT R239, RZ, 0x7610, R239 ;  /* 0x00007610ffef7816 */ /* 0x000fe200000000ef */
[----:B------:R-:W4:Y:S04]  /*76e0*/  LDL R44, [R1+0x14c] ;  /* 0x00014c00012c7983 */ /* 0x000f280000100800 */
[----:B------:R0:W-:Y:S04]  /*76f0*/  STS.128 [R43+UR12], R4 ;  /* 0x000000042b007988 */ /* 0x0001e80008000c0c */
[----:B0-----:R-:W4:Y:S01]  /*7700*/  LDL R6, [R1+0x140] ;  /* 0x0001400001067983 */ /* 0x001f220000100800 */
[----:B------:R-:W-:-:S02]  /*7710*/  IADD3 R4, P1, R15, R67, RZ ;  /* 0x000000430f047210 */ /* 0x000fc40007f3e0ff */
[----:B------:R-:W-:Y:S01]  /*7720*/  PRMT R238, RZ, 0x7610, R238 ;  /* 0x00007610ffee7816 */ /* 0x000fe200000000ee */
[----:B------:R-:W4:Y:S02]  /*7730*/  LDL R7, [R1+0x164] ;  /* 0x0001640001077983 */ /* 0x000f240000100800 */
[----:B------:R-:W-:Y:S02]  /*7740*/  IMAD.X R5, R47, 0x1, R63, P1 ;  /* 0x000000012f057824 */ /* 0x000fe400008e063f */
[----:B------:R-:W4:Y:S04]  /*7750*/  LDL R63, [R1+0x148] ;  /* 0x00014800013f7983 */ /* 0x000f280000100800 */
[----:B------:R3:W4:Y:S02]  /*7760*/  @!P0 LDG.E.U8 R240, desc[UR14][R4.64] ;  /* 0x0000000e04f08981 */ /* 0x000724000c1e1100 */
[----:B---3--:R-:W-:-:S02]  /*7770*/  IADD3 R4, P1, R15, R60, RZ ;  /* 0x0000003c0f047210 */ /* 0x008fc40007f3e0ff */
[----:B------:R-:W3:Y:S03]  /*7780*/  LDL R60, [R1+0x144] ;  /* 0x00014400013c7983 */ /* 0x000ee60000100800 */
[----:B------:R-:W-:Y:S02]  /*7790*/  IMAD.X R5, R47, 0x1, R55, P1 ;  /* 0x000000012f057824 */ /* 0x000fe400008e0637 */
[----:B------:R-:W3:Y:S04]  /*77a0*/  LDL R55, [R1+0x150] ;  /* 0x0001500001377983 */ /* 0x000ee80000100800 */
[----:B------:R0:W3:Y:S02]  /*77b0*/  @!P0 LDG.E.U8 R239, desc[UR14][R4.64] ;  /* 0x0000000e04ef8981 */ /* 0x0000e4000c1e1100 */
[----:B0-----:R-:W-:-:S05]  /*77c0*/  IADD3 R4, P1, R15, R66, RZ ;  /* 0x000000420f047210 */ /* 0x001fca0007f3e0ff */
[----:B------:R-:W-:Y:S02]  /*77d0*/  IMAD.X R5, R47, 0x1, R11, P1 ;  /* 0x000000012f057824 */ /* 0x000fe400008e060b */
[----:B------:R-:W3:Y:S04]  /*77e0*/  LDL R11, [R1+0x158] ;  /* 0x00015800010b7983 */ /* 0x000ee80000100800 */
[----:B------:R2:W3:Y:S01]  /*77f0*/  @!P0 LDG.E.U8 R238, desc[UR14][R4.64] ;  /* 0x0000000e04ee8981 */ /* 0x0004e2000c1e1100 */
[----:B------:R-:W-:Y:S02]  /*7800*/  PRMT R237, RZ, 0x7610, R237 ;  /* 0x00007610ffed7816 */ /* 0x000fe400000000ed */
[----:B--2---:R-:W-:Y:S02]  /*7810*/  IADD3 R4, P1, R15, R62, RZ ;  /* 0x0000003e0f047210 */ /* 0x004fe40007f3e0ff */
[----:B------:R-:W2:Y:S03]  /*7820*/  LDL R62, [R1+0x154] ;  /* 0x00015400013e7983 */ /* 0x000ea60000100800 */
[----:B------:R-:W-:Y:S01]  /*7830*/  IMAD.X R5, R47, 0x1, R65, P1 ;  /* 0x000000012f057824 */ /* 0x000fe200008e0641 */
[----:B------:R-:W-:Y:S01]  /*7840*/  PRMT R236, RZ, 0x7610, R236 ;  /* 0x00007610ffec7816 */ /* 0x000fe200000000ec */
[----:B------:R-:W2:Y:S04]  /*7850*/  LDL R65, [R1+0x190] ;  /* 0x0001900001417983 */ /* 0x000ea80000100800 */
[----:B------:R0:W2:Y:S02]  /*7860*/  @!P0 LDG.E.U8 R237, desc[UR14][R4.64] ;  /* 0x0000000e04ed8981 */ /* 0x0000a4000c1e1100 */
[----:B0-----:R-:W-:-:S02]  /*7870*/  IADD3 R4, P1, R15, R64, RZ ;  /* 0x000000400f047210 */ /* 0x001fc40007f3e0ff */
[----:B------:R-:W-:Y:S01]  /*7880*/  PRMT R235, RZ, 0x7610, R235 ;  /* 0x00007610ffeb7816 */ /* 0x000fe200000000eb */
[----:B------:R-:W2:Y:S02]  /*7890*/  LDL R64, [R1+0x198] ;  /* 0x0001980001407983 */ /* 0x000ea40000100800 */
[----:B------:R-:W-:Y:S02]  /*78a0*/  IMAD.X R5, R47, 0x1, R61, P1 ;  /* 0x000000012f057824 */ /* 0x000fe400008e063d */
[----:B------:R-:W2:Y:S04]  /*78b0*/  LDL R61, [R1+0x168] ;  /* 0x00016800013d7983 */ /* 0x000ea80000100800 */
[----:B------:R4:W2:Y:S01]  /*78c0*/  @!P0 LDG.E.U8 R236, desc[UR14][R4.64] ;  /* 0x0000000e04ec8981 */ /* 0x0008a2000c1e1100 */
[----:B------:R-:W-:-:S02]  /*78d0*/  PRMT R234, RZ, 0x7610, R234 ;  /* 0x00007610ffea7816 */ /* 0x000fc400000000ea */
[----:B------:R-:W-:Y:S02]  /*78e0*/  PRMT R233, RZ, 0x7610, R233 ;  /* 0x00007610ffe97816 */ /* 0x000fe400000000e9 */
[----:B------:R-:W-:Y:S02]  /*78f0*/  PRMT R232, RZ, 0x7610, R232 ;  /* 0x00007610ffe87816 */ /* 0x000fe400000000e8 */
[----:B------:R-:W-:Y:S02]  /*7900*/  PRMT R231, RZ, 0x7610, R231 ;  /* 0x00007610ffe77816 */ /* 0x000fe400000000e7 */
[----:B----4-:R-:W-:Y:S02]  /*7910*/  IADD3 R4, P1, R15, R6, RZ ;  /* 0x000000060f047210 */ /* 0x010fe40007f3e0ff */
[----:B------:R-:W4:Y:S03]  /*7920*/  LDL R6, [R1+0x170] ;  /* 0x0001700001067983 */ /* 0x000f260000100800 */
[----:B------:R-:W-:-:S02]  /*7930*/  IMAD.X R5, R47, 0x1, R0, P1 ;  /* 0x000000012f057824 */ /* 0x000fc400008e0600 */
[----:B------:R-:W4:Y:S04]  /*7940*/  LDL R0, [R1+0x16c] ;  /* 0x00016c0001007983 */ /* 0x000f280000100800 */
[----:B------:R0:W4:Y:S02]  /*7950*/  @!P0 LDG.E.U8 R235, desc[UR14][R4.64] ;  /* 0x0000000e04eb8981 */ /* 0x000124000c1e1100 */
[----:B0-----:R-:W-:Y:S02]  /*7960*/  IADD3 R4, P1, R15, R63, RZ ;  /* 0x0000003f0f047210 */ /* 0x001fe40007f3e0ff */
[----:B------:R-:W-:Y:S01]  /*7970*/  PRMT R229, RZ, 0x7610, R229 ;  /* 0x00007610ffe57816 */ /* 0x000fe200000000e5 */
[----:B------:R-:W4:Y:S02]  /*7980*/  LDL R63, [R1+0x194] ;  /* 0x00019400013f7983 */ /* 0x000f240000100800 */
[----:B---3--:R-:W-:-:S02]  /*7990*/  IMAD.X R5, R47, 0x1, R60, P1 ;  /* 0x000000012f057824 */ /* 0x008fc400008e063c */
[----:B------:R-:W3:Y:S04]  /*79a0*/  LDL R60, [R1+0x178] ;  /* 0x00017800013c7983 */ /* 0x000ee80000100800 */
[----:B------:R0:W3:Y:S02]  /*79b0*/  @!P0 LDG.E.U8 R234, desc[UR14][R4.64] ;  /* 0x0000000e04ea8981 */ /* 0x0000e4000c1e1100 */
[----:B0-----:R-:W-:Y:S02]  /*79c0*/  IADD3 R4, P1, R15, R55, RZ ;  /* 0x000000370f047210 */ /* 0x001fe40007f3e0ff */
[----:B------:R-:W3:Y:S03]  /*79d0*/  LDL R55, [R1+0x174] ;  /* 0x0001740001377983 */ /* 0x000ee60000100800 */
[----:B------:R-:W-:-:S02]  /*79e0*/  IMAD.X R5, R47, 0x1, R44, P1 ;  /* 0x000000012f057824 */ /* 0x000fc400008e062c */
[----:B------:R-:W3:Y:S04]  /*79f0*/  LDL R44, [R1+0x180] ;  /* 0x00018000012c7983 */ /* 0x000ee80000100800 */
[----:B------:R0:W3:Y:S02]  /*7a00*/  @!P0 LDG.E.U8 R233, desc[UR14][R4.64] ;  /* 0x0000000e04e98981 */ /* 0x0000e4000c1e1100 */
[----:B0-----:R-:W-:Y:S02]  /*7a10*/  IADD3 R4, P1, R15, R11, RZ ;  /* 0x0000000b0f047210 */ /* 0x001fe40007f3e0ff */
[----:B------:R-:W3:Y:S03]  /*7a20*/  LDL R11, [R1+0x17c] ;  /* 0x00017c00010b7983 */ /* 0x000ee60000100800 */
[----:B--2---:R-:W-:Y:S01]  /*7a30*/  IMAD.X R5, R47, 0x1, R62, P1 ;  /* 0x000000012f057824 */ /* 0x004fe200008e063e */
[----:B------:R-:W-:Y:S01]  /*7a40*/  PRMT R228, RZ, 0x7610, R228 ;  /* 0x00007610ffe47816 */ /* 0x000fe200000000e4 */
[----:B------:R-:W2:Y:S04]  /*7a50*/  LDL R62, [R1+0x1a8] ;  /* 0x0001a800013e7983 */ /* 0x000ea80000100800 */
[----:B------:R0:W2:Y:S02]  /*7a60*/  @!P0 LDG.E.U8 R232, desc[UR14][R4.64] ;  /* 0x0000000e04e88981 */ /* 0x0000a4000c1e1100 */
[----:B0-----:R-:W-:-:S02]  /*7a70*/  IADD3 R4, P1, R15, R9, RZ ;  /* 0x000000090f047210 */ /* 0x001fc40007f3e0ff */
[----:B------:R-:W2:Y:S03]  /*7a80*/  LDL R9, [R1+0x188] ;  /* 0x0001880001097983 */ /* 0x000ea60000100800 */
[----:B------:R-:W-:Y:S02]  /*7a90*/  IMAD.X R5, R47, 0x1, R8, P1 ;  /* 0x000000012f057824 */ /* 0x000fe400008e0608 */
[----:B------:R-:W2:Y:S04]  /*7aa0*/  LDL R8, [R1+0x184] ;  /* 0x0001840001087983 */ /* 0x000ea80000100800 */
[----:B------:R0:W2:Y:S02]  /*7ab0*/  @!P0 LDG.E.U8 R231, desc[UR14][R4.64] ;  /* 0x0000000e04e78981 */ /* 0x0000a4000c1e1100 */
[----:B0-----:R-:W-:-:S02]  /*7ac0*/  IADD3 R4, P1, R15, R61, RZ ;  /* 0x0000003d0f047210 */ /* 0x001fc40007f3e0ff */
[----:B------:R-:W2:Y:S03]  /*7ad0*/  LDL R61, [R1+0x1a4] ;  /* 0x0001a400013d7983 */ /* 0x000ea60000100800 */
[----:B------:R-:W-:Y:S02]  /*7ae0*/  IMAD.X R5, R47, 0x1, R7, P1 ;  /* 0x000000012f057824 */ /* 0x000fe400008e0607 */
[----:B------:R-:W2:Y:S04]  /*7af0*/  LDL R7, [R1+0x18c] ;  /* 0x00018c0001077983 */ /* 0x000ea80000100800 */
[----:B------:R4:W2:Y:S01]  /*7b00*/  @!P0 LDG.E.U8 R229, desc[UR14][R4.64] ;  /* 0x0000000e04e58981 */ /* 0x0008a2000c1e1100 */
[----:B------:R-:W-:-:S02]  /*7b10*/  PRMT R227, RZ, 0x7610, R227 ;  /* 0x00007610ffe37816 */ /* 0x000fc400000000e3 */
[----:B------:R-:W-:Y:S02]  /*7b20*/  PRMT R226, RZ, 0x7610, R226 ;  /* 0x00007610ffe27816 */ /* 0x000fe400000000e2 */
[----:B------:R-:W-:Y:S02]  /*7b30*/  PRMT R225, RZ, 0x7610, R225 ;  /* 0x00007610ffe17816 */ /* 0x000fe400000000e1 */
[----:B----4-:R-:W-:Y:S02]  /*7b40*/  IADD3 R4, P1, R15, R6, RZ ;  /* 0x000000060f047210 */ /* 0x010fe40007f3e0ff */
[----:B------:R-:W4:Y:S03]  /*7b50*/  LDL R6, [R1+0x1a0] ;  /* 0x0001a00001067983 */ /* 0x000f260000100800 */
        /* <DEDUP_REMOVED lines=8> */
[----:B0-----:R-:W-:-:S02]  /*7be0*/  IADD3 R4, P1, R15, R44, RZ ;  /* 0x0000002c0f047210 */ /* 0x001fc40007f3e0ff */
[----:B------:R-:W3:Y:S03]  /*7bf0*/  LDL R44, [R1+0x1b8] ;  /* 0x0001b800012c7983 */ /* 0x000ee60000100800 */
[----:B------:R-:W-:Y:S02]  /*7c00*/  IMAD.X R5, R47, 0x1, R11, P1 ;  /* 0x000000012f057824 */ /* 0x000fe400008e060b */
[----:B------:R-:W3:Y:S04]  /*7c10*/  LDL R11, [R1+0x1b4] ;  /* 0x0001b400010b7983 */ /* 0x000ee80000100800 */
[----:B------:R2:W3:Y:S02]  /*7c20*/  @!P0 LDG.E.U8 R226, desc[UR14][R4.64] ;  /* 0x0000000e04e28981 */ /* 0x0004e4000c1e1100 */
[----:B--2---:R-:W-:-:S02]  /*7c30*/  IADD3 R4, P1, R15, R9, RZ ;  /* 0x000000090f047210 */ /* 0x004fc40007f3e0ff */
[----:B------:R-:W2:Y:S03]  /*7c40*/  LDL R9, [R1+0x1c0] ;  /* 0x0001c00001097983 */ /* 0x000ea60000100800 */
[----:B------:R-:W-:Y:S02]  /*7c50*/  IMAD.X R5, R47, 0x1, R8, P1 ;  /* 0x000000012f057824 */ /* 0x000fe400008e0608 */
[----:B------:R-:W2:Y:S04]  /*7c60*/  LDL R8, [R1+0x1bc] ;  /* 0x0001bc0001087983 */ /* 0x000ea80000100800 */
[----:B------:R0:W2:Y:S02]  /*7c70*/  @!P0 LDG.E.U8 R225, desc[UR14][R4.64] ;  /* 0x0000000e04e18981 */ /* 0x0000a4000c1e1100 */
[----:B0-----:R-:W-:-:S05]  /*7c80*/  IADD3 R4, P1, R15, R65, RZ ;  /* 0x000000410f047210 */ /* 0x001fca0007f3e0ff */
[----:B------:R-:W-:Y:S02]  /*7c90*/  IMAD.X R5, R47, 0x1, R7, P1 ;  /* 0x000000012f057824 */ /* 0x000fe400008e0607 */
[----:B------:R-:W2:Y:S01]  /*7ca0*/  LDL R7, [R1+0x1c8] ;  /* 0x0001c80001077983 */ /* 0x000ea20000100800 */
[----:B------:R-:W-:-:S06]  /*7cb0*/  PRMT R224, RZ, 0x7610, R224 ;  /* 0x00007610ffe07816 */ /* 0x000fcc00000000e0 */
[----:B------:R0:W2:Y:S01]  /*7cc0*/  @!P0 LDG.E.U8 R224, desc[UR14][R4.64] ;  /* 0x0000000e04e08981 */ /* 0x0000a2000c1e1100 */
[----:B------:R-:W-:Y:S02]  /*7cd0*/  PRMT R223, RZ, 0x7610, R223 ;  /* 0x00007610ffdf7816 */ /* 0x000fe400000000df */
[----:B0-----:R-:W-:-:S05]  /*7ce0*/  IADD3 R4, P1, R15, R64, RZ ;  /* 0x000000400f047210 */ /* 0x001fca0007f3e0ff */
[----:B------:R-:W-:-:S05]  /*7cf0*/  IMAD.X R5, R47, 0x1, R63, P1 ;  /* 0x000000012f057824 */ /* 0x000fca00008e063f */
[----:B------:R4:W2:Y:S01]  /*7d00*/  @!P0 LDG.E.U8 R223, desc[UR14][R4.64] ;  /* 0x0000000e04df8981 */ /* 0x0008a2000c1e1100 */
[----:B------:R-:W-:Y:S02]  /*7d10*/  PRMT R222, RZ, 0x7610, R222 ;  /* 0x00007610ffde7816 */ /* 0x000fe400000000de */
[----:B------:R-:W-:Y:S02]  /*7d20*/  PRMT R221, RZ, 0x7610, R221 ;  /* 0x00007610ffdd7816 */ /* 0x000fe400000000dd */
[----:B------:R-:W-:Y:S02]  /*7d30*/  PRMT R220, RZ, 0x7610, R220 ;  /* 0x00007610ffdc7816 */ /* 0x000fe400000000dc */
[----:B----4-:R-:W-:Y:S02]  /*7d40*/  IADD3 R4, P1, R15, R6, RZ ;  /* 0x000000060f047210 */ /* 0x010fe40007f3e0ff */
[----:B------:R-:W-:Y:S01]  /*7d50*/  PRMT R219, RZ, 0x7610, R219 ;  /* 0x00007610ffdb7816 */ /* 0x000fe200000000db */
[----:B------:R-:W4:Y:S02]  /*7d60*/  LDL R6, [R1+0x1d0] ;  /* 0x0001d00001067983 */ /* 0x000f240000100800 */
[----:B------:R-:W-:Y:S01]  /*7d70*/  IMAD.X R5, R47, 0x1, R0, P1 ;  /* 0x000000012f057824 */ /* 0x000fe200008e0600 */
[----:B------:R-:W-:Y:S01]  /*7d80*/  PRMT R218, RZ, 0x7610, R218 ;  /* 0x00007610ffda7816 */ /* 0x000fe200000000da */
[----:B------:R-:W4:Y:S04]  /*7d90*/  LDL R0, [R1+0x1cc] ;  /* 0x0001cc0001007983 */ /* 0x000f280000100800 */
[----:B------:R0:W4:Y:S02]  /*7da0*/  @!P0 LDG.E.U8 R222, desc[UR14][R4.64] ;  /* 0x0000000e04de8981 */ /* 0x000124000c1e1100 */
[----:B0-----:R-:W-:-:S05]  /*7db0*/  IADD3 R4, P1, R15, R62, RZ ;  /* 0x0000003e0f047210 */ /* 0x001fca0007f3e0ff */
[----:B------:R-:W-:-:S05]  /*7dc0*/  IMAD.X R5, R47, 0x1, R61, P1 ;  /* 0x000000012f057824 */ /* 0x000fca00008e063d */
[----:B------:R3:W4:Y:S02]  /*7dd0*/  @!P0 LDG.E.U8 R221, desc[UR14][R4.64] ;  /* 0x0000000e04dd8981 */ /* 0x000724000c1e1100 */
[----:B---3--:R-:W-:-:S05]  /*7de0*/  IADD3 R4, P1, R15, R60, RZ ;  /* 0x0000003c0f047210 */ /* 0x008fca0007f3e0ff */
[----:B------:R-:W-:Y:S02]  /*7df0*/  IMAD.X R5, R47, 0x1, R55, P1 ;  /* 0x000000012f057824 */ /* 0x000fe400008e0637 */
[----:B------:R-:W3:Y:S04]  /*7e00*/  LDL R55, [R1+0x1d4] ;  /* 0x0001d40001377983 */ /* 0x000ee80000100800 */
[----:B------:R0:W3:Y:S02]  /*7e10*/  @!P0 LDG.E.U8 R220, desc[UR14][R4.64] ;  /* 0x0000000e04dc8981 */ /* 0x0000e4000c1e1100 */
[----:B0-----:R-:W-:Y:S02]  /*7e20*/  IADD3 R4, P1, R15, R44, RZ ;  /* 0x0000002c0f047210 */ /* 0x001fe40007f3e0ff */
[----:B------:R-:W3:Y:S03]  /*7e30*/  LDL R44, [R1+0x1e0] ;  /* 0x0001e000012c7983 */ /* 0x000ee60000100800 */
[----:B------:R-:W-:-:S02]  /*7e40*/  IMAD.X R5, R47, 0x1, R11, P1 ;  /* 0x000000012f057824 */ /* 0x000fc400008e060b */
[----:B------:R-:W3:Y:S04]  /*7e50*/  LDL R11, [R1+0x1dc] ;  /* 0x0001dc00010b7983 */ /* 0x000ee80000100800 */
[----:B------:R2:W3:Y:S02]  /*7e60*/  @!P0 LDG.E.U8 R219, desc[UR14][R4.64] ;  /* 0x0000000e04db8981 */ /* 0x0004e4000c1e1100 */
[----:B--2---:R-:W-:Y:S02]  /*7e70*/  IADD3 R4, P1, R15, R9, RZ ;  /* 0x000000090f047210 */ /* 0x004fe40007f3e0ff */
[----:B------:R-:W2:Y:S03]  /*7e80*/  LDL R9, [R1+0x1e8] ;  /* 0x0001e80001097983 */ /* 0x000ea60000100800 */
[----:B------:R-:W-:-:S05]  /*7e90*/  IMAD.X R5, R47, 0x1, R8, P1 ;  /* 0x000000012f057824 */ /* 0x000fca00008e0608 */
[----:B------:R0:W2:Y:S04]  /*7ea0*/  @!P0 LDG.E.U8 R218, desc[UR14][R4.64] ;  /* 0x0000000e04da8981 */ /* 0x0000a8000c1e1100 */
[----:B------:R1:W-:Y:S01]  /*7eb0*/  STL [R1+0x434], R2 ;  /* 0x0004340201007387 */ /* 0x0003e20000100800 */
[----:B0-----:R-:W-:-:S05]  /*7ec0*/  IADD3 R4, P1, R15, R7, RZ ;  /* 0x000000070f047210 */ /* 0x001fca0007f3e0ff */
[----:B------:R-:W-:Y:S02]  /*7ed0*/  IMAD.X R5, R47, 0x1, R2, P1 ;  /* 0x000000012f057824 */ /* 0x000fe400008e0602 */
[----:B-1----:R-:W3:Y:S01]  /*7ee0*/  LDL.LU R2, [R1+0x1d8] ;  /* 0x0001d80001027983 */ /* 0x002ee20000300800 */
[----:B------:R-:W-:Y:S02]  /*7ef0*/  PRMT R217, RZ, 0x7610, R217 ;  /* 0x00007610ffd97816 */ /* 0x000fe400000000d9 */
[----:B------:R-:W-:Y:S01]  /*7f00*/  PRMT R216, RZ, 0x7610, R216 ;  /* 0x00007610ffd87816 */ /* 0x000fe200000000d8 */
[----:B------:R-:W2:Y:S04]  /*7f10*/  LDL R8, [R1+0x1f0] ;  /* 0x0001f00001087983 */ /* 0x000ea80000100800 */
[----:B------:R0:W2:Y:S02]  /*7f20*/  @!P0 LDG.E.U8 R217, desc[UR14][R4.64] ;  /* 0x0000000e04d98981 */ /* 0x0000a4000c1e1100 */
[----:B0-----:R-:W-:-:S02]  /*7f30*/  LOP3.LUT R5, R59, 0xffff, RZ, 0xc0, !PT ;  /* 0x0000ffff3b057812 */ /* 0x001fc400078ec0ff */
[----:B------:R-:W-:-:S04]  /*7f40*/  LOP3.LUT R4, R58, 0xffff, RZ, 0xc0, !PT ;  /* 0x0000ffff3a047812 */ /* 0x000fc800078ec0ff */
[----:B------:R-:W-:Y:S02]  /*7f50*/  PRMT R7, R5, 0x3340, R4 ;  /* 0x0000334005077816 */ /* 0x000fe40000000004 */
[----:B------:R-:W-:Y:S02]  /*7f60*/  PRMT R23, RZ, 0x7610, R23 ;  /* 0x00007610ff177816 */ /* 0x000fe40000000017 */
[----:B----4-:R-:W-:-:S05]  /*7f70*/  IADD3 R4, P1, R15, R6, RZ ;  /* 0x000000060f047210 */ /* 0x010fca0007f3e0ff */
[----:B------:R-:W-:Y:S02]  /*7f80*/  IMAD.X R5, R47, 0x1, R0, P1 ;  /* 0x000000012f057824 */ /* 0x000fe400008e0600 */
[----:B------:R-:W4:Y:S04]  /*7f90*/  LDL.LU R0, [R1+0x1e4] ;  /* 0x0001e40001007983 */ /* 0x000f280000300800 */
[----:B------:R0:W4:Y:S02]  /*7fa0*/  @!P0 LDG.E.U8 R216, desc[UR14][R4.64] ;  /* 0x0000000e04d88981 */ /* 0x000124000c1e1100 */
[----:B0-----:R-:W-:Y:S02]  /*7fb0*/  LOP3.LUT R5, R57, 0xffff, RZ, 0xc0, !PT ;  /* 0x0000ffff39057812 */ /* 0x001fe400078ec0ff */
[----:B------:R-:W-:-:S04]  /*7fc0*/  LOP3.LUT R4, R56, 0xffff, RZ, 0xc0, !PT ;  /* 0x0000ffff38047812 */ /* 0x000fc800078ec0ff */
[----:B------:R-:W-:Y:S02]  /*7fd0*/  PRMT R6, R5, 0x3340, R4 ;  /* 0x0000334005067816 */ /* 0x000fe40000000004 */
[----:B------:R-:W-:Y:S02]  /*7fe0*/  PRMT R22, RZ, 0x7610, R22 ;  /* 0x00007610ff167816 */ /* 0x000fe40000000016 */
[----:B---3--:R-:W-:-:S05]  /*7ff0*/  IADD3 R4, P1, R15, R2, RZ ;  /* 0x000000020f047210 */ /* 0x008fca0007f3e0ff */
[----:B------:R-:W-:Y:S01]  /*8000*/  IMAD.X R5, R47, 0x1, R55, P1 ;  /* 0x000000012f057824 */ /* 0x000fe200008e0637 */
[----:B------:R0:W-:Y:S04]  /*8010*/  STL [R1+0x438], R2 ;  /* 0x0004380201007387 */ /* 0x0001e80000100800 */
[----:B------:R1:W3:Y:S04]  /*8020*/  @!P0 LDG.E.U8 R23, desc[UR14][R4.64] ;  /* 0x0000000e04178981 */ /* 0x0002e8000c1e1100 */
[----:B0-----:R-:W3:Y:S01]  /*8030*/  LDL R2, [R1+0x1f8] ;  /* 0x0001f80001027983 */ /* 0x001ee20000100800 */
[----:B-1----:R-:W-:-:S02]  /*8040*/  LOP3.LUT R5, R45, 0xffff, RZ, 0xc0, !PT ;  /* 0x0000ffff2d057812 */ /* 0x002fc400078ec0ff */
[----:B------:R-:W-:Y:S02]  /*8050*/  LOP3.LUT R4, R14, 0xffff, RZ, 0xc0, !PT ;  /* 0x0000ffff0e047812 */ /* 0x000fe400078ec0ff */
[----:B------:R-:W3:Y:S02]  /*8060*/  LDL.LU R14, [R1+0x1ec] ;  /* 0x0001ec00010e7983 */ /* 0x000ee40000300800 */
[----:B------:R-:W-:Y:S02]  /*8070*/  PRMT R45, R5, 0x3340, R4 ;  /* 0x00003340052d7816 */ /* 0x000fe40000000004 */
[----:B------:R-:W-:-:S05]  /*8080*/  IADD3 R4, P1, R15, R44, RZ ;  /* 0x0000002c0f047210 */ /* 0x000fca0007f3e0ff */
[----:B------:R-:W-:-:S05]  /*8090*/  IMAD.X R5, R47, 0x1, R11, P1 ;  /* 0x000000012f057824 */ /* 0x000fca00008e060b */
[----:B------:R0:W3:Y:S02]  /*80a0*/  @!P0 LDG.E.U8 R22, desc[UR14][R4.64] ;  /* 0x0000000e04168981 */ /* 0x0000e4000c1e1100 */
[----:B0-----:R-:W-:Y:S02]  /*80b0*/  LOP3.LUT R4, R13, 0xffff, RZ, 0xc0, !PT ;  /* 0x0000ffff0d047812 */ /* 0x001fe400078ec0ff */
[----:B------:R-:W3:Y:S01]  /*80c0*/  LDL.LU R13, [R1+0x1f4] ;  /* 0x0001f400010d7983 */ /* 0x000ee20000300800 */
[----:B------:R-:W-:-:S04]  /*80d0*/  LOP3.LUT R5, R46, 0xffff, RZ, 0xc0, !PT ;  /* 0x0000ffff2e057812 */ /* 0x000fc800078ec0ff */
[----:B------:R-:W-:Y:S02]  /*80e0*/  PRMT R46, R5, 0x3340, R4 ;  /* 0x00003340052e7816 */ /* 0x000fe40000000004 */
[----:B--2---:R-:W-:Y:S02]  /*80f0*/  IADD3 R4, P1, R15, R9, RZ ;  /* 0x000000090f047210 */ /* 0x004fe40007f3e0ff */
[----:B------:R-:W-:-:S03]  /*8100*/  PRMT R21, RZ, 0x7610, R21 ;  /* 0x00007610ff157816 */ /* 0x000fc60000000015 */
[----:B----4-:R-:W-:-:S05]  /*8110*/  IMAD.X R5, R47, 0x1, R0, P1 ;  /* 0x000000012f057824 */ /* 0x010fca00008e0600 */
[----:B------:R0:W2:Y:S01]  /*8120*/  @!P0 LDG.E.U8 R21, desc[UR14][R4.64] ;  /* 0x0000000e04158981 */ /* 0x0000a2000c1e1100 */
[----:B------:R-:W-:Y:S02]  /*8130*/  PRMT R20, RZ, 0x7610, R20 ;  /* 0x00007610ff147816 */ /* 0x000fe40000000014 */
[----:B0-----:R-:W-:Y:S02]  /*8140*/  LOP3.LUT R5, R54, 0xffff, RZ, 0xc0, !PT ;  /* 0x0000ffff36057812 */ /* 0x001fe400078ec0ff */
[----:B------:R-:W-:-:S04]  /*8150*/  LOP3.LUT R4, R12, 0xffff, RZ, 0xc0, !PT ;  /* 0x0000ffff0c047812 */ /* 0x000fc800078ec0ff */
[----:B------:R-:W-:Y:S02]  /*8160*/  PRMT R44, R5, 0x3340, R4 ;  /* 0x00003340052c7816 */ /* 0x000fe40000000004 */
[----:B------:R-:W-:Y:S01]  /*8170*/  IADD3 R4, P1, R15, R8, RZ ;  /* 0x000000080f047210 */ /* 0x000fe20007f3e0ff */
[----:B------:R0:W-:Y:S04]  /*8180*/  STL [R1+0x42c], R0 ;  /* 0x00042c0001007387 */ /* 0x0001e80000100800 */
[----:B0-----:R-:W4:Y:S04]  /*8190*/  LDL.LU R0, [R1+0x200] ;  /* 0x0002000001007983 */ /* 0x001f280000300800 */
[----:B------:R-:W2:Y:S01]  /*81a0*/  LDL.LU R12, [R1+0x1fc] ;  /* 0x0001fc00010c7983 */ /* 0x000ea20000300800 */
[----:B---3--:R-:W-:-:S05]  /*81b0*/  IMAD.X R5, R47, 0x1, R14, P1 ;  /* 0x000000012f057824 */ /* 0x008fca00008e060e */
[----:B------:R0:W3:Y:S02]  /*81c0*/  @!P0 LDG.E.U8 R20, desc[UR14][R4.64] ;  /* 0x0000000e04148981 */ /* 0x0000e4000c1e1100 */
[----:B0-----:R-:W-:Y:S02]  /*81d0*/  LOP3.LUT R5, R53, 0xffff, RZ, 0xc0, !PT ;  /* 0x0000ffff35057812 */ /* 0x001fe400078ec0ff */
[----:B------:R-:W-:-:S04]  /*81e0*/  LOP3.LUT R4, R52, 0xffff, RZ, 0xc0, !PT ;  /* 0x0000ffff34047812 */ /* 0x000fc800078ec0ff */
[----:B------:R-:W-:Y:S02]  /*81f0*/  PRMT R11, R5, 0x3340, R4 ;  /* 0x00003340050b7816 */ /* 0x000fe40000000004 */
[----:B------:R-:W-:Y:S01]  /*8200*/  IADD3 R4, P1, R15, R2, RZ ;  /* 0x000000020f047210 */ /* 0x000fe20007f3e0ff */
[----:B------:R-:W-:Y:S04]  /*8210*/  STL [R1+0x43c], R14 ;  /* 0x00043c0e01007387 */ /* 0x000fe80000100800 */
[----:B------:R-:W3:Y:S01]  /*8220*/  LDL.LU R230, [R1+0x204] ;  /* 0x0002040001e67983 */ /* 0x000ee20000300800 */
[----:B------:R-:W-:-:S03]  /*8230*/  IMAD.X R5, R47, 0x1, R13, P1 ;  /* 0x000000012f057824 */ /* 0x000fc600008e060d */
[----:B------:R0:W-:Y:S04]  /*8240*/  STL [R1+0x428], R13 ;  /* 0x0004280d01007387 */ /* 0x0001e80000100800 */
[----:B0-----:R-:W3:Y:S04]  /*8250*/  LDL.LU R13, [R1+0x208] ;  /* 0x00020800010d7983 */ /* 0x001ee80000300800 */
[----:B------:R-:W3:Y:S04]  /*8260*/  LDL.LU R14, [R1+0x110] ;  /* 0x00011000010e7983 */ /* 0x000ee80000300800 */
[----:B------:R-:W3:Y:S01]  /*8270*/  LDL.LU R2, [R1+0x10c] ;  /* 0x00010c0001027983 */ /* 0x000ee20000300800 */
[----:B------:R-:W-:-:S06]  /*8280*/  PRMT R19, RZ, 0x7610, R19 ;  /* 0x00007610ff137816 */ /* 0x000fcc0000000013 */
[----:B------:R0:W3:Y:S01]  /*8290*/  @!P0 LDG.E.U8 R19, desc[UR14][R4.64] ;  /* 0x0000000e04138981 */ /* 0x0000e2000c1e1100 */
[----:B------:R-:W-:Y:S02]  /*82a0*/  PRMT R18, RZ, 0x7610, R18 ;  /* 0x00007610ff127816 */ /* 0x000fe40000000012 */
[----:B0-----:R-:W-:Y:S02]  /*82b0*/  LOP3.LUT R5, R51, 0xffff, RZ, 0xc0, !PT ;  /* 0x0000ffff33057812 */ /* 0x001fe400078ec0ff */
[----:B------:R-:W-:-:S04]  /*82c0*/  LOP3.LUT R4, R50, 0xffff, RZ, 0xc0, !PT ;  /* 0x0000ffff32047812 */ /* 0x000fc800078ec0ff */
[----:B------:R-:W-:Y:S02]  /*82d0*/  PRMT R9, R5, 0x3340, R4 ;  /* 0x0000334005097816 */ /* 0x000fe40000000004 */
[----:B----4-:R-:W-:-:S05]  /*82e0*/  IADD3 R4, P1, R15, R0, RZ ;  /* 0x000000000f047210 */ /* 0x010fca0007f3e0ff */
[----:B--2---:R-:W-:-:S05]  /*82f0*/  IMAD.X R5, R47, 0x1, R12, P1 ;  /* 0x000000012f057824 */ /* 0x004fca00008e060c */
[----:B------:R0:W2:Y:S01]  /*8300*/  @!P0 LDG.E.U8 R18, desc[UR14][R4.64] ;  /* 0x0000000e04128981 */ /* 0x0000a2000c1e1100 */
[----:B------:R-:W-:Y:S02]  /*8310*/  PRMT R17, RZ, 0x7610, R17 ;  /* 0x00007610ff117816 */ /* 0x000fe40000000011 */
[----:B0-----:R-:W-:Y:S02]  /*8320*/  LOP3.LUT R5, R49, 0xffff, RZ, 0xc0, !PT ;  /* 0x0000ffff31057812 */ /* 0x001fe400078ec0ff */
[----:B------:R-:W-:-:S04]  /*8330*/  LOP3.LUT R4, R48, 0xffff, RZ, 0xc0, !PT ;  /* 0x0000ffff30047812 */ /* 0x000fc800078ec0ff */
[----:B------:R-:W-:Y:S02]  /*8340*/  PRMT R8, R5, 0x3340, R4 ;  /* 0x0000334005087816 */ /* 0x000fe40000000004 */
[----:B------:R-:W-:Y:S02]  /*8350*/  PRMT R16, RZ, 0x7610, R16 ;  /* 0x00007610ff107816 */ /* 0x000fe40000000010 */
[----:B---3--:R-:W-:-:S05]  /*8360*/  IADD3 R4, P1, R15, R13, RZ ;  /* 0x0000000d0f047210 */ /* 0x008fca0007f3e0ff */
[----:B------:R-:W-:-:S05]  /*8370*/  IMAD.X R5, R47, 0x1, R230, P1 ;  /* 0x000000012f057824 */ /* 0x000fca00008e06e6 */
[----:B------:R0:W3:Y:S02]  /*8380*/  @!P0 LDG.E.U8 R17, desc[UR14][R4.64] ;  /* 0x0000000e04118981 */ /* 0x0000e4000c1e1100 */
[----:B0-----:R-:W-:Y:S02]  /*8390*/  PRMT R4, R7, 0x5410, R6 ;  /* 0x0000541007047816 */ /* 0x001fe40000000006 */
[----:B------:R-:W-:-:S05]  /*83a0*/  IADD3 R6, P1, R15, R14, RZ ;  /* 0x0000000e0f067210 */ /* 0x000fca0007f3e0ff */
[----:B------:R-:W-:Y:S01]  /*83b0*/  IMAD.X R7, R47, 0x1, R2, P1 ;  /* 0x000000012f077824 */ /* 0x000fe200008e0602 */
[----:B------:R-:W-:-:S04]  /*83c0*/  PRMT R5, R45, 0x5410, R46 ;  /* 0x000054102d057816 */ /* 0x000fc8000000002e */
[----:B------:R0:W4:Y:S02]  /*83d0*/  @!P0 LDG.E.U8 R16, desc[UR14][R6.64] ;  /* 0x0000000e06108981 */ /* 0x000124000c1e1100 */
[----:B0-----:R-:W-:Y:S02]  /*83e0*/  PRMT R6, R44, 0x5410, R11 ;  /* 0x000054102c067816 */ /* 0x001fe4000000000b */
[----:B------:R-:W-:-:S05]  /*83f0*/  PRMT R7, R9, 0x5410, R8 ;  /* 0x0000541009077816 */ /* 0x000fca0000000008 */
[----:B------:R0:W-:Y:S02]  /*8400*/  STS.128 [R43+UR12+0x1000], R4 ;  /* 0x001000042b007988 */ /* 0x0001e40008000c0c */
[----:B0-----:R-:W-:Y:S02]  /*8410*/  LOP3.LUT R7, R42, 0xffff, RZ, 0xc0, !PT ;  /* 0x0000ffff2a077812 */ /* 0x001fe400078ec0ff */
[----:B------:R-:W-:-:S04]  /*8420*/  LOP3.LUT R6, R31, 0xffff, RZ, 0xc0, !PT ;  /* 0x0000ffff1f067812 */ /* 0x000fc800078ec0ff */
[----:B------:R-:W-:Y:S02]  /*8430*/  PRMT R31, R7, 0x3340, R6 ;  /* 0x00003340071f7816 */ /* 0x000fe40000000006 */
[----:B------:R-:W-:Y:S02]  /*8440*/  LOP3.LUT R7, R40, 0xffff, RZ, 0xc0, !PT ;  /* 0x0000ffff28077812 */ /* 0x000fe400078ec0ff */
        /* <DEDUP_REMOVED lines=9> */
[----:B------:R-:W2:Y:S01]  /*84e0*/  LDL R24, [R1+0x414] ;  /* 0x0004140001187983 */ /* 0x000ea20000100800 */
        /* <DEDUP_REMOVED lines=13> */
[----:B------:R-:W-:Y:S02]  /*85c0*/  LOP3.LUT R4, R252, 0xffff, RZ, 0xc0, !PT ;  /* 0x0000fffffc047812 */ /* 0x000fe400078ec0ff */
[----:B------:R-:W-:Y:S02]  /*85d0*/  LOP3.LUT R7, R32, 0xffff, RZ, 0xc0, !PT ;  /* 0x0000ffff20077812 */ /* 0x000fe400078ec0ff */
[----:B------:R-:W-:Y:S02]  /*85e0*/  PRMT R252, R5, 0x3340, R4 ;  /* 0x0000334005fc7816 */ /* 0x000fe40000000004 */
[----:B------:R-:W-:-:S02]  /*85f0*/  LOP3.LUT R5, R250, 0xffff, RZ, 0xc0, !PT ;  /* 0x0000fffffa057812 */ /* 0x000fc400078ec0ff */
[----:B------:R-:W-:Y:S02]  /*8600*/  LOP3.LUT R4, R248, 0xffff, RZ, 0xc0, !PT ;  /* 0x0000fffff8047812 */ /* 0x000fe400078ec0ff */
[----:B------:R-:W-:Y:S02]  /*8610*/  PRMT R25, R7, 0x3340, R6 ;  /* 0x0000334007197816 */ /* 0x000fe40000000006 */
[----:B------:R-:W-:Y:S02]  /*8620*/  PRMT R248, R5, 0x3340, R4 ;  /* 0x0000334005f87816 */ /* 0x000fe40000000004 */
[----:B------:R-:W-:Y:S02]  /*8630*/  LOP3.LUT R7, R251, 0xffff, RZ, 0xc0, !PT ;  /* 0x0000fffffb077812 */ /* 0x000fe400078ec0ff */
[----:B------:R-:W-:Y:S02]  /*8640*/  LOP3.LUT R6, R249, 0xffff, RZ, 0xc0, !PT ;  /* 0x0000fffff9067812 */ /* 0x000fe400078ec0ff */
        /* <DEDUP_REMOVED lines=8> */
[----:B------:R-:W-:Y:S02]  /*86d0*/  LOP3.LUT R4, R242, 0xffff, RZ, 0xc0, !PT ;  /* 0x0000fffff2047812 */ /* 0x000fe400078ec0ff */
[----:B------:R-:W-:Y:S02]  /*86e0*/  LOP3.LUT R10, R10, 0xffff, RZ, 0xc0, !PT ;  /* 0x0000ffff0a0a7812 */ /* 0x000fe400078ec0ff */
[----:B------:R-:W-:Y:S02]  /*86f0*/  PRMT R245, R7, 0x3340, R6 ;  /* 0x0000334007f57816 */ /* 0x000fe40000000006 */
[----:B------:R-:W-:Y:S02]  /*8700*/  PRMT R11, R5, 0x3340, R241 ;  /* 0x00003340050b7816 */ /* 0x000fe400000000f1 */
[----:B------:R-:W-:-:S02]  /*8710*/  PRMT R7, R4, 0x3340, R10 ;  /* 0x0000334004077816 */ /* 0x000fc4000000000a */
[----:B------:R-:W-:Y:S02]  /*8720*/  PRMT R8, R31, 0x5410, R8 ;  /* 0x000054101f087816 */ /* 0x000fe40000000008 */
[----:B------:R-:W-:Y:S02]  /*8730*/  PRMT R9, R28, 0x5410, R9 ;  /* 0x000054101c097816 */ /* 0x000fe40000000009 */
[----:B------:R-:W-:Y:S02]  /*8740*/  PRMT R10, R25, 0x5410, R249 ;  /* 0x00005410190a7816 */ /* 0x000fe400000000f9 */
[----:B------:R-:W-:Y:S02]  /*8750*/  PRMT R11, R245, 0x5410, R11 ;  /* 0x00005410f50b7816 */ /* 0x000fe4000000000b */
[----:B------:R-:W-:Y:S02]  /*8760*/  PRMT R4, R29, 0x5410, R30 ;  /* 0x000054101d047816 */ /* 0x000fe4000000001e */
[----:B------:R-:W-:-:S02]  /*8770*/  PRMT R5, R26, 0x5410, R27 ;  /* 0x000054101a057816 */ /* 0x000fc4000000001b */
[----:B------:R-:W-:Y:S02]  /*8780*/  PRMT R6, R252, 0x5410, R248 ;  /* 0x00005410fc067816 */ /* 0x000fe400000000f8 */
[----:B------:R-:W-:Y:S01]  /*8790*/  PRMT R7, R244, 0x5410, R7 ;  /* 0x00005410f4077816 */ /* 0x000fe20000000007 */
[----:B--2---:R-:W-:Y:S04]  /*87a0*/  STS.128 [R24+UR12], R8 ;  /* 0x0000000818007988 */ /* 0x004fe80008000c0c */
[----:B------:R0:W-:Y:S04]  /*87b0*/  STS.128 [R24+UR12+0x1000], R4 ;  /* 0x0010000418007988 */ /* 0x0001e80008000c0c */
[----:B0-----:R-:W2:Y:S04]  /*87c0*/  LDL.LU.64 R24, [R1] ;  /* 0x0000000001187983 */ /* 0x001ea80000300a00 */
[----:B------:R-:W2:Y:S04]  /*87d0*/  LDL.LU.64 R26, [R1+0x8] ;  /* 0x00000800011a7983 */ /* 0x000ea80000300a00 */
        /* <DEDUP_REMOVED lines=24> */
[----:B------:R-:W2:Y:S01]  /*8960*/  LDL.LU.64 R76, [R1+0xd0] ;  /* 0x0000d000014c7983 */ /* 0x000ea20000300a00 */
[----:B------:R-:W-:-:S03]  /*8970*/  LOP3.LUT R9, R87, 0x7f, RZ, 0xc0, !PT ;  /* 0x0000007f57097812 */ /* 0x000fc600078ec0ff */
[----:B------:R-:W2:Y:S04]  /*8980*/  LDL.LU.64 R78, [R1+0xd8] ;  /* 0x0000d800014e7983 */ /* 0x000ea80000300a00 */
[----:B------:R-:W2:Y:S04]  /*8990*/  LDL.LU.64 R80, [R1+0xe0] ;  /* 0x0000e00001507983 */ /* 0x000ea80000300a00 */
[----:B------:R-:W2:Y:S04]  /*89a0*/  LDL.LU.64 R82, [R1+0xe8] ;  /* 0x0000e80001527983 */ /* 0x000ea80000300a00 */
[----:B------:R-:W2:Y:S04]  /*89b0*/  LDL.LU.64 R84, [R1+0xf0] ;  /* 0x0000f00001547983 */ /* 0x000ea80000300a00 */
[----:B------:R-:W2:Y:S04]  /*89c0*/  LDL.LU.64 R86, [R1+0xf8] ;  /* 0x0000f80001567983 */ /* 0x000ea80000300a00 */
[----:B------:R-:W-:Y:S04]  /*89d0*/  STS.U8 [R9+UR12+0x2f00], R240 ;  /* 0x002f00f009007988 */ /* 0x000fe8000800000c */
[----:B------:R-:W-:Y:S04]  /*89e0*/  STS.U8 [R9+UR12+0x2e00], R238 ;  /* 0x002e00ee09007988 */ /* 0x000fe8000800000c */
[----:B------:R-:W-:Y:S04]  /*89f0*/  STS.U8 [R9+UR12+0x2d00], R236 ;  /* 0x002d00ec09007988 */ /* 0x000fe8000800000c */
[----:B------:R-:W-:Y:S04]  /*8a00*/  STS.U8 [R9+UR12+0x2c00], R234 ;  /* 0x002c00ea09007988 */ /* 0x000fe8000800000c */
[----:B------:R-:W-:Y:S04]  /*8a10*/  STS.U8 [R9+UR12+0x2b00], R232 ;  /* 0x002b00e809007988 */ /* 0x000fe8000800000c */
[----:B------:R-:W-:Y:S04]  /*8a20*/  STS.U8 [R9+UR12+0x2a00], R229 ;  /* 0x002a00e509007988 */ /* 0x000fe8000800000c */
[----:B------:R-:W-:Y:S04]  /*8a30*/  STS.U8 [R9+UR12+0x2900], R227 ;  /* 0x002900e309007988 */ /* 0x000fe8000800000c */
[----:B------:R-:W-:Y:S01]  /*8a40*/  STS.U8 [R9+UR12+0x2800], R225 ;  /* 0x002800e109007988 */ /* 0x000fe2000800000c */
[----:B------:R-:W-:-:S03]  /*8a50*/  LOP3.LUT R8, R9, 0x10, RZ, 0x3c, !PT ;  /* 0x0000001009087812 */ /* 0x000fc600078e3cff */
[----:B------:R-:W-:Y:S04]  /*8a60*/  STS.U8 [R9+UR12+0x2700], R223 ;  /* 0x002700df09007988 */ /* 0x000fe8000800000c */
[----:B------:R-:W-:Y:S04]  /*8a70*/  STS.U8 [R9+UR12+0x2600], R221 ;  /* 0x002600dd09007988 */ /* 0x000fe8000800000c */
[----:B------:R-:W-:Y:S04]  /*8a80*/  STS.U8 [R9+UR12+0x2500], R219 ;  /* 0x002500db09007988 */ /* 0x000fe8000800000c */
[----:B------:R-:W-:Y:S04]  /*8a90*/  STS.U8 [R9+UR12+0x2400], R217 ;  /* 0x002400d909007988 */ /* 0x000fe8000800000c */
[----:B------:R-:W-:Y:S04]  /*8aa0*/  STS.U8 [R9+UR12+0x2300], R23 ;  /* 0x0023001709007988 */ /* 0x000fe8000800000c */
[----:B------:R-:W-:Y:S04]  /*8ab0*/  STS.U8 [R9+UR12+0x2200], R21 ;  /* 0x0022001509007988 */ /* 0x000fe8000800000c */
[----:B------:R-:W-:Y:S04]  /*8ac0*/  STS.U8 [R9+UR12+0x2100], R19 ;  /* 0x0021001309007988 */ /* 0x000fe8000800000c */
[----:B---3--:R-:W-:Y:S04]  /*8ad0*/  STS.U8 [R9+UR12+0x2000], R17 ;  /* 0x0020001109007988 */ /* 0x008fe8000800000c */
[----:B------:R-:W-:Y:S04]  /*8ae0*/  STS.U8 [R8+UR12+0x2080], R18 ;  /* 0x0020801208007988 */ /* 0x000fe8000800000c */
        /* <DEDUP_REMOVED lines=14> */
[----:B----4-:R-:W-:Y:S01]  /*8bd0*/  STS.U8 [R8+UR12+0x2f80], R16 ;  /* 0x002f801008007988 */ /* 0x010fe2000800000c */
[----:B------:R0:W-:Y:S06]  /*8be0*/  MEMBAR.ALL.CTA ;  /* 0x0000000000007992 */ /* 0x0001ec0000008000 */
[----:B0-----:R-:W0:Y:S01]  /*8bf0*/  FENCE.VIEW.ASYNC.S ;  /* 0x00000000000073c6 */ /* 0x001e220000000000 */
[----:B------:R-:W-:Y:S01]  /*8c00*/  UMOV UR4, UR13 ;  /* 0x0000000d00047c82 */ /* 0x000fe20008000000 */
[----:B------:R-:W-:-:S02]  /*8c10*/  UMOV UR5, 0xc0000010 ;  /* 0xc000001000057882 */ /* 0x000fc40000000000 */
[----:B------:R-:W3:Y:S01]  /*8c20*/  LDL.LU R5, [R1+0x100] ;  /* 0x0001000001057983 */ /* 0x000ee20000300800 */
[----:B0-----:R-:W-:Y:S06]  /*8c30*/  BAR.SYNC.DEFER_BLOCKING 0x0 ;  /* 0x0000000000007b1d */ /* 0x001fec0000010000 */
[----:B--2---:R-:W-:-:S06]  /*8c40*/  WARPGROUP.ARRIVE ;  /* 0x00000000000079c5 */ /* 0x004fcc0000000000 */
[----:B------:R-:W-:Y:S01]  /*8c50*/  QGMMA.64x128x32.F32.E5M2.E5M2 R24, gdesc[UR4], R24, gsb0 ;  /* 0x01e00000041879f3 */ /* 0x000fe20008003818 */
[----:B------:R-:W-:Y:S02]  /*8c60*/  IADD3 R14, P0, R14, UR24, RZ ;  /* 0x000000180e0e7c10 */ /* 0x000fe4000ff1e0ff */
[----:B------:R-:W-:Y:S02]  /*8c70*/  WARPGROUP.DEPBAR.LE gsb0, 0x0 ;  /* 0x00008000000079c5 */ /* 0x000fe40000010000 */
[----:B------:R-:W-:Y:S04]  /*8c80*/  STL.64 [R1], R24 ;  /* 0x0000001801007387 */ /* 0x000fe80000100a00 */
        /* <DEDUP_REMOVED lines=31> */
[----:B0-----:R-:W2:Y:S04]  /*8e80*/  LDL.LU.64 R86, [R1+0x538] ;  /* 0x0005380001567983 */ /* 0x001ea80000300a00 */
        /* <DEDUP_REMOVED lines=31> */
[----:B------:R-:W4:Y:S04]  /*9080*/  LDL.LU R236, [R1+0x118] ;  /* 0x0001180001ec7983 */ /* 0x000f280000300800 */
[----:B------:R-:W2:Y:S04]  /*9090*/  LDL.LU R238, [R1+0x120] ;  /* 0x0001200001ee7983 */ /* 0x000ea80000300800 */
        /* <DEDUP_REMOVED lines=19> */
[----:B------:R0:W-:Y:S04]  /*91d0*/  STL [R1+0x110], R14 ;  /* 0x0001100e01007387 */ /* 0x0001e80000100800 */
[----:B0-----:R-:W2:Y:S04]  /*91e0*/  LDL.LU R14, [R1+0x43c] ;  /* 0x00043c00010e7983 */ /* 0x001ea80000300800 */
[----:B------:R-:W2:Y:S01]  /*91f0*/  LDL.LU R243, [R1+0x14c] ;  /* 0x00014c0001f37983 */ /* 0x000ea20000300800 */
[----:B---3--:R-:W-:Y:S01]  /*9200*/  VIADD R5, R5, 0xffffffff ;  /* 0xffffffff05057836 */ /* 0x008fe20000000000 */
[----:B------:R-:W-:-:S04]  /*9210*/  IADD3.X R2, R2, UR25, RZ, P0, !PT ;  /* 0x0000001902027c10 */ /* 0x000fc800087fe4ff */
[----:B------:R-:W-:Y:S01]  /*9220*/  STL [R1+0x100], R5 ;  /* 0x0001000501007387 */ /* 0x000fe20000100800 */
[----:B----4-:R-:W-:Y:S02]  /*9230*/  IADD3 R236, P1, R236, UR24, RZ ;  /* 0x00000018ecec7c10 */ /* 0x010fe4000ff3e0ff */
[----:B--2---:R-:W-:-:S03]  /*9240*/  IADD3 R238, P2, R238, UR24, RZ ;  /* 0x00000018eeee7c10 */ /* 0x004fc6000ff5e0ff */
[----:B------:R-:W-:Y:S01]  /*9250*/  STL [R1+0x118], R236 ;  /* 0x000118ec01007387 */ /* 0x000fe20000100800 */
[----:B------:R-:W-:-:S03]  /*9260*/  IADD3 R240, P3, R240, UR24, RZ ;  /* 0x00000018f0f07c10 */ /* 0x000fc6000ff7e0ff */
[----:B------:R-:W-:Y:S01]  /*9270*/  STL [R1+0x120], R238 ;  /* 0x000120ee01007387 */ /* 0x000fe20000100800 */
[----:B------:R-:W-:-:S03]  /*9280*/  IADD3 R4, P4, R4, UR24, RZ ;  /* 0x0000001804047c10 */ /* 0x000fc6000ff9e0ff */
[----:B------:R-:W-:Y:S01]  /*9290*/  STL [R1+0x128], R240 ;  /* 0x000128f001007387 */ /* 0x000fe20000100800 */
[----:B------:R-:W-:-:S03]  /*92a0*/  IADD3 R6, P5, R6, UR24, RZ ;  /* 0x0000001806067c10 */ /* 0x000fc6000ffbe0ff */
[----:B------:R-:W-:Y:S01]  /*92b0*/  STL [R1+0x130], R4 ;  /* 0x0001300401007387 */ /* 0x000fe20000100800 */
[----:B------:R-:W-:-:S03]  /*92c0*/  IADD3 R7, P6, R7, UR24, RZ ;  /* 0x0000001807077c10 */ /* 0x000fc6000ffde0ff */
[----:B------:R0:W-:Y:S01]  /*92d0*/  STL [R1+0x10c], R2 ;  /* 0x00010c0201007387 */ /* 0x0001e20000100800 */
[----:B------:R-:W-:-:S03]  /*92e0*/  IADD3 R8, P0, R8, UR24, RZ ;  /* 0x0000001808087c10 */ /* 0x000fc6000ff1e0ff */
[----:B------:R-:W-:Y:S01]  /*92f0*/  STL [R1+0x138], R6 ;  /* 0x0001380601007387 */ /* 0x000fe20000100800 */
[----:B------:R-:W-:-:S03]  /*9300*/  IADD3.X R9, R9, UR25, RZ, P1, !PT ;  /* 0x0000001909097c10 */ /* 0x000fc60008ffe4ff */
[----:B0-----:R-:W2:Y:S01]  /*9310*/  LDL.LU R2, [R1+0x438] ;  /* 0x0004380001027983 */ /* 0x001ea20000300800 */
[----:B------:R-:W-:Y:S02]  /*9320*/  IADD3 R10, P1, R10, UR24, RZ ;  /* 0x000000180a0a7c10 */ /* 0x000fe4000ff3e0ff */
[----:B------:R-:W-:Y:S01]  /*9330*/  IADD3.X R11, R11, UR25, RZ, P2, !PT ;  /* 0x000000190b0b7c10 */ /* 0x000fe200097fe4ff */
[----:B------:R-:W-:Y:S01]  /*9340*/  STL [R1+0x140], R7 ;  /* 0x0001400701007387 */ /* 0x000fe20000100800 */
[----:B------:R-:W-:-:S03]  /*9350*/  IADD3 R246, P2, R246, UR24, RZ ;  /* 0x00000018f6f67c10 */ /* 0x000fc6000ff5e0ff */
[----:B------:R-:W-:Y:S01]  /*9360*/  STL [R1+0x148], R8 ;  /* 0x0001480801007387 */ /* 0x000fe20000100800 */
[----:B------:R-:W-:-:S03]  /*9370*/  IADD3.X R244, R244, UR25, RZ, P3, !PT ;  /* 0x00000019f4f47c10 */ /* 0x000fc60009ffe4ff */
[----:B------:R-:W-:Y:S01]  /*9380*/  STL [R1+0x114], R9 ;  /* 0x0001140901007387 */ /* 0x000fe20000100800 */
[----:B------:R-:W-:-:S03]  /*9390*/  IADD3 R245, P3, R245, UR24, RZ ;  /* 0x00000018f5f57c10 */ /* 0x000fc6000ff7e0ff */
[----:B------:R0:W-:Y:S01]  /*93a0*/  STL [R1+0x158], R246 ;  /* 0x000158f601007387 */ /* 0x0001e20000100800 */
[----:B------:R-:W-:-:S03]  /*93b0*/  IADD3.X R252, R252, UR25, RZ, P4, !PT ;  /* 0x00000019fcfc7c10 */ /* 0x000fc6000a7fe4ff */
[----:B------:R-:W-:Y:S01]  /*93c0*/  STL [R1+0x150], R10 ;  /* 0x0001500a01007387 */ /* 0x000fe20000100800 */
[----:B------:R-:W-:-:S03]  /*93d0*/  IADD3 R248, P4, R248, UR24, RZ ;  /* 0x00000018f8f87c10 */ /* 0x000fc6000ff9e0ff */
[----:B0-----:R-:W3:Y:S01]  /*93e0*/  LDL.LU R246, [R1+0x188] ;  /* 0x0001880001f67983 */ /* 0x001ee20000300800 */
[----:B------:R-:W-:-:S03]  /*93f0*/  IADD3.X R249, R249, UR25, RZ, P5, !PT ;  /* 0x00000019f9f97c10 */ /* 0x000fc6000affe4ff */
[----:B------:R-:W-:Y:S01]  /*9400*/  STL [R1+0x11c], R11 ;  /* 0x00011c0b01007387 */ /* 0x000fe20000100800 */
[----:B------:R-:W-:-:S03]  /*9410*/  IADD3 R241, P5, R241, UR24, RZ ;  /* 0x00000018f1f17c10 */ /* 0x000fc6000ffbe0ff */
[----:B------:R-:W-:Y:S01]  /*9420*/  STL [R1+0x124], R244 ;  /* 0x000124f401007387 */ /* 0x000fe20000100800 */
[----:B------:R-:W-:-:S03]  /*9430*/  IADD3.X R242, R242, UR25, RZ, P6, !PT ;  /* 0x00000019f2f27c10 */ /* 0x000fc6000b7fe4ff */
[----:B------:R-:W-:Y:S01]  /*9440*/  STL [R1+0x160], R245 ;  /* 0x000160f501007387 */ /* 0x000fe20000100800 */
[----:B------:R-:W-:-:S03]  /*9450*/  IADD3 R247, P6, R247, UR24, RZ ;  /* 0x00000018f7f77c10 */ /* 0x000fc6000ffde0ff */
[----:B------:R-:W-:Y:S04]  /*9460*/  STL [R1+0x12c], R252 ;  /* 0x00012cfc01007387 */ /* 0x000fe80000100800 */
[----:B------:R-:W-:Y:S01]  /*9470*/  STL [R1+0x168], R248 ;  /* 0x000168f801007387 */ /* 0x000fe20000100800 */
[----:B------:R-:W-:-:S03]  /*9480*/  IADD3.X R250, R250, UR25, RZ, P0, !PT ;  /* 0x00000019fafa7c10 */ /* 0x000fc600087fe4ff */
[----:B------:R-:W-:Y:S04]  /*9490*/  STL [R1+0x134], R249 ;  /* 0x000134f901007387 */ /* 0x000fe80000100800 */
[----:B------:R-:W4:Y:S01]  /*94a0*/  LDL.LU R225, [R1+0x154] ;  /* 0x0001540001e17983 */ /* 0x000f220000300800 */
[----:B------:R-:W-:-:S03]  /*94b0*/  IADD3 R251, P0, R251, UR24, RZ ;  /* 0x00000018fbfb7c10 */ /* 0x000fc6000ff1e0ff */
[----:B------:R-:W-:Y:S04]  /*94c0*/  STL [R1+0x170], R241 ;  /* 0x000170f101007387 */ /* 0x000fe80000100800 */
[----:B------:R-:W2:Y:S04]  /*94d0*/  LDL.LU R227, [R1+0x190] ;  /* 0x0001900001e37983 */ /* 0x000ea80000300800 */
[----:B------:R-:W-:Y:S04]  /*94e0*/  STL [R1+0x13c], R242 ;  /* 0x00013cf201007387 */ /* 0x000fe80000100800 */
[----:B------:R-:W2:Y:S04]  /*94f0*/  LDL.LU R229, [R1+0x15c] ;  /* 0x00015c0001e57983 */ /* 0x000ea80000300800 */
[----:B------:R0:W-:Y:S01]  /*9500*/  STL [R1+0x178], R247 ;  /* 0x000178f701007387 */ /* 0x0001e20000100800 */
[----:B------:R-:W-:-:S03]  /*9510*/  IADD3.X R243, R243, UR25, RZ, P1, !PT ;  /* 0x00000019f3f37c10 */ /* 0x000fc60008ffe4ff */
[----:B0-----:R-:W2:Y:S04]  /*9520*/  LDL.LU R247, [R1+0x198] ;  /* 0x0001980001f77983 */ /* 0x001ea80000300800 */
[----:B------:R0:W-:Y:S04]  /*9530*/  STL [R1+0x144], R250 ;  /* 0x000144fa01007387 */ /* 0x0001e80000100800 */
[----:B0-----:R-:W2:Y:S04]  /*9540*/  LDL.LU R250, [R1+0x164] ;  /* 0x0001640001fa7983 */ /* 0x001ea80000300800 */
[----:B------:R0:W-:Y:S04]  /*9550*/  STL [R1+0x180], R251 ;  /* 0x000180fb01007387 */ /* 0x0001e80000100800 */
[----:B0-----:R-:W2:Y:S04]  /*9560*/  LDL.LU R251, [R1+0x1a0] ;  /* 0x0001a00001fb7983 */ /* 0x001ea80000300800 */
[----:B------:R-:W2:Y:S04]  /*9570*/  LDL.LU R232, [R1+0x16c] ;  /* 0x00016c0001e87983 */ /* 0x000ea80000300800 */
[----:B------:R-:W2:Y:S04]  /*9580*/  LDL.LU R234, [R1+0x1a8] ;  /* 0x0001a80001ea7983 */ /* 0x000ea80000300800 */
[----:B------:R-:W2:Y:S04]  /*9590*/  LDL.LU R236, [R1+0x174] ;  /* 0x0001740001ec7983 */ /* 0x000ea80000300800 */
[----:B------:R0:W-:Y:S04]  /*95a0*/  STL [R1+0x14c], R243 ;  /* 0x00014cf301007387 */ /* 0x0001e80000100800 */
        /* <DEDUP_REMOVED lines=12> */
[----:B------:R-:W2:Y:S01]  /*9670*/  LDL.LU R248, [R1+0x1ac] ;  /* 0x0001ac0001f87983 */ /* 0x000ea20000300800 */
[----:B---3--:R-:W-:-:S05]  /*9680*/  IADD3 R246, P1, R246, UR24, RZ ;  /* 0x00000018f6f67c10 */ /* 0x008fca000ff3e0ff */
[----:B------:R1:W-:Y:S04]  /*9690*/  STL [R1+0x188], R246 ;  /* 0x000188f601007387 */ /* 0x0003e80000100800 */
[----:B------:R-:W3:Y:S04]  /*96a0*/  LDL.LU R249, [R1+0x1e8] ;  /* 0x0001e80001f97983 */ /* 0x000ee80000300800 */
[----:B------:R-:W3:Y:S04]  /*96b0*/  LDL.LU R241, [R1+0x1b4] ;  /* 0x0001b40001f17983 */ /* 0x000ee80000300800 */
[----:B------:R-:W3:Y:S04]  /*96c0*/  LDL.LU R242, [R1+0x1f0] ;  /* 0x0001f00001f27983 */ /* 0x000ee80000300800 */
[----:B0-----:R-:W3:Y:S04]  /*96d0*/  LDL.LU R243, [R1+0x1bc] ;  /* 0x0001bc0001f37983 */ /* 0x001ee80000300800 */
[----:B-1----:R-:W3:Y:S01]  /*96e0*/  LDL.LU R246, [R1+0x1f8] ;  /* 0x0001f80001f67983 */ /* 0x002ee20000300800 */
[----:B----4-:R-:W-:-:S05]  /*96f0*/  IADD3.X R225, R225, UR25, RZ, P2, !PT ;  /* 0x00000019e1e17c10 */ /* 0x010fca00097fe4ff */
[----:B------:R-:W-:Y:S01]  /*9700*/  STL [R1+0x154], R225 ;  /* 0x000154e101007387 */ /* 0x000fe20000100800 */
[----:B--2---:R-:W-:Y:S02]  /*9710*/  IADD3 R227, P2, R227, UR24, RZ ;  /* 0x00000018e3e37c10 */ /* 0x004fe4000ff5e0ff */
[----:B------:R-:W-:Y:S02]  /*9720*/  IADD3.X R229, R229, UR25, RZ, P3, !PT ;  /* 0x00000019e5e57c10 */ /* 0x000fe40009ffe4ff */
[----:B------:R-:W-:-:S05]  /*9730*/  IADD3 R247, P3, R247, UR24, RZ ;  /* 0x00000018f7f77c10 */ /* 0x000fca000ff7e0ff */
[----:B------:R0:W-:Y:S04]  /*9740*/  STL [R1+0x198], R247 ;  /* 0x000198f701007387 */ /* 0x0001e80000100800 */
[----:B------:R-:W-:Y:S01]  /*9750*/  STL [R1+0x190], R227 ;  /* 0x000190e301007387 */ /* 0x000fe20000100800 */
[----:B------:R-:W-:-:S03]  /*9760*/  IADD3.X R250, R250, UR25, RZ, P4, !PT ;  /* 0x00000019fafa7c10 */ /* 0x000fc6000a7fe4ff */
[----:B0-----:R-:W2:Y:S04]  /*9770*/  LDL.LU R247, [R1+0x1cc] ;  /* 0x0001cc0001f77983 */ /* 0x001ea80000300800 */
[----:B------:R-:W-:Y:S04]  /*9780*/  STL [R1+0x15c], R229 ;  /* 0x00015ce501007387 */ /* 0x000fe80000100800 */
[----:B------:R0:W-:Y:S01]  /*9790*/  STL [R1+0x164], R250 ;  /* 0x000164fa01007387 */ /* 0x0001e20000100800 */
[----:B------:R-:W-:Y:S02]  /*97a0*/  IADD3 R251, P4, R251, UR24, RZ ;  /* 0x00000018fbfb7c10 */ /* 0x000fe4000ff9e0ff */
[----:B------:R-:W-:Y:S01]  /*97b0*/  IADD3.X R232, R232, UR25, RZ, P5, !PT ;  /* 0x00000019e8e87c10 */ /* 0x000fe2000affe4ff */
[----:B0-----:R-:W4:Y:S01]  /*97c0*/  LDL.LU R250, [R1+0x1d4] ;  /* 0x0001d40001fa7983 */ /* 0x001f220000300800 */
[----:B------:R-:W-:-:S03]  /*97d0*/  IADD3 R234, P5, R234, UR24, RZ ;  /* 0x00000018eaea7c10 */ /* 0x000fc6000ffbe0ff */
[----:B------:R0:W-:Y:S01]  /*97e0*/  STL [R1+0x1a0], R251 ;  /* 0x0001a0fb01007387 */ /* 0x0001e20000100800 */
[----:B------:R-:W-:-:S03]  /*97f0*/  IADD3.X R236, R236, UR25, RZ, P6, !PT ;  /* 0x00000019ecec7c10 */ /* 0x000fc6000b7fe4ff */
[----:B0-----:R-:W4:Y:S01]  /*9800*/  LDL.LU R251, [R1+0x1dc] ;  /* 0x0001dc0001fb7983 */ /* 0x001f220000300800 */
[----:B------:R-:W-:-:S03]  /*9810*/  IADD3 R238, P6, R238, UR24, RZ ;  /* 0x00000018eeee7c10 */ /* 0x000fc6000ffde0ff */
[----:B------:R-:W-:Y:S01]  /*9820*/  STL [R1+0x16c], R232 ;  /* 0x00016ce801007387 */ /* 0x000fe20000100800 */
[----:B------:R-:W-:-:S03]  /*9830*/  IADD3.X R240, R240, UR25, RZ, P0, !PT ;  /* 0x00000019f0f07c10 */ /* 0x000fc600087fe4ff */
[----:B------:R-:W-:Y:S01]  /*9840*/  STL [R1+0x1a8], R234 ;  /* 0x0001a8ea01007387 */ /* 0x000fe20000100800 */
[----:B------:R-:W-:-:S03]  /*9850*/  IADD3 R4, P0, R4, UR24, RZ ;  /* 0x0000001804047c10 */ /* 0x000fc6000ff1e0ff */
[----:B------:R-:W-:Y:S01]  /*9860*/  STL [R1+0x174], R236 ;  /* 0x000174ec01007387 */ /* 0x000fe20000100800 */
[----:B------:R-:W-:-:S03]  /*9870*/  IADD3.X R6, R6, UR25, RZ, P1, !PT ;  /* 0x0000001906067c10 */ /* 0x000fc60008ffe4ff */
[----:B------:R-:W-:Y:S01]  /*9880*/  STL [R1+0x1b0], R238 ;  /* 0x0001b0ee01007387 */ /* 0x000fe20000100800 */
[----:B------:R-:W-:-:S03]  /*9890*/  IADD3 R7, P1, R7, UR24, RZ ;  /* 0x0000001807077c10 */ /* 0x000fc6000ff3e0ff */
[----:B------:R-:W-:Y:S01]  /*98a0*/  STL [R1+0x17c], R240 ;  /* 0x00017cf001007387 */ /* 0x000fe20000100800 */
[----:B------:R-:W-:-:S03]  /*98b0*/  IADD3.X R8, R8, UR25, RZ, P2, !PT ;  /* 0x0000001908087c10 */ /* 0x000fc600097fe4ff */
[----:B------:R0:W-:Y:S01]  /*98c0*/  STL [R1+0x1b8], R4 ;  /* 0x0001b80401007387 */ /* 0x0001e20000100800 */
[----:B------:R-:W-:-:S03]  /*98d0*/  IADD3 R9, P2, R9, UR24, RZ ;  /* 0x0000001809097c10 */ /* 0x000fc6000ff5e0ff */
[----:B------:R-:W-:Y:S01]  /*98e0*/  STL [R1+0x184], R6 ;  /* 0x0001840601007387 */ /* 0x000fe20000100800 */
[----:B------:R-:W-:-:S03]  /*98f0*/  IADD3.X R10, R10, UR25, RZ, P3, !PT ;  /* 0x000000190a0a7c10 */ /* 0x000fc60009ffe4ff */
[----:B------:R-:W-:Y:S01]  /*9900*/  STL [R1+0x1c0], R7 ;  /* 0x0001c00701007387 */ /* 0x000fe20000100800 */
[----:B------:R-:W-:Y:S01]  /*9910*/  IADD3 R11, P3, R11, UR24, RZ ;  /* 0x000000180b0b7c10 */ /* 0x000fe2000ff7e0ff */
[----:B------:R-:W-:Y:S01]  /*9920*/  WARPGROUP.ARRIVE ;  /* 0x00000000000079c5 */ /* 0x000fe20000000000 */
[----:B------:R-:W-:Y:S01]  /*9930*/  UMOV UR10, UR6 ;  /* 0x00000006000a7c82 */ /* 0x000fe20008000000 */
[----:B------:R-:W-:Y:S01]  /*9940*/  IADD3.X R244, R244, UR25, RZ, P4, !PT ;  /* 0x00000019f4f47c10 */ /* 0x000fe2000a7fe4ff */
[----:B------:R-:W-:Y:S01]  /*9950*/  UMOV UR11, UR7 ;  /* 0x00000007000b7c82 */ /* 0x000fe20008000000 */
[----:B------:R-:W-:Y:S01]  /*9960*/  IADD3 R2, P4, R2, UR24, RZ ;  /* 0x0000001802027c10 */ /* 0x000fe2000ff9e0ff */
[----:B------:R-:W-:Y:S01]  /*9970*/  STL [R1+0x18c], R8 ;  /* 0x00018c0801007387 */ /* 0x000fe20000100800 */
[----:B------:R-:W-:Y:S01]  /*9980*/  IADD3.X R245, R245, UR25, RZ, P5, !PT ;  /* 0x00000019f5f57c10 */ /* 0x000fe2000affe4ff */
[----:B------:R-:W-:Y:S01]  /*9990*/  QGMMA.64x128x32.F32.E5M2.E5M2 R152, gdesc[UR8], R152, gsb0 ;  /* 0x01e00000089879f3 */ /* 0x000fe20008003898 */
[----:B------:R-:W-:Y:S01]  /*99a0*/  UMOV UR18, UR6 ;  /* 0x0000000600127c82 */ /* 0x000fe20008000000 */
[----:B------:R-:W-:Y:S01]  /*99b0*/  STL [R1+0x1c8], R9 ;  /* 0x0001c80901007387 */ /* 0x000fe20000100800 */
[----:B------:R-:W-:Y:S01]  /*99c0*/  UMOV UR19, UR7 ;  /* 0x0000000700137c82 */ /* 0x000fe20008000000 */
[----:B------:R-:W-:Y:S01]  /*99d0*/  UMOV UR22, UR6 ;  /* 0x0000000600167c82 */ /* 0x000fe20008000000 */
[----:B------:R-:W-:Y:S01]  /*99e0*/  UMOV UR23, UR7 ;  /* 0x0000000700177c82 */ /* 0x000fe20008000000 */
[----:B------:R-:W-:Y:S01]  /*99f0*/  STL [R1+0x194], R10 ;  /* 0x0001940a01007387 */ /* 0x000fe20000100800 */
[----:B------:R-:W-:Y:S01]  /*9a00*/  IADD3.X R248, R248, UR25, RZ, P6, !PT ;  /* 0x00000019f8f87c10 */ /* 0x000fe2000b7fe4ff */
[----:B0-----:R-:W0:Y:S02]  /*9a10*/  LDC R4, c[0x0][0x238] ;  /* 0x00008e00ff047b82 */ /* 0x001e240000000800 */
[----:B------:R1:W-:Y:S04]  /*9a20*/  STL [R1+0x1d8], R2 ;  /* 0x0001d80201007387 */ /* 0x0003e80000100800 */
[----:B------:R-:W-:Y:S04]  /*9a30*/  STL [R1+0x1d0], R11 ;  /* 0x0001d00b01007387 */ /* 0x000fe80000100800 */
[----:B-1----:R-:W2:Y:S01]  /*9a40*/  LDL.LU R2, [R1+0x434] ;  /* 0x0004340001027983 */ /* 0x002ea20000300800 */
[----:B------:R-:W-:-:S03]  /*9a50*/  IADD3 R252, P5, R252, UR24, RZ ;  /* 0x00000018fcfc7c10 */ /* 0x000fc6000ffbe0ff */
[----:B------:R-:W-:Y:S04]  /*9a60*/  STL [R1+0x19c], R244 ;  /* 0x00019cf401007387 */ /* 0x000fe80000100800 */
[----:B------:R-:W-:Y:S04]  /*9a70*/  STL [R1+0x1a4], R245 ;  /* 0x0001a4f501007387 */ /* 0x000fe80000100800 */
[----:B------:R-:W-:Y:S04]  /*9a80*/  STL [R1+0x1e0], R252 ;  /* 0x0001e0fc01007387 */ /* 0x000fe80000100800 */
[----:B------:R-:W-:Y:S01]  /*9a90*/  STL [R1+0x1ac], R248 ;  /* 0x0001acf801007387 */ /* 0x000fe20000100800 */
[----:B---3--:R-:W-:-:S02]  /*9aa0*/  IADD3 R249, P6, R249, UR24, RZ ;  /* 0x00000018f9f97c10 */ /* 0x008fc4000ffde0ff */
[----:B------:R-:W-:-:S03]  /*9ab0*/  IADD3.X R241, R241, UR25, RZ, P0, !PT ;  /* 0x00000019f1f17c10 */ /* 0x000fc600087fe4ff */
[----:B------:R-:W-:Y:S01]  /*9ac0*/  STL [R1+0x1e8], R249 ;  /* 0x0001e8f901007387 */ /* 0x000fe20000100800 */
[----:B------:R-:W-:-:S03]  /*9ad0*/  IADD3 R242, P0, R242, UR24, RZ ;  /* 0x00000018f2f27c10 */ /* 0x000fc6000ff1e0ff */
[----:B------:R-:W-:Y:S01]  /*9ae0*/  STL [R1+0x1b4], R241 ;  /* 0x0001b4f101007387 */ /* 0x000fe20000100800 */
[----:B------:R-:W-:-:S03]  /*9af0*/  IADD3.X R243, R243, UR25, RZ, P1, !PT ;  /* 0x00000019f3f37c10 */ /* 0x000fc60008ffe4ff */
[----:B------:R-:W-:Y:S01]  /*9b00*/  STL [R1+0x1f0], R242 ;  /* 0x0001f0f201007387 */ /* 0x000fe20000100800 */
[----:B------:R-:W-:Y:S02]  /*9b10*/  IADD3 R246, P1, R246, UR24, RZ ;  /* 0x00000018f6f67c10 */ /* 0x000fe4000ff3e0ff */
[----:B--2---:R-:W-:Y:S02]  /*9b20*/  IADD3.X R2, R2, UR25, RZ, P2, !PT ;  /* 0x0000001902027c10 */ /* 0x004fe400097fe4ff */
[----:B------:R-:W-:-:S03]  /*9b30*/  IADD3 R0, P2, R0, UR24, RZ ;  /* 0x0000001800007c10 */ /* 0x000fc6000ff5e0ff */
[----:B------:R1:W-:Y:S04]  /*9b40*/  STL [R1+0x1c4], R2 ;  /* 0x0001c40201007387 */ /* 0x0003e80000100800 */
[----:B------:R-:W-:Y:S04]  /*9b50*/  STL [R1+0x1bc], R243 ;  /* 0x0001bcf301007387 */ /* 0x000fe80000100800 */
[----:B-1----:R-:W2:Y:S04]  /*9b60*/  LDL.LU R2, [R1+0x430] ;  /* 0x0004300001027983 */ /* 0x002ea80000300800 */
[----:B------:R-:W-:Y:S04]  /*9b70*/  STL [R1+0x1f8], R246 ;  /* 0x0001f8f601007387 */ /* 0x000fe80000100800 */
[----:B------:R1:W-:Y:S04]  /*9b80*/  STL [R1+0x200], R0 ;  /* 0x0002000001007387 */ /* 0x0003e80000100800 */
[----:B-1----:R-:W3:Y:S01]  /*9b90*/  LDL.LU R0, [R1+0x42c] ;  /* 0x00042c0001007983 */ /* 0x002ee20000300800 */
[----:B------:R-:W-:-:S02]  /*9ba0*/  IADD3.X R247, R247, UR25, RZ, P3, !PT ;  /* 0x00000019f7f77c10 */ /* 0x000fc40009ffe4ff */
[----:B------:R-:W-:-:S05]  /*9bb0*/  IADD3 R13, P3, R13, UR24, RZ ;  /* 0x000000180d0d7c10 */ /* 0x000fca000ff7e0ff */
[----:B------:R1:W-:Y:S04]  /*9bc0*/  STL [R1+0x208], R13 ;  /* 0x0002080d01007387 */ /* 0x0003e80000100800 */
[----:B-1----:R-:W2:Y:S01]  /*9bd0*/  LDL.LU R13, [R1+0x428] ;  /* 0x00042800010d7983 */ /* 0x002ea20000300800 */
[----:B----4-:R-:W-:Y:S02]  /*9be0*/  IADD3.X R250, R250, UR25, RZ, P4, !PT ;  /* 0x00000019fafa7c10 */ /* 0x010fe4000a7fe4ff */
[----:B------:R-:W-:Y:S01]  /*9bf0*/  IADD3.X R251, R251, UR25, RZ, P5, !PT ;  /* 0x00000019fbfb7c10 */ /* 0x000fe2000affe4ff */
[----:B------:R-:W-:Y:S04]  /*9c00*/  STL [R1+0x1cc], R247 ;  /* 0x0001ccf701007387 */ /* 0x000fe80000100800 */
[----:B------:R-:W-:Y:S01]  /*9c10*/  STL [R1+0x1d4], R250 ;  /* 0x0001d4fa01007387 */ /* 0x000fe20000100800 */
[----:B------:R-:W-:-:S02]  /*9c20*/  WARPGROUP.DEPBAR.LE gsb0, 0x0 ;  /* 0x00008000000079c5 */ /* 0x000fc40000010000 */
[----:B------:R-:W-:-:S06]  /*9c30*/  WARPGROUP.ARRIVE ;  /* 0x00000000000079c5 */ /* 0x000fcc0000000000 */
[----:B------:R-:W-:Y:S01]  /*9c40*/  QGMMA.64x128x32.F32.E5M2.E5M2 R88, gdesc[UR16], R88, gsb0 ;  /* 0x01e00000105879f3 */ /* 0x000fe20008003858 */
[----:B------:R-:W-:Y:S02]  /*9c50*/  IADD3.X R14, R14, UR25, RZ, P0, !PT ;  /* 0x000000190e0e7c10 */ /* 0x000fe400087fe4ff */
[----:B---3--:R-:W-:-:S05]  /*9c60*/  IADD3.X R0, R0, UR25, RZ, P6, !PT ;  /* 0x0000001900007c10 */ /* 0x008fca000b7fe4ff */
[----:B------:R1:W-:Y:S04]  /*9c70*/  STL [R1+0x1e4], R0 ;  /* 0x0001e40001007387 */ /* 0x0003e80000100800 */
[----:B------:R-:W-:Y:S04]  /*9c80*/  STL [R1+0x1dc], R251 ;  /* 0x0001dcfb01007387 */ /* 0x000fe80000100800 */
[----:B-1----:R-:W3:Y:S01]  /*9c90*/  LDL.LU R0, [R1+0x424] ;  /* 0x0004240001007983 */ /* 0x002ee20000300800 */
[----:B------:R-:W-:Y:S02]  /*9ca0*/  WARPGROUP.DEPBAR.LE gsb0, 0x0 ;  /* 0x00008000000079c5 */ /* 0x000fe40000010000 */
[----:B------:R-:W-:-:S06]  /*9cb0*/  WARPGROUP.ARRIVE ;  /* 0x00000000000079c5 */ /* 0x000fcc0000000000 */
[----:B------:R-:W-:Y:S01]  /*9cc0*/  QGMMA.64x128x32.F32.E5M2.E5M2 R24, gdesc[UR20], R24, gsb0 ;  /* 0x01e00000141879f3 */ /* 0x000fe20008003818 */
[----:B--2---:R-:W-:Y:S01]  /*9cd0*/  IADD3.X R13, R13, UR25, RZ, P1, !PT ;  /* 0x000000190d0d7c10 */ /* 0x004fe20008ffe4ff */
[----:B------:R1:W-:Y:S01]  /*9ce0*/  STL [R1+0x1ec], R14 ;  /* 0x0001ec0e01007387 */ /* 0x0003e20000100800 */
[----:B------:R-:W-:Y:S02]  /*9cf0*/  IADD3.X R12, R12, UR25, RZ, P2, !PT ;  /* 0x000000190c0c7c10 */ /* 0x000fe400097fe4ff */
[----:B------:R-:W-:Y:S01]  /*9d00*/  IADD3.X R230, R230, UR25, RZ, P3, !PT ;  /* 0x00000019e6e67c10 */ /* 0x000fe20009ffe4ff */
[----:B-1----:R1:W5:Y:S04]  /*9d10*/  LDL.LU R14, [R1+0x420] ;  /* 0x00042000010e7983 */ /* 0x0023680000300800 */
[----:B------:R2:W-:Y:S04]  /*9d20*/  STL [R1+0x1f4], R13 ;  /* 0x0001f40d01007387 */ /* 0x0005e80000100800 */
[----:B--2---:R1:W5:Y:S04]  /*9d30*/  LDL.LU R13, [R1+0x41c] ;  /* 0x00041c00010d7983 */ /* 0x0043680000300800 */
[----:B------:R2:W-:Y:S04]  /*9d40*/  STL [R1+0x1fc], R12 ;  /* 0x0001fc0c01007387 */ /* 0x0005e80000100800 */
[----:B--2---:R1:W5:Y:S04]  /*9d50*/  LDL.LU R12, [R1+0x418] ;  /* 0x00041800010c7983 */ /* 0x0043680000300800 */
[----:B------:R2:W-:Y:S02]  /*9d60*/  STL [R1+0x204], R230 ;  /* 0x000204e601007387 */ /* 0x0005e40000100800 */
[----:B--2---:R-:W2:Y:S01]  /*9d70*/  S2R R230, SR_TID.X ;  /* 0x0000000000e67919 */ /* 0x004ea20000002100 */
[----:B------:R-:W-:Y:S01]  /*9d80*/  ISETP.NE.U32.AND P5, PT, R5, RZ, PT ;  /* 0x000000ff0500720c */ /* 0x000fe20003fa5070 */
[----:B0-----:R-:W-:-:S05]  /*9d90*/  IMAD.SHL.U32 R4, R4, 0x20, RZ ;  /* 0x0000002004047824 */ /* 0x001fca00078e00ff */
[----:B------:R-:W-:Y:S01]  /*9da0*/  IADD3 R2, P4, R4, R2, RZ ;  /* 0x0000000204027210 */ /* 0x000fe20007f9e0ff */
[----:B------:R-:W-:Y:S01]  /*9db0*/  VIADD R3, R3, 0xffffffe0 ;  /* 0xffffffe003037836 */ /* 0x000fe20000000000 */
[----:B--2---:R-:W-:Y:S01]  /*9dc0*/  LOP3.LUT R230, R230, 0x1f, RZ, 0xc0, !PT ;  /* 0x0000001fe6e67812 */ /* 0x004fe200078ec0ff */
[----:B------:R-:W-:Y:S02]  /*9dd0*/  WARPGROUP.DEPBAR.LE gsb0, 0x0 ;  /* 0x00008000000079c5 */ /* 0x000fe40000010000 */
[----:B---3--:R-:W-:Y:S02]  /*9de0*/  LEA.HI.X.SX32 R0, R4, R0, 0x1, P4 ;  /* 0x0000000004007211 */ /* 0x008fe400020f0eff */
[----:B-1----:R-:W-:Y:S06]  /*9df0*/  @P5 BRA `(.L_x_1) ;  /* 0xffffffb800505947 */ /* 0x002fec000383ffff */
.L_x_0:
[----:B------:R0:W-:Y:S01]  /*9e00*/  STL [R1+0x430], R84 ;  /* 0x0004305401007387 */ /* 0x0001e20000100800 */
[----:B------:R-:W-:Y:S01]  /*9e10*/  F2FP.SATFINITE.E5M2.F32.PACK_AB_MERGE_C R116, R117, R116, RZ ;  /* 0x000000747574723e */ /* 0x000fe200048060ff */
[----:B------:R-:W-:Y:S01]  /*9e20*/  ULDC UR4, c[0x0][0x22c] ;  /* 0x00008b0000047ab9 */ /* 0x000fe20000000800 */
[----:B------:R-:W-:Y:S01]  /*9e30*/  F2FP.SATFINITE.E5M2.F32.PACK_AB_MERGE_C R114, R115, R114, RZ ;  /* 0x000000727372723e */ /* 0x000fe200048060ff */
[----:B------:R-:W2:Y:S01]  /*9e40*/  LDL.LU R7, [R1+0x4] ;  /* 0x0000040001077983 */ /* 0x000ea20000300800 */
[----:B------:R-:W-:Y:S01]  /*9e50*/  F2FP.SATFINITE.E5M2.F32.PACK_AB_MERGE_C R152, R153, R152, RZ ;  /* 0x000000989998723e */ /* 0x000fe200048060ff */
[----:B------:R-:W-:Y:S01]  /*9e60*/  ULDC UR5, c[0x0][0x22c] ;  /* 0x00008b0000057ab9 */ /* 0x000fe20000000800 */
[----:B------:R-:W-:Y:S01]  /*9e70*/  F2FP.SATFINITE.E5M2.F32.PACK_AB_MERGE_C R154, R155, R154, RZ ;  /* 0x0000009a9b9a723e */ /* 0x000fe200048060ff */
[----:B------:R-:W-:Y:S01]  /*9e80*/  ULDC.64 UR6, c[0x0][0x228] ;  /* 0x00008a0000067ab9 */ /* 0x000fe20000000a00 */
[----:B------:R-:W-:Y:S01]  /*9e90*/  F2FP.SATFINITE.E5M2.F32.PACK_AB_MERGE_C R90, R91, R90, RZ ;  /* 0x0000005a5b5a723e */ /* 0x000fe200048060ff */
[----:B0-----:R-:W2:Y:S01]  /*9ea0*/  LDL.LU R84, [R1] ;  /* 0x0000000001547983 */ /* 0x001ea20000300800 */
[----:B------:R-:W-:Y:S01]  /*9eb0*/  F2FP.SATFINITE.E5M2.F32.PACK_AB_MERGE_C R27, R27, R26, RZ ;  /* 0x0000001a1b1b723e */ /* 0x000fe200048060ff */
[----:B------:R-:W-:Y:S01]  /*9ec0*/  ULDC.64 UR28, c[0x0][0x228] ;  /* 0x00008a00001c7ab9 */ /* 0x000fe20000000a00 */
[----:B------:R-:W-:Y:S01]  /*9ed0*/  F2FP.SATFINITE.E5M2.F32.PACK_AB_MERGE_C R110, R111, R110, RZ ;  /* 0x0000006e6f6e723e */ /* 0x000fe200048060ff */
[----:B------:R0:W-:Y:S01]  /*9ee0*/  STL [R1+0x42c], R85 ;  /* 0x00042c5501007387 */ /* 0x0001e20000100800 */
[----:B------:R-:W-:Y:S01]  /*9ef0*/  F2FP.SATFINITE.E5M2.F32.PACK_AB_MERGE_C R88, R89, R88, RZ ;  /* 0x000000585958723e */ /* 0x000fe200048060ff */
[----:B------:R-:W-:Y:S01]  /*9f00*/  ULDC UR8, c[0x0][0x248] ;  /* 0x0000920000087ab9 */ /* 0x000fe20000000800 */
[----:B------:R-:W-:Y:S01]  /*9f10*/  F2FP.SATFINITE.E5M2.F32.PACK_AB_MERGE_C R118, R119, R118, RZ ;  /* 0x000000767776723e */ /* 0x000fe200048060ff */
[----:B------:R-:W-:Y:S01]  /*9f20*/  ULDC.64 UR10, c[0x0][0x228] ;  /* 0x00008a00000a7ab9 */ /* 0x000fe20000000a00 */
[----:B------:R-:W-:Y:S01]  /*9f30*/  F2FP.SATFINITE.E5M2.F32.PACK_AB_MERGE_C R108, R109, R108, RZ ;  /* 0x0000006c6d6c723e */ /* 0x000fe200048060ff */
[----:B------:R-:W-:Y:S01]  /*9f40*/  ULDC.64 UR16, c[0x0][0x228] ;  /* 0x00008a0000107ab9 */ /* 0x000fe20000000a00 */
[----:B------:R-:W-:Y:S01]  /*9f50*/  F2FP.SATFINITE.E5M2.F32.PACK_AB_MERGE_C R112, R113, R112, RZ ;  /* 0x000000707170723e */ /* 0x000fe200048060ff */
[----:B------:R-:W-:Y:S01]  /*9f60*/  ULDC.64 UR20, c[0x0][0x228] ;  /* 0x00008a0000147ab9 */ /* 0x000fe20000000a00 */
[----:B------:R-:W-:Y:S01]  /*9f70*/  F2FP.SATFINITE.E5M2.F32.PACK_AB_MERGE_C R92, R93, R92, RZ ;  /* 0x0000005c5d5c723e */ /* 0x000fe200048060ff */
[----:B0-----:R-:W3:Y:S01]  /*9f80*/  LDL.LU R85, [R1+0x8] ;  /* 0x0000080001557983 */ /* 0x001ee20000300800 */
[----:B------:R-:W-:Y:S01]  /*9f90*/  F2FP.SATFINITE.E5M2.F32.PACK_AB_MERGE_C R94, R95, R94, RZ ;  /* 0x0000005e5f5e723e */ /* 0x000fe200048060ff */
[----:B------:R-:W-:Y:S01]  /*9fa0*/  ULDC.64 UR18, c[0x0][0x228] ;  /* 0x00008a0000127ab9 */ /* 0x000fe20000000a00 */
[----:B------:R-:W-:Y:S01]  /*9fb0*/  F2FP.SATFINITE.E5M2.F32.PACK_AB_MERGE_C R156, R157, R156, RZ ;  /* 0x0000009c9d9c723e */ /* 0x000fe200048060ff */
[----:B------:R-:W3:Y:S01]  /*9fc0*/  LDL.LU R5, [R1+0xc] ;  /* 0x00000c0001057983 */ /* 0x000ee20000300800 */
[----:B------:R-:W-:Y:S01]  /*9fd0*/  F2FP.SATFINITE.E5M2.F32.PACK_AB_MERGE_C R158, R159, R158, RZ ;  /* 0x0000009e9f9e723e */ /* 0x000fe200048060ff */
[----:B------:R-:W-:Y:S01]  /*9fe0*/  ULDC.64 UR24, c[0x0][0x228] ;  /* 0x00008a0000187ab9 */ /* 0x000fe20000000a00 */
[----:B------:R-:W-:Y:S01]  /*9ff0*/  F2FP.SATFINITE.E5M2.F32.PACK_AB_MERGE_C R104, R105, R104, RZ ;  /* 0x000000686968723e */ /* 0x000fe200048060ff */
[----:B-----5:R0:W-:Y:S01]  /*a000*/  STL [R1+0x428], R12 ;  /* 0x0004280c01007387 */ /* 0x0201e20000100800 */
[----:B------:R-:W-:Y:S01]  /*a010*/  F2FP.SATFINITE.E5M2.F32.PACK_AB_MERGE_C R106, R107, R106, RZ ;  /* 0x0000006a6b6a723e */ /* 0x000fe200048060ff */
[----:B------:R-:W-:Y:S01]  /*a020*/  ULDC.64 UR22, c[0x0][0x228] ;  /* 0x00008a0000167ab9 */ /* 0x000fe20000000a00 */
[----:B------:R-:W-:Y:S01]  /*a030*/  F2FP.SATFINITE.E5M2.F32.PACK_AB_MERGE_C R96, R97, R96, RZ ;  /* 0x000000606160723e */ /* 0x000fe200048060ff */
[----:B------:R-:W-:Y:S01]  /*a040*/  ULDC.64 UR26, c[0x0][0x228] ;  /* 0x00008a00001a7ab9 */ /* 0x000fe20000000a00 */
[----:B0-----:R-:W4:Y:S04]  /*a050*/  LDL.LU R12, [R1+0x10] ;  /* 0x00001000010c7983 */ /* 0x001f280000300800 */
[----:B------:R-:W4:Y:S04]  /*a060*/  LDL.LU R3, [R1+0x14] ;  /* 0x0000140001037983 */ /* 0x000f280000300800 */
[----:B------:R0:W-:Y:S04]  /*a070*/  STL [R1+0x424], R86 ;  /* 0x0004245601007387 */ /* 0x0001e80000100800 */
        /* <DEDUP_REMOVED lines=60> */
[----:B------:R-:W4:Y:S01]  /*a440*/  LDL.LU R227, [R1+0xfc] ;  /* 0x0000fc0001e37983 */ /* 0x000f220000300800 */
[----:B--2---:R-:W-:-:S03]  /*a450*/  F2FP.SATFINITE.E5M2.F32.PACK_AB_MERGE_C R7, R7, R84, RZ ;  /* 0x000000540707723e */ /* 0x004fc600048060ff */
[----:B------:R-:W2:Y:S01]  /*a460*/  LDL.LU R84, [R1+0x430] ;  /* 0x0004300001547983 */ /* 0x000ea20000300800 */
[----:B---3--:R-:W-:-:S03]  /*a470*/  F2FP.SATFINITE.E5M2.F32.PACK_AB_MERGE_C R5, R5, R85, RZ ;  /* 0x000000550505723e */ /* 0x008fc600048060ff */
[----:B------:R-:W2:Y:S01]  /*a480*/  LDL.LU R85, [R1+0x42c] ;  /* 0x00042c0001557983 */ /* 0x000ea20000300800 */
[----:B----4-:R-:W-:-:S03]  /*a490*/  F2FP.SATFINITE.E5M2.F32.PACK_AB_MERGE_C R3, R3, R12, RZ ;  /* 0x0000000c0303723e */ /* 0x010fc600048060ff */
[----:B------:R-:W3:Y:S01]  /*a4a0*/  LDL.LU R12, [R1+0x428] ;  /* 0x00042800010c7983 */ /* 0x000ee20000300800 */
[----:B------:R-:W-:-:S03]  /*a4b0*/  F2FP.SATFINITE.E5M2.F32.PACK_AB_MERGE_C R0, R0, R86, RZ ;  /* 0x000000560000723e */ /* 0x000fc600048060ff */
[----:B------:R-:W4:Y:S01]  /*a4c0*/  LDL.LU R86, [R1+0x424] ;  /* 0x0004240001567983 */ /* 0x000f220000300800 */
[----:B------:R-:W-:-:S03]  /*a4d0*/  F2FP.SATFINITE.E5M2.F32.PACK_AB_MERGE_C R2, R2, R87, RZ ;  /* 0x000000570202723e */ /* 0x000fc600048060ff */
[----:B------:R-:W4:Y:S01]  /*a4e0*/  LDL.LU R87, [R1+0x420] ;  /* 0x0004200001577983 */ /* 0x000f220000300800 */
[----:B------:R-:W-:Y:S02]  /*a4f0*/  F2FP.SATFINITE.E5M2.F32.PACK_AB_MERGE_C R117, R29, R28, RZ ;  /* 0x0000001c1d75723e */ /* 0x000fe400048060ff */
[----:B------:R-:W-:Y:S02]  /*a500*/  F2FP.SATFINITE.E5M2.F32.PACK_AB_MERGE_C R115, R25, R24, RZ ;  /* 0x000000181973723e */ /* 0x000fe400048060ff */
[----:B------:R-:W-:Y:S02]  /*a510*/  LOP3.LUT R7, R7, 0xffff, RZ, 0xc0, !PT ;  /* 0x0000ffff07077812 */ /* 0x000fe400078ec0ff */
[----:B------:R-:W-:Y:S02]  /*a520*/  LOP3.LUT R152, R152, 0xffff, RZ, 0xc0, !PT ;  /* 0x0000ffff98987812 */ /* 0x000fe400078ec0ff */
[----:B------:R-:W-:Y:S02]  /*a530*/  F2FP.SATFINITE.E5M2.F32.PACK_AB_MERGE_C R111, R39, R38, RZ ;  /* 0x00000026276f723e */ /* 0x000fe400048060ff */
[----:B------:R-:W-:-:S02]  /*a540*/  LOP3.LUT R5, R5, 0xffff, RZ, 0xc0, !PT ;  /* 0x0000ffff05057812 */ /* 0x000fc400078ec0ff */
[----:B------:R-:W-:Y:S02]  /*a550*/  LOP3.LUT R115, R115, 0xffff, RZ, 0xc0, !PT ;  /* 0x0000ffff73737812 */ /* 0x000fe400078ec0ff */
[----:B------:R-:W-:Y:S02]  /*a560*/  LOP3.LUT R154, R154, 0xffff, RZ, 0xc0, !PT ;  /* 0x0000ffff9a9a7812 */ /* 0x000fe400078ec0ff */
[----:B------:R-:W-:Y:S02]  /*a570*/  LOP3.LUT R90, R90, 0xffff, RZ, 0xc0, !PT ;  /* 0x0000ffff5a5a7812 */ /* 0x000fe400078ec0ff */
[----:B------:R-:W-:Y:S02]  /*a580*/  LOP3.LUT R39, R27, 0xffff, RZ, 0xc0, !PT ;  /* 0x0000ffff1b277812 */ /* 0x000fe400078ec0ff */
[----:B------:R-:W-:Y:S02]  /*a590*/  F2FP.SATFINITE.E5M2.F32.PACK_AB_MERGE_C R119, R31, R30, RZ ;  /* 0x0000001e1f77723e */ /* 0x000fe400048060ff */
[----:B------:R-:W-:-:S02]  /*a5a0*/  F2FP.SATFINITE.E5M2.F32.PACK_AB_MERGE_C R109, R37, R36, RZ ;  /* 0x00000024256d723e */ /* 0x000fc400048060ff */
[----:B------:R-:W-:Y:S02]  /*a5b0*/  SHF.R.U32.HI R27, RZ, 0x8, R7 ;  /* 0x00000008ff1b7819 */ /* 0x000fe40000011607 */
[----:B------:R-:W-:Y:S02]  /*a5c0*/  SHF.R.U32.HI R30, RZ, 0x8, R152 ;  /* 0x00000008ff1e7819 */ /* 0x000fe40000011698 */
[----:B------:R-:W-:Y:S02]  /*a5d0*/  F2FP.SATFINITE.E5M2.F32.PACK_AB_MERGE_C R25, R33, R32, RZ ;  /* 0x000000202119723e */ /* 0x000fe400048060ff */
[----:B------:R-:W-:Y:S02]  /*a5e0*/  SHF.R.U32.HI R37, RZ, 0x8, R115 ;  /* 0x00000008ff257819 */ /* 0x000fe40000011673 */
[----:B------:R-:W-:Y:S02]  /*a5f0*/  F2FP.SATFINITE.E5M2.F32.PACK_AB_MERGE_C R113, R35, R34, RZ ;  /* 0x000000222371723e */ /* 0x000fe400048060ff */
[----:B------:R-:W-:-:S02]  /*a600*/  LOP3.LUT R88, R88, 0xffff, RZ, 0xc0, !PT ;  /* 0x0000ffff58587812 */ /* 0x000fc400078ec0ff */
[----:B------:R-:W-:Y:S02]  /*a610*/  SHF.R.U32.HI R32, RZ, 0x8, R154 ;  /* 0x00000008ff207819 */ /* 0x000fe4000001169a */
[----:B------:R-:W-:Y:S02]  /*a620*/  SHF.R.U32.HI R38, RZ, 0x8, R39 ;  /* 0x00000008ff267819 */ /* 0x000fe40000011627 */
[----:B------:R-:W-:Y:S02]  /*a630*/  F2FP.SATFINITE.E5M2.F32.PACK_AB_MERGE_C R35, R41, R40, RZ ;  /* 0x000000282923723e */ /* 0x000fe400048060ff */
[----:B------:R-:W-:Y:S02]  /*a640*/  LOP3.LUT R40, R27, 0xffff, RZ, 0xc0, !PT ;  /* 0x0000ffff1b287812 */ /* 0x000fe400078ec0ff */
[----:B------:R-:W-:Y:S02]  /*a650*/  SHF.R.U32.HI R33, RZ, 0x8, R88 ;  /* 0x00000008ff217819 */ /* 0x000fe40000011658 */
[----:B------:R-:W-:-:S02]  /*a660*/  LOP3.LUT R3, R3, 0xffff, RZ, 0xc0, !PT ;  /* 0x0000ffff03037812 */ /* 0x000fc400078ec0ff */
[----:B------:R-:W-:Y:S02]  /*a670*/  LOP3.LUT R33, R33, 0xffff, RZ, 0xc0, !PT ;  /* 0x0000ffff21217812 */ /* 0x000fe400078ec0ff */
[----:B------:R-:W-:Y:S02]  /*a680*/  LOP3.LUT R92, R92, 0xffff, RZ, 0xc0, !PT ;  /* 0x0000ffff5c5c7812 */ /* 0x000fe400078ec0ff */
[----:B------:R-:W-:Y:S02]  /*a690*/  LOP3.LUT R94, R94, 0xffff, RZ, 0xc0, !PT ;  /* 0x0000ffff5e5e7812 */ /* 0x000fe400078ec0ff */
[----:B------:R-:W-:Y:S02]  /*a6a0*/  F2FP.SATFINITE.E5M2.F32.PACK_AB_MERGE_C R36, R43, R42, RZ ;  /* 0x0000002a2b24723e */ /* 0x000fe400048060ff */
[----:B------:R-:W-:Y:S02]  /*a6b0*/  LOP3.LUT R156, R156, 0xffff, RZ, 0xc0, !PT ;  /* 0x0000ffff9c9c7812 */ /* 0x000fe400078ec0ff */
[----:B------:R-:W-:-:S02]  /*a6c0*/  LOP3.LUT R117, R117, 0xffff, RZ, 0xc0, !PT ;  /* 0x0000ffff75757812 */ /* 0x000fc400078ec0ff */
[----:B------:R-:W-:Y:S02]  /*a6d0*/  PRMT R41, R3, 0x3340, R92 ;  /* 0x0000334003297816 */ /* 0x000fe4000000005c */
[----:B------:R-:W-:Y:S02]  /*a6e0*/  LOP3.LUT R158, R158, 0xffff, RZ, 0xc0, !PT ;  /* 0x0000ffff9e9e7812 */ /* 0x000fe400078ec0ff */
[----:B------:R-:W-:Y:S02]  /*a6f0*/  LOP3.LUT R119, R119, 0xffff, RZ, 0xc0, !PT ;  /* 0x0000ffff77777812 */ /* 0x000fe400078ec0ff */
[----:B------:R-:W-:Y:S02]  /*a700*/  SHF.R.U32.HI R42, RZ, 0x8, R94 ;  /* 0x00000008ff2a7819 */ /* 0x000fe4000001165e */
[----:B------:R-:W-:Y:S02]  /*a710*/  F2FP.SATFINITE.E5M2.F32.PACK_AB_MERGE_C R105, R45, R44, RZ ;  /* 0x0000002c2d69723e */ /* 0x000fe400048060ff */
[----:B------:R-:W-:-:S02]  /*a720*/  F2FP.SATFINITE.E5M2.F32.PACK_AB_MERGE_C R107, R47, R46, RZ ;  /* 0x0000002e2f6b723e */ /* 0x000fc400048060ff */
[----:B------:R-:W-:Y:S02]  /*a730*/  SHF.R.U32.HI R45, RZ, 0x8, R117 ;  /* 0x00000008ff2d7819 */ /* 0x000fe40000011675 */
[----:B------:R-:W-:Y:S02]  /*a740*/  SHF.R.U32.HI R46, RZ, 0x8, R119 ;  /* 0x00000008ff2e7819 */ /* 0x000fe40000011677 */
[----:B------:R-:W-:Y:S02]  /*a750*/  LOP3.LUT R42, R42, 0xffff, RZ, 0xc0, !PT ;  /* 0x0000ffff2a2a7812 */ /* 0x000fe400078ec0ff */
[----:B------:R-:W-:Y:S02]  /*a760*/  F2FP.SATFINITE.E5M2.F32.PACK_AB_MERGE_C R4, R4, R13, RZ ;  /* 0x0000000d0404723e */ /* 0x000fe400048060ff */
[----:B------:R-:W-:Y:S01]  /*a770*/  F2FP.SATFINITE.E5M2.F32.PACK_AB_MERGE_C R98, R99, R98, RZ ;  /* 0x000000626362723e */ /* 0x000fe200048060ff */
[----:B------:R-:W2:Y:S01]  /*a780*/  LDL.LU R13, [R1+0x41c] ;  /* 0x00041c00010d7983 */ /* 0x000ea20000300800 */
[----:B------:R-:W-:-:S02]  /*a790*/  F2FP.SATFINITE.E5M2.F32.PACK_AB_MERGE_C R160, R161, R160, RZ ;  /* 0x000000a0a1a0723e */ /* 0x000fc400048060ff */
[----:B------:R-:W-:Y:S02]  /*a7a0*/  F2FP.SATFINITE.E5M2.F32.PACK_AB_MERGE_C R162, R163, R162, RZ ;  /* 0x000000a2a3a2723e */ /* 0x000fe400048060ff */
[----:B------:R-:W-:Y:S02]  /*a7b0*/  F2FP.SATFINITE.E5M2.F32.PACK_AB_MERGE_C R43, R49, R48, RZ ;  /* 0x00000030312b723e */ /* 0x000fe400048060ff */
[----:B------:R-:W-:Y:S02]  /*a7c0*/  F2FP.SATFINITE.E5M2.F32.PACK_AB_MERGE_C R44, R51, R50, RZ ;  /* 0x00000032332c723e */ /* 0x000fe400048060ff */
        /* <DEDUP_REMOVED lines=8> */
[----:B------:R-:W-:-:S02]  /*a850*/  F2FP.SATFINITE.E5M2.F32.PACK_AB_MERGE_C R93, R53, R52, RZ ;  /* 0x00000034355d723e */ /* 0x000fc400048060ff */
[----:B------:R-:W-:Y:S02]  /*a860*/  SHF.R.U32.HI R52, RZ, 0x8, R113 ;  /* 0x00000008ff347819 */ /* 0x000fe40000011671 */
[----:B------:R-:W-:Y:S02]  /*a870*/  SHF.R.U32.HI R49, RZ, 0x8, R25 ;  /* 0x00000008ff317819 */ /* 0x000fe40000011619 */
[----:B------:R-:W-:Y:S02]  /*a880*/  F2FP.SATFINITE.E5M2.F32.PACK_AB_MERGE_C R6, R6, R14, RZ ;  /* 0x0000000e0606723e */ /* 0x000fe400048060ff */
[----:B------:R-:W-:Y:S01]  /*a890*/  F2FP.SATFINITE.E5M2.F32.PACK_AB_MERGE_C R100, R101, R100, RZ ;  /* 0x000000646564723e */ /* 0x000fe200048060ff */
[----:B------:R-:W2:Y:S01]  /*a8a0*/  LDL.LU R14, [R1+0x418] ;  /* 0x00041800010e7983 */ /* 0x000ea20000300800 */
[----:B------:R-:W-:Y:S02]  /*a8b0*/  F2FP.SATFINITE.E5M2.F32.PACK_AB_MERGE_C R8, R8, R230, RZ ;  /* 0x000000e60808723e */ /* 0x000fe400048060ff */
[----:B------:R-:W-:-:S02]  /*a8c0*/  LOP3.LUT R49, R49, 0xffff, RZ, 0xc0, !PT ;  /* 0x0000ffff31317812 */ /* 0x000fc400078ec0ff */
[----:B------:R-:W-:Y:S02]  /*a8d0*/  F2FP.SATFINITE.E5M2.F32.PACK_AB_MERGE_C R102, R103, R102, RZ ;  /* 0x000000666766723e */ /* 0x000fe400048060ff */
[----:B------:R-:W-:Y:S02]  /*a8e0*/  F2FP.SATFINITE.E5M2.F32.PACK_AB_MERGE_C R99, R61, R60, RZ ;  /* 0x0000003c3d63723e */ /* 0x000fe400048060ff */
[----:B------:R-:W-:Y:S02]  /*a8f0*/  LOP3.LUT R6, R6, 0xffff, RZ, 0xc0, !PT ;  /* 0x0000ffff06067812 */ /* 0x000fe400078ec0ff */
[----:B------:R-:W-:Y:S02]  /*a900*/  LOP3.LUT R60, R8, 0xffff, RZ, 0xc0, !PT ;  /* 0x0000ffff083c7812 */ /* 0x000fe400078ec0ff */
[----:B------:R-:W-:Y:S02]  /*a910*/  F2FP.SATFINITE.E5M2.F32.PACK_AB_MERGE_C R166, R167, R166, RZ ;  /* 0x000000a6a7a6723e */ /* 0x000fe400048060ff */
[----:B------:R-:W-:-:S02]  /*a920*/  F2FP.SATFINITE.E5M2.F32.PACK_AB_MERGE_C R164, R165, R164, RZ ;  /* 0x000000a4a5a4723e */ /* 0x000fc400048060ff */
[----:B------:R-:W-:Y:S02]  /*a930*/  LOP3.LUT R166, R166, 0xffff, RZ, 0xc0, !PT ;  /* 0x0000ffffa6a67812 */ /* 0x000fe400078ec0ff */
[----:B------:R-:W-:Y:S02]  /*a940*/  LOP3.LUT R111, R111, 0xffff, RZ, 0xc0, !PT ;  /* 0x0000ffff6f6f7812 */ /* 0x000fe400078ec0ff */
[----:B------:R-:W-:Y:S02]  /*a950*/  LOP3.LUT R164, R164, 0xffff, RZ, 0xc0, !PT ;  /* 0x0000ffffa4a47812 */ /* 0x000fe400078ec0ff */
[----:B------:R-:W-:Y:S02]  /*a960*/  LOP3.LUT R109, R109, 0xffff, RZ, 0xc0, !PT ;  /* 0x0000ffff6d6d7812 */ /* 0x000fe400078ec0ff */
[----:B------:R-:W-:Y:S02]  /*a970*/  F2FP.SATFINITE.E5M2.F32.PACK_AB_MERGE_C R95, R55, R54, RZ ;  /* 0x00000036375f723e */ /* 0x000fe400048060ff */
[----:B------:R-:W-:-:S02]  /*a980*/  F2FP.SATFINITE.E5M2.F32.PACK_AB_MERGE_C R51, R59, R58, RZ ;  /* 0x0000003a3b33723e */ /* 0x000fc400048060ff */
[----:B------:R-:W-:Y:S02]  /*a990*/  SHF.R.U32.HI R55, RZ, 0x8, R111 ;  /* 0x00000008ff377819 */ /* 0x000fe4000001166f */
[----:B------:R-:W-:Y:S02]  /*a9a0*/  F2FP.SATFINITE.E5M2.F32.PACK_AB_MERGE_C R9, R9, R15, RZ ;  /* 0x0000000f0909723e */ /* 0x000fe400048060ff */
[----:B------:R-:W-:Y:S02]  /*a9b0*/  SHF.R.U32.HI R54, RZ, 0x8, R109 ;  /* 0x00000008ff367819 */ /* 0x000fe4000001166d */
[----:B------:R-:W-:Y:S02]  /*a9c0*/  F2FP.SATFINITE.E5M2.F32.PACK_AB_MERGE_C R10, R10, R252, RZ ;  /* 0x000000fc0a0a723e */ /* 0x000fe400048060ff */
[----:B------:R-:W-:Y:S02]  /*a9d0*/  F2FP.SATFINITE.E5M2.F32.PACK_AB_MERGE_C R168, R169, R168, RZ ;  /* 0x000000a8a9a8723e */ /* 0x000fe400048060ff */
[----:B------:R-:W-:-:S02]  /*a9e0*/  F2FP.SATFINITE.E5M2.F32.PACK_AB_MERGE_C R170, R171, R170, RZ ;  /* 0x000000aaabaa723e */ /* 0x000fc400048060ff */
[----:B------:R-:W-:Y:S02]  /*a9f0*/  F2FP.SATFINITE.E5M2.F32.PACK_AB_MERGE_C R97, R65, R64, RZ ;  /* 0x000000404161723e */ /* 0x000fe400048060ff */
[----:B------:R-:W-:Y:S02]  /*aa00*/  LOP3.LUT R55, R55, 0xffff, RZ, 0xc0, !PT ;  /* 0x0000ffff37377812 */ /* 0x000fe400078ec0ff */
[----:B------:R-:W-:Y:S02]  /*aa10*/  LOP3.LUT R54, R54, 0xffff, RZ, 0xc0, !PT ;  /* 0x0000ffff36367812 */ /* 0x000fe400078ec0ff */
[----:B------:R-:W-:Y:S02]  /*aa20*/  LOP3.LUT R9, R9, 0xffff, RZ, 0xc0, !PT ;  /* 0x0000ffff09097812 */ /* 0x000fe400078ec0ff */
[----:B------:R-:W-:Y:S02]  /*aa30*/  LOP3.LUT R104, R104, 0xffff, RZ, 0xc0, !PT ;  /* 0x0000ffff68687812 */ /* 0x000fe400078ec0ff */
[----:B------:R-:W-:-:S02]  /*aa40*/  F2FP.SATFINITE.E5M2.F32.PACK_AB_MERGE_C R91, R71, R70, RZ ;  /* 0x00000046475b723e */ /* 0x000fc400048060ff */
[----:B------:R-:W-:Y:S02]  /*aa50*/  LOP3.LUT R10, R10, 0xffff, RZ, 0xc0, !PT ;  /* 0x0000ffff0a0a7812 */ /* 0x000fe400078ec0ff */
[----:B------:R-:W-:Y:S02]  /*aa60*/  LOP3.LUT R168, R168, 0xffff, RZ, 0xc0, !PT ;  /* 0x0000ffffa8a87812 */ /* 0x000fe400078ec0ff */
[----:B------:R-:W-:Y:S02]  /*aa70*/  LOP3.LUT R35, R35, 0xffff, RZ, 0xc0, !PT ;  /* 0x0000ffff23237812 */ /* 0x000fe400078ec0ff */
[----:B------:R-:W-:Y:S02]  /*aa80*/  F2FP.SATFINITE.E5M2.F32.PACK_AB_MERGE_C R103, R63, R62, RZ ;  /* 0x0000003e3f67723e */ /* 0x000fe400048060ff */
[----:B------:R-:W-:Y:S02]  /*aa90*/  LOP3.LUT R170, R170, 0xffff, RZ, 0xc0, !PT ;  /* 0x0000ffffaaaa7812 */ /* 0x000fe400078ec0ff */
[----:B------:R-:W-:-:S02]  /*aaa0*/  F2FP.SATFINITE.E5M2.F32.PACK_AB_MERGE_C R15, R249, R250, RZ ;  /* 0x000000faf90f723e */ /* 0x000fc400048060ff */
[----:B------:R-:W-:Y:S02]  /*aab0*/  F2FP.SATFINITE.E5M2.F32.PACK_AB_MERGE_C R172, R173, R172, RZ ;  /* 0x000000acadac723e */ /* 0x000fe400048060ff */
[----:B------:R-:W-:Y:S02]  /*aac0*/  F2FP.SATFINITE.E5M2.F32.PACK_AB_MERGE_C R11, R11, R251, RZ ;  /* 0x000000fb0b0b723e */ /* 0x000fe400048060ff */
[----:B------:R-:W-:Y:S02]  /*aad0*/  F2FP.SATFINITE.E5M2.F32.PACK_AB_MERGE_C R174, R175, R174, RZ ;  /* 0x000000aeafae723e */ /* 0x000fe400048060ff */
[----:B------:R-:W-:Y:S02]  /*aae0*/  LOP3.LUT R15, R15, 0xffff, RZ, 0xc0, !PT ;  /* 0x0000ffff0f0f7812 */ /* 0x000fe400078ec0ff */
[----:B------:R-:W-:Y:S02]  /*aaf0*/  LOP3.LUT R172, R172, 0xffff, RZ, 0xc0, !PT ;  /* 0x0000ffffacac7812 */ /* 0x000fe400078ec0ff */
[----:B------:R-:W-:-:S02]  /*ab00*/  LOP3.LUT R105, R105, 0xffff, RZ, 0xc0, !PT ;  /* 0x0000ffff69697812 */ /* 0x000fc400078ec0ff */
[----:B------:R-:W-:Y:S02]  /*ab10*/  F2FP.SATFINITE.E5M2.F32.PACK_AB_MERGE_C R26, R57, R56, RZ ;  /* 0x00000038391a723e */ /* 0x000fe400048060ff */
[----:B------:R-:W-:Y:S02]  /*ab20*/  LOP3.LUT R11, R11, 0xffff, RZ, 0xc0, !PT ;  /* 0x0000ffff0b0b7812 */ /* 0x000fe400078ec0ff */
[----:B------:R-:W-:Y:S02]  /*ab30*/  LOP3.LUT R108, R108, 0xffff, RZ, 0xc0, !PT ;  /* 0x0000ffff6c6c7812 */ /* 0x000fe400078ec0ff */
[----:B------:R-:W-:Y:S02]  /*ab40*/  LOP3.LUT R174, R174, 0xffff, RZ, 0xc0, !PT ;  /* 0x0000ffffaeae7812 */ /* 0x000fe400078ec0ff */
[----:B------:R-:W-:Y:S02]  /*ab50*/  LOP3.LUT R107, R107, 0xffff, RZ, 0xc0, !PT ;  /* 0x0000ffff6b6b7812 */ /* 0x000fe400078ec0ff */
[----:B------:R-:W-:-:S02]  /*ab60*/  F2FP.SATFINITE.E5M2.F32.PACK_AB_MERGE_C R76, R77, R76, RZ ;  /* 0x0000004c4d4c723e */ /* 0x000fc400048060ff */
[----:B------:R-:W-:Y:S02]  /*ab70*/  PRMT R77, R11, 0x3340, R108 ;  /* 0x000033400b4d7816 */ /* 0x000fe4000000006c */
[----:B------:R-:W-:Y:S02]  /*ab80*/  LOP3.LUT R110, R110, 0xffff, RZ, 0xc0, !PT ;  /* 0x0000ffff6e6e7812 */ /* 0x000fe400078ec0ff */
[----:B------:R-:W-:Y:S02]  /*ab90*/  F2FP.SATFINITE.E5M2.F32.PACK_AB_MERGE_C R16, R16, R248, RZ ;  /* 0x000000f81010723e */ /* 0x000fe400048060ff */
[----:B------:R-:W-:Y:S02]  /*aba0*/  F2FP.SATFINITE.E5M2.F32.PACK_AB_MERGE_C R17, R17, R247, RZ ;  /* 0x000000f71111723e */ /* 0x000fe400048060ff */
[----:B------:R-:W-:Y:S02]  /*abb0*/  F2FP.SATFINITE.E5M2.F32.PACK_AB_MERGE_C R74, R75, R74, RZ ;  /* 0x0000004a4b4a723e */ /* 0x000fe400048060ff */
[----:B------:R-:W-:-:S02]  /*abc0*/  F2FP.SATFINITE.E5M2.F32.PACK_AB_MERGE_C R176, R177, R176, RZ ;  /* 0x000000b0b1b0723e */ /* 0x000fc400048060ff */
[----:B------:R-:W-:Y:S02]  /*abd0*/  SHF.R.U32.HI R34, RZ, 0x8, R90 ;  /* 0x00000008ff227819 */ /* 0x000fe4000001165a */
[----:B------:R-:W-:Y:S02]  /*abe0*/  PRMT R75, R15, 0x3340, R110 ;  /* 0x000033400f4b7816 */ /* 0x000fe4000000006e */
[----:B------:R-:W-:Y:S02]  /*abf0*/  F2FP.SATFINITE.E5M2.F32.PACK_AB_MERGE_C R178, R179, R178, RZ ;  /* 0x000000b2b3b2723e */ /* 0x000fe400048060ff */
[----:B------:R-:W-:Y:S02]  /*ac00*/  LOP3.LUT R16, R16, 0xffff, RZ, 0xc0, !PT ;  /* 0x0000ffff10107812 */ /* 0x000fe400078ec0ff */
[----:B------:R-:W-:Y:S02]  /*ac10*/  F2FP.SATFINITE.E5M2.F32.PACK_AB_MERGE_C R72, R73, R72, RZ ;  /* 0x000000484948723e */ /* 0x000fe400048060ff */
[----:B------:R-:W-:-:S02]  /*ac20*/  LOP3.LUT R17, R17, 0xffff, RZ, 0xc0, !PT ;  /* 0x0000ffff11117812 */ /* 0x000fc400078ec0ff */
[----:B------:R-:W-:Y:S02]  /*ac30*/  LOP3.LUT R176, R176, 0xffff, RZ, 0xc0, !PT ;  /* 0x0000ffffb0b07812 */ /* 0x000fe400078ec0ff */
[----:B------:R-:W-:Y:S02]  /*ac40*/  LOP3.LUT R43, R43, 0xffff, RZ, 0xc0, !PT ;  /* 0x0000ffff2b2b7812 */ /* 0x000fe400078ec0ff */
[----:B------:R-:W-:Y:S02]  /*ac50*/  F2FP.SATFINITE.E5M2.F32.PACK_AB_MERGE_C R89, R69, R68, RZ ;  /* 0x000000444559723e */ /* 0x000fe400048060ff */
[----:B------:R-:W-:Y:S02]  /*ac60*/  F2FP.SATFINITE.E5M2.F32.PACK_AB_MERGE_C R227, R227, R228, RZ ;  /* 0x000000e4e3e3723e */ /* 0x000fe400048060ff */
[----:B------:R-:W0:Y:S01]  /*ac70*/  S2R R228, SR_TID.X ;  /* 0x0000000000e47919 */ /* 0x000e220000002100 */
[----:B------:R-:W-:Y:S02]  /*ac80*/  LOP3.LUT R178, R178, 0xffff, RZ, 0xc0, !PT ;  /* 0x0000ffffb2b27812 */ /* 0x000fe400078ec0ff */
[----:B------:R-:W-:-:S02]  /*ac90*/  PRMT R31, R7, 0x3340, R88 ;  /* 0x00003340071f7816 */ /* 0x000fc40000000058 */
[----:B------:R-:W-:Y:S02]  /*aca0*/  F2FP.SATFINITE.E5M2.F32.PACK_AB_MERGE_C R18, R18, R246, RZ ;  /* 0x000000f61212723e */ /* 0x000fe400048060ff */
[----:B------:R-:W-:Y:S02]  /*acb0*/  F2FP.SATFINITE.E5M2.F32.PACK_AB_MERGE_C R19, R19, R245, RZ ;  /* 0x000000f51313723e */ /* 0x000fe400048060ff */
[----:B------:R-:W-:Y:S02]  /*acc0*/  F2FP.SATFINITE.E5M2.F32.PACK_AB_MERGE_C R180, R181, R180, RZ ;  /* 0x000000b4b5b4723e */ /* 0x000fe400048060ff */
[----:B------:R-:W-:Y:S02]  /*acd0*/  F2FP.SATFINITE.E5M2.F32.PACK_AB_MERGE_C R182, R183, R182, RZ ;  /* 0x000000b6b7b6723e */ /* 0x000fe400048060ff */
[----:B------:R-:W-:Y:S02]  /*ace0*/  PRMT R63, R176, 0x3340, R43 ;  /* 0x00003340b03f7816 */ /* 0x000fe4000000002b */
[----:B------:R-:W-:-:S02]  /*acf0*/  LOP3.LUT R18, R18, 0xffff, RZ, 0xc0, !PT ;  /* 0x0000ffff12127812 */ /* 0x000fc400078ec0ff */
[----:B------:R-:W-:Y:S02]  /*ad00*/  LOP3.LUT R19, R19, 0xffff, RZ, 0xc0, !PT ;  /* 0x0000ffff13137812 */ /* 0x000fe400078ec0ff */
[----:B------:R-:W-:Y:S02]  /*ad10*/  LOP3.LUT R180, R180, 0xffff, RZ, 0xc0, !PT ;  /* 0x0000ffffb4b47812 */ /* 0x000fe400078ec0ff */
[----:B------:R-:W-:Y:S02]  /*ad20*/  LOP3.LUT R114, R114, 0xffff, RZ, 0xc0, !PT ;  /* 0x0000ffff72727812 */ /* 0x000fe400078ec0ff */
[----:B------:R-:W-:Y:S02]  /*ad30*/  LOP3.LUT R182, R182, 0xffff, RZ, 0xc0, !PT ;  /* 0x0000ffffb6b67812 */ /* 0x000fe400078ec0ff */
[----:B------:R-:W-:Y:S02]  /*ad40*/  F2FP.SATFINITE.E5M2.F32.PACK_AB_MERGE_C R20, R20, R244, RZ ;  /* 0x000000f41414723e */ /* 0x000fe400048060ff */
[----:B------:R-:W-:-:S02]  /*ad50*/  F2FP.SATFINITE.E5M2.F32.PACK_AB_MERGE_C R120, R121, R120, RZ ;  /* 0x000000787978723e */ /* 0x000fc400048060ff */
[----:B------:R-:W-:Y:S02]  /*ad60*/  F2FP.SATFINITE.E5M2.F32.PACK_AB_MERGE_C R21, R21, R243, RZ ;  /* 0x000000f31515723e */ /* 0x000fe400048060ff */
[----:B------:R-:W-:Y:S01]  /*ad70*/  F2FP.SATFINITE.E5M2.F32.PACK_AB_MERGE_C R80, R81, R80, RZ ;  /* 0x000000505150723e */ /* 0x000fe200048060ff */
[C---:B0-----:R-:W-:Y:S01]  /*ad80*/  IMAD.SHL.U32 R28, R228.reuse, 0x40, RZ ;  /* 0x00000040e41c7824 */ /* 0x041fe200078e00ff */
[----:B------:R-:W-:Y:S01]  /*ad90*/  F2FP.SATFINITE.E5M2.F32.PACK_AB_MERGE_C R184, R185, R184, RZ ;  /* 0x000000b8b9b8723e */ /* 0x000fe200048060ff */
[----:B------:R-:W-:Y:S01]  /*ada0*/  IMAD.SHL.U32 R24, R228, 0x10, RZ ;  /* 0x00000010e4187824 */ /* 0x000fe200078e00ff */
[----:B------:R-:W-:Y:S02]  /*adb0*/  LOP3.LUT R118, R118, 0xffff, RZ, 0xc0, !PT ;  /* 0x0000ffff76767812 */ /* 0x000fe400078ec0ff */
[----:B------:R-:W-:Y:S01]  /*adc0*/  LOP3.LUT R29, R28, 0x400, RZ, 0xc0, !PT ;  /* 0x000004001c1d7812 */ /* 0x000fe200078ec0ff */
[----:B------:R-:W-:Y:S01]  /*add0*/  IMAD.SHL.U32 R28, R228, 0x8, RZ ;  /* 0x00000008e41c7824 */ /* 0x000fe200078e00ff */
[----:B------:R-:W-:-:S02]  /*ade0*/  LOP3.LUT R24, R24, 0xf0, RZ, 0xc0, !PT ;  /* 0x000000f018187812 */ /* 0x000fc400078ec0ff */
[----:B------:R-:W-:Y:S02]  /*adf0*/  LOP3.LUT R20, R20, 0xffff, RZ, 0xc0, !PT ;  /* 0x0000ffff14147812 */ /* 0x000fe400078ec0ff */
[----:B------:R-:W-:Y:S02]  /*ae00*/  IADD3 R29, R29, UR12, R24 ;  /* 0x0000000c1d1d7c10 */ /* 0x000fe4000fffe018 */
[----:B------:R-:W-:Y:S01]  /*ae10*/  LOP3.LUT R24, R28, 0x300, RZ, 0xc0, !PT ;  /* 0x000003001c187812 */ /* 0x000fe200078ec0ff */
[----:B---3--:R-:W-:Y:S01]  /*ae20*/  VIADD R28, R12, 0x1 ;  /* 0x000000010c1c7836 */ /* 0x008fe20000000000 */
[----:B------:R-:W-:Y:S02]  /*ae30*/  LOP3.LUT R21, R21, 0xffff, RZ, 0xc0, !PT ;  /* 0x0000ffff15157812 */ /* 0x000fe400078ec0ff */
[----:B------:R-:W-:Y:S01]  /*ae40*/  LOP3.LUT R184, R184, 0xffff, RZ, 0xc0, !PT ;  /* 0x0000ffffb8b87812 */ /* 0x000fe200078ec0ff */
[----:B------:R-:W-:Y:S01]  /*ae50*/  IMAD.IADD R24, R24, 0x1, R29 ;  /* 0x0000000118187824 */ /* 0x000fe200078e021d */
[----:B------:R-:W-:Y:S01]  /*ae60*/  ISETP.GE.AND P3, PT, R28, UR4, PT ;  /* 0x000000041c007c0c */ /* 0x000fe2000bf66270 */
[C---:B------:R-:W-:Y:S01]  /*ae70*/  VIADD R28, R12.reuse, 0x3 ;  /* 0x000000030c1c7836 */ /* 0x040fe20000000000 */
[----:B------:R-:W-:Y:S01]  /*ae80*/  ULDC UR4, c[0x0][0x22c] ;  /* 0x00008b0000047ab9 */ /* 0x000fe20000000800 */
[----:B------:R-:W-:Y:S01]  /*ae90*/  VIADD R29, R12, 0x2 ;  /* 0x000000020c1d7836 */ /* 0x000fe20000000000 */
[----:B------:R-:W-:-:S02]  /*aea0*/  F2FP.SATFINITE.E5M2.F32.PACK_AB_MERGE_C R122, R123, R122, RZ ;  /* 0x0000007a7b7a723e */ /* 0x000fc400048060ff */
[----:B------:R-:W-:Y:S02]  /*aeb0*/  ISETP.GE.AND P2, PT, R28, UR5, PT ;  /* 0x000000051c007c0c */ /* 0x000fe4000bf46270 */
[----:B------:R-:W-:Y:S01]  /*aec0*/  ISETP.GE.AND P0, PT, R29, UR4, PT ;  /* 0x000000041d007c0c */ /* 0x000fe2000bf06270 */
[----:B------:R-:W-:Y:S01]  /*aed0*/  ULDC UR4, c[0x0][0x244] ;  /* 0x0000910000047ab9 */ /* 0x000fe20000000800 */
[----:B------:R-:W-:Y:S02]  /*aee0*/  SHF.R.U32.HI R28, RZ, 0x8, R5 ;  /* 0x00000008ff1c7819 */ /* 0x000fe40000011605 */
[----:B------:R-:W-:Y:S02]  /*aef0*/  PRMT R29, R5, 0x3340, R90 ;  /* 0x00003340051d7816 */ /* 0x000fe4000000005a */
[----:B------:R-:W-:Y:S02]  /*af00*/  PRMT R5, R154, 0x3340, R39 ;  /* 0x000033409a057816 */ /* 0x000fe40000000027 */
[----:B------:R-:W-:-:S02]  /*af10*/  LOP3.LUT R39, R30, 0xffff, RZ, 0xc0, !PT ;  /* 0x0000ffff1e277812 */ /* 0x000fc400078ec0ff */
[----:B------:R-:W-:Y:S02]  /*af20*/  LOP3.LUT R27, R28, 0xffff, RZ, 0xc0, !PT ;  /* 0x0000ffff1c1b7812 */ /* 0x000fe400078ec0ff */
[----:B------:R-:W-:Y:S02]  /*af30*/  LOP3.LUT R30, R37, 0xffff, RZ, 0xc0, !PT ;  /* 0x0000ffff251e7812 */ /* 0x000fe400078ec0ff */
[----:B------:R-:W-:Y:S02]  /*af40*/  LOP3.LUT R37, R32, 0xffff, RZ, 0xc0, !PT ;  /* 0x0000ffff20257812 */ /* 0x000fe400078ec0ff */
[----:B------:R-:W-:Y:S02]  /*af50*/  LOP3.LUT R28, R38, 0xffff, RZ, 0xc0, !PT ;  /* 0x0000ffff261c7812 */ /* 0x000fe400078ec0ff */
[----:B------:R-:W-:Y:S02]  /*af60*/  PRMT R38, R40, 0x3340, R33 ;  /* 0x0000334028267816 */ /* 0x000fe40000000021 */
[----:B------:R-:W-:-:S02]  /*af70*/  PRMT R28, R37, 0x3340, R28 ;  /* 0x00003340251c7816 */ /* 0x000fc4000000001c */
[----:B------:R-:W-:Y:S02]  /*af80*/  LOP3.LUT R37, R0, 0xffff, RZ, 0xc0, !PT ;  /* 0x0000ffff00257812 */ /* 0x000fe400078ec0ff */
[----:B------:R-:W-:Y:S02]  /*af90*/  SHF.R.U32.HI R0, RZ, 0x8, R3 ;  /* 0x00000008ff007819 */ /* 0x000fe40000011603 */
[----:B------:R-:W-:Y:S02]  /*afa0*/  SHF.R.U32.HI R40, RZ, 0x8, R92 ;  /* 0x00000008ff287819 */ /* 0x000fe4000001165c */
[----:B------:R-:W-:Y:S02]  /*afb0*/  SHF.R.U32.HI R3, RZ, 0x8, R37 ;  /* 0x00000008ff037819 */ /* 0x000fe40000011625 */
[----:B------:R-:W-:Y:S02]  /*afc0*/  PRMT R30, R39, 0x3340, R30 ;  /* 0x00003340271e7816 */ /* 0x000fe4000000001e */
[----:B------:R-:W-:-:S02]  /*afd0*/  SHF.R.U32.HI R32, RZ, 0x8, R156 ;  /* 0x00000008ff207819 */ /* 0x000fc4000001169c */
[----:B------:R-:W-:Y:S02]  /*afe0*/  SHF.R.U32.HI R39, RZ, 0x8, R158 ;  /* 0x00000008ff277819 */ /* 0x000fe4000001169e */
[----:B------:R-:W-:Y:S02]  /*aff0*/  LOP3.LUT R47, R0, 0xffff, RZ, 0xc0, !PT ;  /* 0x0000ffff002f7812 */ /* 0x000fe400078ec0ff */
[----:B------:R-:W-:Y:S02]  /*b000*/  LOP3.LUT R40, R40, 0xffff, RZ, 0xc0, !PT ;  /* 0x0000ffff28287812 */ /* 0x000fe400078ec0ff */
[----:B------:R-:W-:Y:S02]  /*b010*/  LOP3.LUT R3, R3, 0xffff, RZ, 0xc0, !PT ;  /* 0x0000ffff03037812 */ /* 0x000fe400078ec0ff */
[----:B------:R-:W-:Y:S02]  /*b020*/  LOP3.LUT R32, R32, 0xffff, RZ, 0xc0, !PT ;  /* 0x0000ffff20207812 */ /* 0x000fe400078ec0ff */
[----:B------:R-:W-:-:S02]  /*b030*/  LOP3.LUT R39, R39, 0xffff, RZ, 0xc0, !PT ;  /* 0x0000ffff27277812 */ /* 0x000fc400078ec0ff */
[----:B------:R-:W-:Y:S02]  /*b040*/  PRMT R50, R47, 0x3340, R40 ;  /* 0x000033402f327816 */ /* 0x000fe40000000028 */
[----:B------:R-:W-:Y:S02]  /*b050*/  PRMT R48, R3, 0x3340, R42 ;  /* 0x0000334003307816 */ /* 0x000fe4000000002a */
[----:B------:R-:W-:Y:S02]  /*b060*/  LOP3.LUT R3, R96, 0xffff, RZ, 0xc0, !PT ;  /* 0x0000ffff60037812 */ /* 0x000fe400078ec0ff */
[----:B------:R-:W-:Y:S02]  /*b070*/  LOP3.LUT R47, R98, 0xffff, RZ, 0xc0, !PT ;  /* 0x0000ffff622f7812 */ /* 0x000fe400078ec0ff */
[----:B------:R-:W-:Y:S02]  /*b080*/  PRMT R40, R32, 0x3340, R45 ;  /* 0x0000334020287816 */ /* 0x000fe4000000002d */
[----:B------:R-:W-:-:S02]  /*b090*/  PRMT R32, R39, 0x3340, R46 ;  /* 0x0000334027207816 */ /* 0x000fc4000000002e */
[----:B------:R-:W-:Y:S02]  /*b0a0*/  SHF.R.U32.HI R0, RZ, 0x8, R2 ;  /* 0x00000008ff007819 */ /* 0x000fe40000011602 */
[--C-:B------:R-:W-:Y:S02]  /*b0b0*/  PRMT R45, R2, 0x3340, R3.reuse ;  /* 0x00003340022d7816 */ /* 0x100fe40000000003 */
[----:B------:R-:W-:Y:S02]  /*b0c0*/  SHF.R.U32.HI R46, RZ, 0x8, R3 ;  /* 0x00000008ff2e7819 */ /* 0x000fe40000011603 */
[--C-:B------:R-:W-:Y:S02]  /*b0d0*/  PRMT R42, R4, 0x3340, R47.reuse ;  /* 0x00003340042a7816 */ /* 0x100fe4000000002f */
[----:B------:R-:W-:Y:S02]  /*b0e0*/  SHF.R.U32.HI R2, RZ, 0x8, R4 ;  /* 0x00000008ff027819 */ /* 0x000fe40000011604 */
[----:B------:R-:W-:-:S02]  /*b0f0*/  SHF.R.U32.HI R47, RZ, 0x8, R47 ;  /* 0x00000008ff2f7819 */ /* 0x000fc4000001162f */
[----:B------:R-:W-:Y:S02]  /*b100*/  SHF.R.U32.HI R3, RZ, 0x8, R160 ;  /* 0x00000008ff037819 */ /* 0x000fe400000116a0 */
[----:B------:R-:W-:Y:S02]  /*b110*/  SHF.R.U32.HI R4, RZ, 0x8, R162 ;  /* 0x00000008ff047819 */ /* 0x000fe400000116a2 */
[----:B------:R-:W-:Y:S02]  /*b120*/  LOP3.LUT R53, R0, 0xffff, RZ, 0xc0, !PT ;  /* 0x0000ffff00357812 */ /* 0x000fe400078ec0ff */
        /* <DEDUP_REMOVED lines=9> */
[----:B------:R-:W-:Y:S02]  /*b1c0*/  LOP3.LUT R3, R100, 0xffff, RZ, 0xc0, !PT ;  /* 0x0000ffff64037812 */ /* 0x000fe400078ec0ff */
[----:B------:R-:W-:Y:S02]  /*b1d0*/  PRMT R46, R0, 0x3340, R49 ;  /* 0x00003340002e7816 */ /* 0x000fe40000000031 */
[----:B------:R-:W-:Y:S02]  /*b1e0*/  LOP3.LUT R49, R102, 0xffff, RZ, 0xc0, !PT ;  /* 0x0000ffff66317812 */ /* 0x000fe400078ec0ff */
[--C-:B------:R-:W-:Y:S02]  /*b1f0*/  PRMT R61, R6, 0x3340, R3.reuse ;  /* 0x00003340063d7816 */ /* 0x100fe40000000003 */
[----:B------:R-:W-:Y:S02]  /*b200*/  SHF.R.U32.HI R8, RZ, 0x8, R3 ;  /* 0x00000008ff087819 */ /* 0x000fe40000011603 */
[----:B------:R-:W-:-:S02]  /*b210*/  SHF.R.U32.HI R3, RZ, 0x8, R60 ;  /* 0x00000008ff037819 */ /* 0x000fc4000001163c */
[----:B------:R-:W-:Y:S02]  /*b220*/  SHF.R.U32.HI R0, RZ, 0x8, R6 ;  /* 0x00000008ff007819 */ /* 0x000fe40000011606 */
[--C-:B------:R-:W-:Y:S02]  /*b230*/  PRMT R60, R60, 0x3340, R49.reuse ;  /* 0x000033403c3c7816 */ /* 0x100fe40000000031 */
[----:B------:R-:W-:Y:S02]  /*b240*/  SHF.R.U32.HI R49, RZ, 0x8, R49 ;  /* 0x00000008ff317819 */ /* 0x000fe40000011631 */
[----:B------:R-:W-:Y:S02]  /*b250*/  SHF.R.U32.HI R6, RZ, 0x8, R166 ;  /* 0x00000008ff067819 */ /* 0x000fe400000116a6 */
[----:B------:R-:W-:Y:S02]  /*b260*/  LOP3.LUT R59, R0, 0xffff, RZ, 0xc0, !PT ;  /* 0x0000ffff003b7812 */ /* 0x000fe400078ec0ff */
[----:B------:R-:W-:-:S02]  /*b270*/  SHF.R.U32.HI R4, RZ, 0x8, R164 ;  /* 0x00000008ff047819 */ /* 0x000fc400000116a4 */
[----:B------:R-:W-:Y:S02]  /*b280*/  LOP3.LUT R0, R3, 0xffff, RZ, 0xc0, !PT ;  /* 0x0000ffff03007812 */ /* 0x000fe400078ec0ff */
[----:B------:R-:W-:Y:S02]  /*b290*/  LOP3.LUT R49, R49, 0xffff, RZ, 0xc0, !PT ;  /* 0x0000ffff31317812 */ /* 0x000fe400078ec0ff */
[----:B------:R-:W-:Y:S02]  /*b2a0*/  LOP3.LUT R8, R8, 0xffff, RZ, 0xc0, !PT ;  /* 0x0000ffff08087812 */ /* 0x000fe400078ec0ff */
[----:B------:R-:W-:Y:S02]  /*b2b0*/  LOP3.LUT R6, R6, 0xffff, RZ, 0xc0, !PT ;  /* 0x0000ffff06067812 */ /* 0x000fe400078ec0ff */
[----:B------:R-:W-:Y:S02]  /*b2c0*/  LOP3.LUT R3, R4, 0xffff, RZ, 0xc0, !PT ;  /* 0x0000ffff04037812 */ /* 0x000fe400078ec0ff */
[----:B------:R-:W-:-:S02]  /*b2d0*/  PRMT R65, R0, 0x3340, R49 ;  /* 0x0000334000417816 */ /* 0x000fc40000000031 */
[----:B------:R-:W-:Y:S02]  /*b2e0*/  LOP3.LUT R49, R106, 0xffff, RZ, 0xc0, !PT ;  /* 0x0000ffff6a317812 */ /* 0x000fe400078ec0ff */
[----:B------:R-:W-:Y:S02]  /*b2f0*/  PRMT R70, R59, 0x3340, R8 ;  /* 0x000033403b467816 */ /* 0x000fe40000000008 */
[----:B------:R-:W-:Y:S02]  /*b300*/  PRMT R58, R6, 0x3340, R55 ;  /* 0x00003340063a7816 */ /* 0x000fe40000000037 */
[----:B------:R-:W-:Y:S02]  /*b310*/  LOP3.LUT R59, R36, 0xffff, RZ, 0xc0, !PT ;  /* 0x0000ffff243b7812 */ /* 0x000fe400078ec0ff */
[----:B------:R-:W-:Y:S02]  /*b320*/  PRMT R62, R3, 0x3340, R54 ;  /* 0x00003340033e7816 */ /* 0x000fe40000000036 */
[----:B------:R-:W-:-:S02]  /*b330*/  SHF.R.U32.HI R0, RZ, 0x8, R9 ;  /* 0x00000008ff007819 */ /* 0x000fc40000011609 */
[----:B------:R-:W-:Y:S02]  /*b340*/  PRMT R55, R9, 0x3340, R104 ;  /* 0x0000334009377816 */ /* 0x000fe40000000068 */
[----:B------:R-:W-:Y:S02]  /*b350*/  SHF.R.U32.HI R3, RZ, 0x8, R10 ;  /* 0x00000008ff037819 */ /* 0x000fe4000001160a */
[--C-:B------:R-:W-:Y:S02]  /*b360*/  PRMT R54, R10, 0x3340, R49.reuse ;  /* 0x000033400a367816 */ /* 0x100fe40000000031 */
[----:B------:R-:W-:Y:S02]  /*b370*/  SHF.R.U32.HI R9, RZ, 0x8, R49 ;  /* 0x00000008ff097819 */ /* 0x000fe40000011631 */
[----:B------:R-:W-:Y:S02]  /*b380*/  SHF.R.U32.HI R4, RZ, 0x8, R168 ;  /* 0x00000008ff047819 */ /* 0x000fe400000116a8 */
[----:B------:R-:W-:-:S02]  /*b390*/  PRMT R49, R168, 0x3340, R35 ;  /* 0x00003340a8317816 */ /* 0x000fc40000000023 */
[----:B------:R-:W-:Y:S02]  /*b3a0*/  SHF.R.U32.HI R10, RZ, 0x8, R35 ;  /* 0x00000008ff0a7819 */ /* 0x000fe40000011623 */
[--C-:B------:R-:W-:Y:S02]  /*b3b0*/  PRMT R36, R170, 0x3340, R59.reuse ;  /* 0x00003340aa247816 */ /* 0x100fe4000000003b */
[----:B------:R-:W-:Y:S02]  /*b3c0*/  SHF.R.U32.HI R35, RZ, 0x8, R59 ;  /* 0x00000008ff237819 */ /* 0x000fe4000001163b */
[----:B------:R-:W-:Y:S02]  /*b3d0*/  SHF.R.U32.HI R8, RZ, 0x8, R104 ;  /* 0x00000008ff087819 */ /* 0x000fe40000011668 */
[----:B------:R-:W-:Y:S02]  /*b3e0*/  LOP3.LUT R59, R0, 0xffff, RZ, 0xc0, !PT ;  /* 0x0000ffff003b7812 */ /* 0x000fe400078ec0ff */
[----:B------:R-:W-:-:S02]  /*b3f0*/  LOP3.LUT R0, R3, 0xffff, RZ, 0xc0, !PT ;  /* 0x0000ffff03007812 */ /* 0x000fc400078ec0ff */
[----:B------:R-:W-:Y:S02]  /*b400*/  SHF.R.U32.HI R6, RZ, 0x8, R170 ;  /* 0x00000008ff067819 */ /* 0x000fe400000116aa */
[----:B------:R-:W-:Y:S02]  /*b410*/  LOP3.LUT R3, R4, 0xffff, RZ, 0xc0, !PT ;  /* 0x0000ffff04037812 */ /* 0x000fe400078ec0ff */
[----:B------:R-:W-:Y:S02]  /*b420*/  LOP3.LUT R10, R10, 0xffff, RZ, 0xc0, !PT ;  /* 0x0000ffff0a0a7812 */ /* 0x000fe400078ec0ff */
[----:B------:R-:W-:Y:S02]  /*b430*/  LOP3.LUT R8, R8, 0xffff, RZ, 0xc0, !PT ;  /* 0x0000ffff08087812 */ /* 0x000fe400078ec0ff */
[----:B------:R-:W-:Y:S02]  /*b440*/  LOP3.LUT R9, R9, 0xffff, RZ, 0xc0, !PT ;  /* 0x0000ffff09097812 */ /* 0x000fe400078ec0ff */
[----:B------:R-:W-:-:S02]  /*b450*/  LOP3.LUT R6, R6, 0xffff, RZ, 0xc0, !PT ;  /* 0x0000ffff06067812 */ /* 0x000fc400078ec0ff */
[----:B------:R-:W-:Y:S02]  /*b460*/  LOP3.LUT R35, R35, 0xffff, RZ, 0xc0, !PT ;  /* 0x0000ffff23237812 */ /* 0x000fe400078ec0ff */
[----:B------:R-:W-:Y:S02]  /*b470*/  PRMT R56, R3, 0x3340, R10 ;  /* 0x0000334003387816 */ /* 0x000fe4000000000a */
[----:B------:R-:W-:Y:S02]  /*b480*/  SHF.R.U32.HI R3, RZ, 0x8, R15 ;  /* 0x00000008ff037819 */ /* 0x000fe4000001160f */
[----:B------:R-:W-:Y:S02]  /*b490*/  PRMT R64, R59, 0x3340, R8 ;  /* 0x000033403b407816 */ /* 0x000fe40000000008 */
[----:B------:R-:W-:Y:S02]  /*b4a0*/  SHF.R.U32.HI R4, RZ, 0x8, R172 ;  /* 0x00000008ff047819 */ /* 0x000fe400000116ac */
[----:B------:R-:W-:-:S02]  /*b4b0*/  SHF.R.U32.HI R10, RZ, 0x8, R105 ;  /* 0x00000008ff0a7819 */ /* 0x000fc40000011669 */
[----:B------:R-:W-:Y:S02]  /*b4c0*/  PRMT R59, R0, 0x3340, R9 ;  /* 0x00003340003b7816 */ /* 0x000fe40000000009 */
[----:B------:R-:W-:Y:S02]  /*b4d0*/  PRMT R37, R37, 0x3340, R94 ;  /* 0x0000334025257816 */ /* 0x000fe4000000005e */
[----:B------:R-:W-:Y:S02]  /*b4e0*/  PRMT R35, R6, 0x3340, R35 ;  /* 0x0000334006237816 */ /* 0x000fe40000000023 */
[----:B------:R-:W-:Y:S02]  /*b4f0*/  SHF.R.U32.HI R0, RZ, 0x8, R11 ;  /* 0x00000008ff007819 */ /* 0x000fe4000001160b */
[----:B------:R-:W-:Y:S02]  /*b500*/  SHF.R.U32.HI R6, RZ, 0x8, R174 ;  /* 0x00000008ff067819 */ /* 0x000fe400000116ae */
[----:B------:R-:W-:-:S02]  /*b510*/  SHF.R.U32.HI R11, RZ, 0x8, R107 ;  /* 0x00000008ff0b7819 */ /* 0x000fc4000001166b */
[----:B------:R-:W-:Y:S02]  /*b520*/  LOP3.LUT R94, R3, 0xffff, RZ, 0xc0, !PT ;  /* 0x0000ffff035e7812 */ /* 0x000fe400078ec0ff */
[----:B------:R-:W-:Y:S02]  /*b530*/  SHF.R.U32.HI R8, RZ, 0x8, R108 ;  /* 0x00000008ff087819 */ /* 0x000fe4000001166c */
[----:B------:R-:W-:Y:S02]  /*b540*/  LOP3.LUT R3, R4, 0xffff, RZ, 0xc0, !PT ;  /* 0x0000ffff04037812 */ /* 0x000fe400078ec0ff */
[----:B------:R-:W-:Y:S02]  /*b550*/  LOP3.LUT R10, R10, 0xffff, RZ, 0xc0, !PT ;  /* 0x0000ffff0a0a7812 */ /* 0x000fe400078ec0ff */
[----:B------:R-:W-:Y:S02]  /*b560*/  LOP3.LUT R6, R6, 0xffff, RZ, 0xc0, !PT ;  /* 0x0000ffff06067812 */ /* 0x000fe400078ec0ff */
[----:B------:R-:W-:-:S02]  /*b570*/  LOP3.LUT R11, R11, 0xffff, RZ, 0xc0, !PT ;  /* 0x0000ffff0b0b7812 */ /* 0x000fc400078ec0ff */
[----:B------:R-:W-:Y:S02]  /*b580*/  LOP3.LUT R15, R0, 0xffff, RZ, 0xc0, !PT ;  /* 0x0000ffff000f7812 */ /* 0x000fe400078ec0ff */
[----:B------:R-:W-:Y:S02]  /*b590*/  LOP3.LUT R8, R8, 0xffff, RZ, 0xc0, !PT ;  /* 0x0000ffff08087812 */ /* 0x000fe400078ec0ff */
[----:B------:R-:W-:Y:S02]  /*b5a0*/  PRMT R90, R3, 0x3340, R10 ;  /* 0x00003340035a7816 */ /* 0x000fe4000000000a */
[----:B------:R-:W-:Y:S02]  /*b5b0*/  LOP3.LUT R3, R112, 0xffff, RZ, 0xc0, !PT ;  /* 0x0000ffff70037812 */ /* 0x000fe400078ec0ff */
[----:B------:R-:W-:Y:S02]  /*b5c0*/  PRMT R73, R6, 0x3340, R11 ;  /* 0x0000334006497816 */ /* 0x000fe4000000000b */
[----:B------:R-:W-:-:S02]  /*b5d0*/  PRMT R98, R15, 0x3340, R8 ;  /* 0x000033400f627816 */ /* 0x000fc40000000008 */
[----:B------:R-:W-:Y:S02]  /*b5e0*/  LOP3.LUT R11, R44, 0xffff, RZ, 0xc0, !PT ;  /* 0x0000ffff2c0b7812 */ /* 0x000fe400078ec0ff */
[--C-:B------:R-:W-:Y:S02]  /*b5f0*/  PRMT R69, R16, 0x3340, R3.reuse ;  /* 0x0000334010457816 */ /* 0x100fe40000000003 */
[----:B------:R-:W-:Y:S02]  /*b600*/  SHF.R.U32.HI R8, RZ, 0x8, R3 ;  /* 0x00000008ff087819 */ /* 0x000fe40000011603 */
[----:B------:R-:W-:Y:S02]  /*b610*/  SHF.R.U32.HI R3, RZ, 0x8, R17 ;  /* 0x00000008ff037819 */ /* 0x000fe40000011611 */
[----:B------:R-:W-:Y:S02]  /*b620*/  SHF.R.U32.HI R4, RZ, 0x8, R176 ;  /* 0x00000008ff047819 */ /* 0x000fe400000116b0 */
[----:B------:R-:W-:-:S02]  /*b630*/  SHF.R.U32.HI R10, RZ, 0x8, R43 ;  /* 0x00000008ff0a7819 */ /* 0x000fc4000001162b */
[--C-:B------:R-:W-:Y:S02]  /*b640*/  PRMT R44, R178, 0x3340, R11.reuse ;  /* 0x00003340b22c7816 */ /* 0x100fe4000000000b */
[----:B------:R-:W-:Y:S02]  /*b650*/  SHF.R.U32.HI R6, RZ, 0x8, R178 ;  /* 0x00000008ff067819 */ /* 0x000fe400000116b2 */
[----:B------:R-:W-:Y:S02]  /*b660*/  SHF.R.U32.HI R11, RZ, 0x8, R11 ;  /* 0x00000008ff0b7819 */ /* 0x000fe4000001160b */
[----:B------:R-:W-:Y:S02]  /*b670*/  SHF.R.U32.HI R0, RZ, 0x8, R16 ;  /* 0x00000008ff007819 */ /* 0x000fe40000011610 */
[----:B------:R-:W-:Y:S02]  /*b680*/  LOP3.LUT R88, R3, 0xffff, RZ, 0xc0, !PT ;  /* 0x0000ffff03587812 */ /* 0x000fe400078ec0ff */
[----:B------:R-:W-:-:S02]  /*b690*/  LOP3.LUT R3, R4, 0xffff, RZ, 0xc0, !PT ;  /* 0x0000ffff04037812 */ /* 0x000fc400078ec0ff */
[----:B------:R-:W-:Y:S02]  /*b6a0*/  LOP3.LUT R10, R10, 0xffff, RZ, 0xc0, !PT ;  /* 0x0000ffff0a0a7812 */ /* 0x000fe400078ec0ff */
[----:B------:R-:W-:Y:S02]  /*b6b0*/  LOP3.LUT R6, R6, 0xffff, RZ, 0xc0, !PT ;  /* 0x0000ffff06067812 */ /* 0x000fe400078ec0ff */
[----:B------:R-:W-:Y:S02]  /*b6c0*/  LOP3.LUT R11, R11, 0xffff, RZ, 0xc0, !PT ;  /* 0x0000ffff0b0b7812 */ /* 0x000fe400078ec0ff */
[----:B------:R-:W-:Y:S02]  /*b6d0*/  LOP3.LUT R15, R0, 0xffff, RZ, 0xc0, !PT ;  /* 0x0000ffff000f7812 */ /* 0x000fe400078ec0ff */
[----:B------:R-:W-:Y:S02]  /*b6e0*/  LOP3.LUT R8, R8, 0xffff, RZ, 0xc0, !PT ;  /* 0x0000ffff08087812 */ /* 0x000fe400078ec0ff */
[----:B------:R-:W-:-:S02]  /*b6f0*/  SHF.R.U32.HI R9, RZ, 0x8, R110 ;  /* 0x00000008ff097819 */ /* 0x000fc4000001166e */
[----:B------:R-:W-:Y:S02]  /*b700*/  PRMT R68, R3, 0x3340, R10 ;  /* 0x0000334003447816 */ /* 0x000fe4000000000a */
[----:B------:R-:W-:Y:S02]  /*b710*/  LOP3.LUT R3, R116, 0xffff, RZ, 0xc0, !PT ;  /* 0x0000ffff74037812 */ /* 0x000fe400078ec0ff */
[----:B------:R-:W-:Y:S02]  /*b720*/  PRMT R43, R6, 0x3340, R11 ;  /* 0x00003340062b7816 */ /* 0x000fe4000000000b */
[----:B------:R-:W-:Y:S02]  /*b730*/  PRMT R92, R15, 0x3340, R8 ;  /* 0x000033400f5c7816 */ /* 0x000fe40000000008 */
[----:B------:R-:W-:Y:S02]  /*b740*/  LOP3.LUT R11, R93, 0xffff, RZ, 0xc0, !PT ;  /* 0x0000ffff5d0b7812 */ /* 0x000fe400078ec0ff */
[----:B------:R-:W-:-:S02]  /*b750*/  LOP3.LUT R9, R9, 0xffff, RZ, 0xc0, !PT ;  /* 0x0000ffff09097812 */ /* 0x000fc400078ec0ff */
[----:B------:R-:W-:Y:S02]  /*b760*/  LOP3.LUT R15, R95, 0xffff, RZ, 0xc0, !PT ;  /* 0x0000ffff5f0f7812 */ /* 0x000fe400078ec0ff */
[--C-:B------:R-:W-:Y:S02]  /*b770*/  PRMT R95, R18, 0x3340, R3.reuse ;  /* 0x00003340125f7816 */ /* 0x100fe40000000003 */
[----:B------:R-:W-:Y:S02]  /*b780*/  SHF.R.U32.HI R8, RZ, 0x8, R3 ;  /* 0x00000008ff087819 */ /* 0x000fe40000011603 */
[----:B------:R-:W-:Y:S02]  /*b790*/  SHF.R.U32.HI R3, RZ, 0x8, R19 ;  /* 0x00000008ff037819 */ /* 0x000fe40000011613 */
[----:B----4-:R-:W-:Y:S02]  /*b7a0*/  F2FP.SATFINITE.E5M2.F32.PACK_AB_MERGE_C R86, R87, R86, RZ ;  /* 0x000000565756723e */ /* 0x010fe400048060ff */
[----:B------:R-:W-:-:S02]  /*b7b0*/  SHF.R.U32.HI R4, RZ, 0x8, R180 ;  /* 0x00000008ff047819 */ /* 0x000fc400000116b4 */
[----:B------:R-:W-:Y:S02]  /*b7c0*/  SHF.R.U32.HI R10, RZ, 0x8, R11 ;  /* 0x00000008ff0a7819 */ /* 0x000fe4000001160b */
        /* <DEDUP_REMOVED lines=12> */
[----:B------:R-:W-:Y:S02]  /*b890*/  PRMT R81, R182, 0x3340, R15 ;  /* 0x00003340b6517816 */ /* 0x000fe4000000000f */
[----:B------:R-:W-:Y:S02]  /*b8a0*/  LOP3.LUT R15, R0, 0xffff, RZ, 0xc0, !PT ;  /* 0x0000ffff000f7812 */ /* 0x000fe400078ec0ff */
[----:B------:R-:W-:Y:S02]  /*b8b0*/  LOP3.LUT R8, R8, 0xffff, RZ, 0xc0, !PT ;  /* 0x0000ffff08087812 */ /* 0x000fe400078ec0ff */
[----:B------:R-:W-:Y:S02]  /*b8c0*/  PRMT R104, R3, 0x3340, R10 ;  /* 0x0000334003687816 */ /* 0x000fe4000000000a */
[----:B------:R-:W-:-:S02]  /*b8d0*/  LOP3.LUT R3, R120, 0xffff, RZ, 0xc0, !PT ;  /* 0x0000ffff78037812 */ /* 0x000fc400078ec0ff */
[----:B------:R-:W-:Y:S02]  /*b8e0*/  PRMT R88, R88, 0x3340, R9 ;  /* 0x0000334058587816 */ /* 0x000fe40000000009 */
[----:B------:R-:W-:Y:S02]  /*b8f0*/  PRMT R102, R6, 0x3340, R11 ;  /* 0x0000334006667816 */ /* 0x000fe4000000000b */
[----:B------:R-:W-:Y:S02]  /*b900*/  SHF.R.U32.HI R9, RZ, 0x8, R118 ;  /* 0x00000008ff097819 */ /* 0x000fe40000011676 */
[----:B------:R-:W-:Y:S02]  /*b910*/  LOP3.LUT R11, R26, 0xffff, RZ, 0xc0, !PT ;  /* 0x0000ffff1a0b7812 */ /* 0x000fe400078ec0ff */
[----:B--2---:R-:W-:Y:S02]  /*b920*/  F2FP.SATFINITE.E5M2.F32.PACK_AB_MERGE_C R84, R85, R84, RZ ;  /* 0x000000545554723e */ /* 0x004fe400048060ff */
[----:B------:R-:W-:-:S02]  /*b930*/  PRMT R112, R15, 0x3340, R8 ;  /* 0x000033400f707816 */ /* 0x000fc40000000008 */
[--C-:B------:R-:W-:Y:S02]  /*b940*/  PRMT R85, R20, 0x3340, R3.reuse ;  /* 0x0000334014557816 */ /* 0x100fe40000000003 */
[----:B------:R-:W-:Y:S02]  /*b950*/  SHF.R.U32.HI R8, RZ, 0x8, R3 ;  /* 0x00000008ff087819 */ /* 0x000fe40000011603 */
[----:B------:R-:W-:Y:S02]  /*b960*/  SHF.R.U32.HI R3, RZ, 0x8, R21 ;  /* 0x00000008ff037819 */ /* 0x000fe40000011615 */
[----:B------:R-:W-:Y:S02]  /*b970*/  LOP3.LUT R9, R9, 0xffff, RZ, 0xc0, !PT ;  /* 0x0000ffff09097812 */ /* 0x000fe400078ec0ff */
[----:B------:R-:W-:Y:S02]  /*b980*/  SHF.R.U32.HI R4, RZ, 0x8, R184 ;  /* 0x00000008ff047819 */ /* 0x000fe400000116b8 */
[----:B------:R-:W-:-:S02]  /*b990*/  SHF.R.U32.HI R10, RZ, 0x8, R11 ;  /* 0x00000008ff0a7819 */ /* 0x000fc4000001160b */
[----:B------:R-:W-:Y:S02]  /*b9a0*/  LOP3.LUT R122, R122, 0xffff, RZ, 0xc0, !PT ;  /* 0x0000ffff7a7a7812 */ /* 0x000fe400078ec0ff */
[----:B------:R-:W-:Y:S02]  /*b9b0*/  LOP3.LUT R100, R3, 0xffff, RZ, 0xc0, !PT ;  /* 0x0000ffff03647812 */ /* 0x000fe400078ec0ff */
[----:B------:R-:W-:Y:S02]  /*b9c0*/  PRMT R108, R108, 0x3340, R9 ;  /* 0x000033406c6c7816 */ /* 0x000fe40000000009 */
[----:B------:R-:W-:Y:S02]  /*b9d0*/  SHF.R.U32.HI R0, RZ, 0x8, R20 ;  /* 0x00000008ff007819 */ /* 0x000fe40000011614 */
[----:B------:R-:W-:Y:S02]  /*b9e0*/  LOP3.LUT R3, R4, 0xffff, RZ, 0xc0, !PT ;  /* 0x0000ffff04037812 */ /* 0x000fe400078ec0ff */
[----:B------:R-:W-:-:S02]  /*b9f0*/  LOP3.LUT R10, R10, 0xffff, RZ, 0xc0, !PT ;  /* 0x0000ffff0a0a7812 */ /* 0x000fc400078ec0ff */
[----:B------:R-:W-:Y:S02]  /*ba00*/  F2FP.SATFINITE.E5M2.F32.PACK_AB_MERGE_C R22, R22, R242, RZ ;  /* 0x000000f21616723e */ /* 0x000fe400048060ff */
[----:B------:R-:W-:Y:S02]  /*ba10*/  F2FP.SATFINITE.E5M2.F32.PACK_AB_MERGE_C R124, R125, R124, RZ ;  /* 0x0000007c7d7c723e */ /* 0x000fe400048060ff */
[----:B------:R-:W-:Y:S02]  /*ba20*/  SHF.R.U32.HI R9, RZ, 0x8, R122 ;  /* 0x00000008ff097819 */ /* 0x000fe4000001167a */
[----:B------:R-:W-:Y:S02]  /*ba30*/  F2FP.SATFINITE.E5M2.F32.PACK_AB_MERGE_C R23, R23, R241, RZ ;  /* 0x000000f11717723e */ /* 0x000fe400048060ff */
[----:B------:R-:W-:Y:S02]  /*ba40*/  F2FP.SATFINITE.E5M2.F32.PACK_AB_MERGE_C R126, R127, R126, RZ ;  /* 0x0000007e7f7e723e */ /* 0x000fe400048060ff */
[----:B------:R-:W-:-:S02]  /*ba50*/  LOP3.LUT R15, R0, 0xffff, RZ, 0xc0, !PT ;  /* 0x0000ffff000f7812 */ /* 0x000fc400078ec0ff */
[----:B------:R-:W-:Y:S02]  /*ba60*/  LOP3.LUT R8, R8, 0xffff, RZ, 0xc0, !PT ;  /* 0x0000ffff08087812 */ /* 0x000fe400078ec0ff */
[----:B------:R-:W-:Y:S02]  /*ba70*/  PRMT R96, R3, 0x3340, R10 ;  /* 0x0000334003607816 */ /* 0x000fe4000000000a */
[----:B------:R-:W-:Y:S02]  /*ba80*/  F2FP.SATFINITE.E5M2.F32.PACK_AB_MERGE_C R186, R187, R186, RZ ;  /* 0x000000babbba723e */ /* 0x000fe400048060ff */
[----:B------:R-:W-:Y:S02]  /*ba90*/  LOP3.LUT R9, R9, 0xffff, RZ, 0xc0, !PT ;  /* 0x0000ffff09097812 */ /* 0x000fe400078ec0ff */
[----:B------:R-:W-:Y:S02]  /*baa0*/  LOP3.LUT R22, R22, 0xffff, RZ, 0xc0, !PT ;  /* 0x0000ffff16167812 */ /* 0x000fe400078ec0ff */
[----:B------:R-:W-:-:S02]  /*bab0*/  LOP3.LUT R3, R124, 0xffff, RZ, 0xc0, !PT ;  /* 0x0000ffff7c037812 */ /* 0x000fc400078ec0ff */
[----:B------:R-:W-:Y:S02]  /*bac0*/  LOP3.LUT R23, R23, 0xffff, RZ, 0xc0, !PT ;  /* 0x0000ffff17177812 */ /* 0x000fe400078ec0ff */
[----:B------:R-:W-:Y:S02]  /*bad0*/  LOP3.LUT R126, R126, 0xffff, RZ, 0xc0, !PT ;  /* 0x0000ffff7e7e7812 */ /* 0x000fe400078ec0ff */
[----:B------:R-:W-:Y:S02]  /*bae0*/  F2FP.SATFINITE.E5M2.F32.PACK_AB_MERGE_C R188, R189, R188, RZ ;  /* 0x000000bcbdbc723e */ /* 0x000fe400048060ff */
[----:B------:R-:W-:Y:S02]  /*baf0*/  PRMT R57, R164, 0x3340, R109 ;  /* 0x00003340a4397816 */ /* 0x000fe4000000006d */
[----:B------:R-:W-:Y:S02]  /*bb00*/  PRMT R106, R15, 0x3340, R8 ;  /* 0x000033400f6a7816 */ /* 0x000fe40000000008 */
[----:B------:R-:W-:-:S02]  /*bb10*/  LOP3.LUT R186, R186, 0xffff, RZ, 0xc0, !PT ;  /* 0x0000ffffbaba7812 */ /* 0x000fc400078ec0ff */
[----:B------:R-:W-:Y:S02]  /*bb20*/  LOP3.LUT R51, R51, 0xffff, RZ, 0xc0, !PT ;  /* 0x0000ffff33337812 */ /* 0x000fe400078ec0ff */
[----:B------:R-:W-:Y:S02]  /*bb30*/  PRMT R100, R100, 0x3340, R9 ;  /* 0x0000334064647816 */ /* 0x000fe40000000009 */
[--C-:B------:R-:W-:Y:S02]  /*bb40*/  PRMT R109, R22, 0x3340, R3.reuse ;  /* 0x00003340166d7816 */ /* 0x100fe40000000003 */
[----:B------:R-:W-:Y:S02]  /*bb50*/  SHF.R.U32.HI R8, RZ, 0x8, R3 ;  /* 0x00000008ff087819 */ /* 0x000fe40000011603 */
[----:B------:R-:W-:Y:S02]  /*bb60*/  SHF.R.U32.HI R3, RZ, 0x8, R23 ;  /* 0x00000008ff037819 */ /* 0x000fe40000011617 */
[----:B------:R-:W-:-:S02]  /*bb70*/  SHF.R.U32.HI R9, RZ, 0x8, R126 ;  /* 0x00000008ff097819 */ /* 0x000fc4000001167e */
[----:B------:R-:W-:Y:S02]  /*bb80*/  F2FP.SATFINITE.E5M2.F32.PACK_AB_MERGE_C R78, R79, R78, RZ ;  /* 0x0000004e4f4e723e */ /* 0x000fe400048060ff */
[----:B------:R-:W-:Y:S02]  /*bb90*/  F2FP.SATFINITE.E5M2.F32.PACK_AB_MERGE_C R82, R83, R82, RZ ;  /* 0x000000525352723e */ /* 0x000fe400048060ff */
[----:B------:R-:W-:Y:S02]  /*bba0*/  PRMT R79, R184, 0x3340, R11 ;  /* 0x00003340b84f7816 */ /* 0x000fe4000000000b */
[----:B------:R-:W-:Y:S02]  /*bbb0*/  LOP3.LUT R188, R188, 0xffff, RZ, 0xc0, !PT ;  /* 0x0000ffffbcbc7812 */ /* 0x000fe400078ec0ff */
[----:B------:R-:W-:Y:S02]  /*bbc0*/  LOP3.LUT R99, R99, 0xffff, RZ, 0xc0, !PT ;  /* 0x0000ffff63637812 */ /* 0x000fe400078ec0ff */
[----:B------:R-:W-:-:S02]  /*bbd0*/  PRMT R83, R21, 0x3340, R122 ;  /* 0x0000334015537816 */ /* 0x000fc4000000007a */
[----:B------:R-:W-:Y:S02]  /*bbe0*/  SHF.R.U32.HI R6, RZ, 0x8, R186 ;  /* 0x00000008ff067819 */ /* 0x000fe400000116ba */
[----:B------:R-:W-:Y:S02]  /*bbf0*/  SHF.R.U32.HI R11, RZ, 0x8, R51 ;  /* 0x00000008ff0b7819 */ /* 0x000fe40000011633 */
[----:B------:R-:W-:Y:S02]  /*bc00*/  F2FP.SATFINITE.E5M2.F32.PACK_AB_MERGE_C R190, R191, R190, RZ ;  /* 0x000000bebfbe723e */ /* 0x000fe400048060ff */
[----:B------:R-:W-:Y:S02]  /*bc10*/  LOP3.LUT R122, R3, 0xffff, RZ, 0xc0, !PT ;  /* 0x0000ffff037a7812 */ /* 0x000fe400078ec0ff */
[----:B------:R-:W-:Y:S02]  /*bc20*/  LOP3.LUT R9, R9, 0xffff, RZ, 0xc0, !PT ;  /* 0x0000ffff09097812 */ /* 0x000fe400078ec0ff */
[----:B------:R-:W-:-:S02]  /*bc30*/  F2FP.SATFINITE.E5M2.F32.PACK_AB_MERGE_C R216, R216, R240, RZ ;  /* 0x000000f0d8d8723e */ /* 0x000fc400048060ff */
[----:B------:R-:W-:Y:S02]  /*bc40*/  F2FP.SATFINITE.E5M2.F32.PACK_AB_MERGE_C R128, R129, R128, RZ ;  /* 0x000000808180723e */ /* 0x000fe400048060ff */
[----:B------:R-:W-:Y:S02]  /*bc50*/  SHF.R.U32.HI R0, RZ, 0x8, R22 ;  /* 0x00000008ff007819 */ /* 0x000fe40000011616 */
[----:B------:R-:W-:Y:S02]  /*bc60*/  SHF.R.U32.HI R4, RZ, 0x8, R188 ;  /* 0x00000008ff047819 */ /* 0x000fe400000116bc */
[----:B------:R-:W-:Y:S02]  /*bc70*/  SHF.R.U32.HI R10, RZ, 0x8, R99 ;  /* 0x00000008ff0a7819 */ /* 0x000fe40000011663 */
[----:B------:R-:W-:Y:S02]  /*bc80*/  F2FP.SATFINITE.E5M2.F32.PACK_AB_MERGE_C R217, R217, R239, RZ ;  /* 0x000000efd9d9723e */ /* 0x000fe400048060ff */
[----:B------:R-:W-:-:S02]  /*bc90*/  F2FP.SATFINITE.E5M2.F32.PACK_AB_MERGE_C R130, R131, R130, RZ ;  /* 0x000000828382723e */ /* 0x000fc400048060ff */
[----:B------:R-:W-:Y:S02]  /*bca0*/  LOP3.LUT R6, R6, 0xffff, RZ, 0xc0, !PT ;  /* 0x0000ffff06067812 */ /* 0x000fe400078ec0ff */
[----:B------:R-:W-:Y:S02]  /*bcb0*/  LOP3.LUT R11, R11, 0xffff, RZ, 0xc0, !PT ;  /* 0x0000ffff0b0b7812 */ /* 0x000fe400078ec0ff */
[----:B------:R-:W-:Y:S02]  /*bcc0*/  LOP3.LUT R190, R190, 0xffff, RZ, 0xc0, !PT ;  /* 0x0000ffffbebe7812 */ /* 0x000fe400078ec0ff */
[----:B------:R-:W-:Y:S02]  /*bcd0*/  LOP3.LUT R103, R103, 0xffff, RZ, 0xc0, !PT ;  /* 0x0000ffff67677812 */ /* 0x000fe400078ec0ff */
[----:B------:R-:W-:Y:S02]  /*bce0*/  PRMT R122, R122, 0x3340, R9 ;  /* 0x000033407a7a7816 */ /* 0x000fe40000000009 */
[----:B------:R-:W-:-:S02]  /*bcf0*/  LOP3.LUT R15, R0, 0xffff, RZ, 0xc0, !PT ;  /* 0x0000ffff000f7812 */ /* 0x000fc400078ec0ff */
[----:B------:R-:W-:Y:S02]  /*bd00*/  LOP3.LUT R8, R8, 0xffff, RZ, 0xc0, !PT ;  /* 0x0000ffff08087812 */ /* 0x000fe400078ec0ff */
[----:B------:R-:W-:Y:S02]  /*bd10*/  LOP3.LUT R216, R216, 0xffff, RZ, 0xc0, !PT ;  /* 0x0000ffffd8d87812 */ /* 0x000fe400078ec0ff */
[----:B------:R-:W-:Y:S02]  /*bd20*/  LOP3.LUT R9, R128, 0xffff, RZ, 0xc0, !PT ;  /* 0x0000ffff80097812 */ /* 0x000fe400078ec0ff */
[----:B------:R-:W-:Y:S02]  /*bd30*/  F2FP.SATFINITE.E5M2.F32.PACK_AB_MERGE_C R194, R195, R194, RZ ;  /* 0x000000c2c3c2723e */ /* 0x000fe400048060ff */
[----:B------:R-:W-:Y:S02]  /*bd40*/  F2FP.SATFINITE.E5M2.F32.PACK_AB_MERGE_C R101, R67, R66, RZ ;  /* 0x000000424365723e */ /* 0x000fe400048060ff */
[----:B------:R-:W-:-:S02]  /*bd50*/  PRMT R71, R172, 0x3340, R105 ;  /* 0x00003340ac477816 */ /* 0x000fc40000000069 */
[----:B------:R-:W-:Y:S02]  /*bd60*/  PRMT R26, R186, 0x3340, R51 ;  /* 0x00003340ba1a7816 */ /* 0x000fe40000000033 */
[----:B------:R-:W-:Y:S02]  /*bd70*/  LOP3.LUT R3, R4, 0xffff, RZ, 0xc0, !PT ;  /* 0x0000ffff04037812 */ /* 0x000fe400078ec0ff */
[----:B------:R-:W-:Y:S02]  /*bd80*/  LOP3.LUT R10, R10, 0xffff, RZ, 0xc0, !PT ;  /* 0x0000ffff0a0a7812 */ /* 0x000fe400078ec0ff */
[----:B------:R-:W-:Y:S02]  /*bd90*/  PRMT R51, R6, 0x3340, R11 ;  /* 0x0000334006337816 */ /* 0x000fe4000000000b */
[----:B------:R-:W-:Y:S02]  /*bda0*/  PRMT R105, R188, 0x3340, R99 ;  /* 0x00003340bc697816 */ /* 0x000fe40000000063 */
[----:B------:R-:W-:-:S02]  /*bdb0*/  LOP3.LUT R217, R217, 0xffff, RZ, 0xc0, !PT ;  /* 0x0000ffffd9d97812 */ /* 0x000fc400078ec0ff */
[----:B------:R-:W-:Y:S02]  /*bdc0*/  LOP3.LUT R130, R130, 0xffff, RZ, 0xc0, !PT ;  /* 0x0000ffff82827812 */ /* 0x000fe400078ec0ff */
[--C-:B------:R-:W-:Y:S02]  /*bdd0*/  PRMT R99, R190, 0x3340, R103.reuse ;  /* 0x00003340be637816 */ /* 0x100fe40000000067 */
[----:B------:R-:W-:Y:S02]  /*bde0*/  SHF.R.U32.HI R11, RZ, 0x8, R103 ;  /* 0x00000008ff0b7819 */ /* 0x000fe40000011667 */
[----:B------:R-:W-:Y:S02]  /*bdf0*/  PRMT R93, R19, 0x3340, R118 ;  /* 0x00003340135d7816 */ /* 0x000fe40000000076 */
[----:B------:R-:W-:Y:S02]  /*be00*/  PRMT R124, R15, 0x3340, R8 ;  /* 0x000033400f7c7816 */ /* 0x000fe40000000008 */
[----:B------:R-:W-:-:S02]  /*be10*/  PRMT R103, R216, 0x3340, R9 ;  /* 0x00003340d8677816 */ /* 0x000fc40000000009 */
[----:B------:R-:W-:Y:S02]  /*be20*/  PRMT R118, R3, 0x3340, R10 ;  /* 0x0000334003767816 */ /* 0x000fe4000000000a */
[----:B------:R-:W-:Y:S02]  /*be30*/  LOP3.LUT R194, R194, 0xffff, RZ, 0xc0, !PT ;  /* 0x0000ffffc2c27812 */ /* 0x000fe400078ec0ff */
[----:B------:R-:W-:Y:S02]  /*be40*/  LOP3.LUT R15, R101, 0xffff, RZ, 0xc0, !PT ;  /* 0x0000ffff650f7812 */ /* 0x000fe400078ec0ff */
[----:B------:R-:W-:Y:S02]  /*be50*/  SHF.R.U32.HI R0, RZ, 0x8, R216 ;  /* 0x00000008ff007819 */ /* 0x000fe400000116d8 */
[----:B------:R-:W-:Y:S02]  /*be60*/  SHF.R.U32.HI R9, RZ, 0x8, R9 ;  /* 0x00000008ff097819 */ /* 0x000fe40000011609 */
[----:B------:R-:W-:-:S02]  /*be70*/  SHF.R.U32.HI R4, RZ, 0x8, R217 ;  /* 0x00000008ff047819 */ /* 0x000fc400000116d9 */
[----:B------:R-:W-:Y:S02]  /*be80*/  SHF.R.U32.HI R10, RZ, 0x8, R130 ;  /* 0x00000008ff0a7819 */ /* 0x000fe40000011682 */
[----:B------:R-:W-:Y:S02]  /*be90*/  PRMT R67, R17, 0x3340, R114 ;  /* 0x0000334011437816 */ /* 0x000fe40000000072 */
[----:B------:R-:W-:Y:S02]  /*bea0*/  PRMT R3, R194, 0x3340, R15 ;  /* 0x00003340c2037816 */ /* 0x000fe4000000000f */
[----:B------:R-:W-:Y:S02]  /*beb0*/  LOP3.LUT R0, R0, 0xffff, RZ, 0xc0, !PT ;  /* 0x0000ffff00007812 */ /* 0x000fe400078ec0ff */
[----:B------:R-:W-:Y:S02]  /*bec0*/  LOP3.LUT R9, R9, 0xffff, RZ, 0xc0, !PT ;  /* 0x0000ffff09097812 */ /* 0x000fe400078ec0ff */
[----:B------:R-:W-:-:S02]  /*bed0*/  F2FP.SATFINITE.E5M2.F32.PACK_AB_MERGE_C R218, R218, R238, RZ ;  /* 0x000000eedada723e */ /* 0x000fc400048060ff */
[----:B------:R-:W-:Y:S02]  /*bee0*/  F2FP.SATFINITE.E5M2.F32.PACK_AB_MERGE_C R132, R133, R132, RZ ;  /* 0x000000848584723e */ /* 0x000fe400048060ff */
[----:B------:R-:W-:Y:S02]  /*bef0*/  SHF.R.U32.HI R8, RZ, 0x8, R194 ;  /* 0x00000008ff087819 */ /* 0x000fe400000116c2 */
[----:B------:R-:W-:Y:S02]  /*bf00*/  SHF.R.U32.HI R15, RZ, 0x8, R15 ;  /* 0x00000008ff0f7819 */ /* 0x000fe4000001160f */
[----:B------:R-:W-:Y:S02]  /*bf10*/  LOP3.LUT R17, R4, 0xffff, RZ, 0xc0, !PT ;  /* 0x0000ffff04117812 */ /* 0x000fe400078ec0ff */
[----:B------:R-:W-:Y:S02]  /*bf20*/  LOP3.LUT R10, R10, 0xffff, RZ, 0xc0, !PT ;  /* 0x0000ffff0a0a7812 */ /* 0x000fe400078ec0ff */
[----:B------:R-:W-:-:S02]  /*bf30*/  F2FP.SATFINITE.E5M2.F32.PACK_AB_MERGE_C R196, R197, R196, RZ ;  /* 0x000000c4c5c4723e */ /* 0x000fc400048060ff */
[----:B------:R-:W-:Y:S02]  /*bf40*/  F2FP.SATFINITE.E5M2.F32.PACK_AB_MERGE_C R198, R199, R198, RZ ;  /* 0x000000c6c7c6723e */ /* 0x000fe400048060ff */
[----:B------:R-:W-:Y:S02]  /*bf50*/  PRMT R120, R0, 0x3340, R9 ;  /* 0x0000334000787816 */ /* 0x000fe40000000009 */
[----:B------:R-:W-:Y:S02]  /*bf60*/  LOP3.LUT R8, R8, 0xffff, RZ, 0xc0, !PT ;  /* 0x0000ffff08087812 */ /* 0x000fe400078ec0ff */
[----:B------:R-:W-:Y:S02]  /*bf70*/  LOP3.LUT R15, R15, 0xffff, RZ, 0xc0, !PT ;  /* 0x0000ffff0f0f7812 */ /* 0x000fe400078ec0ff */
[----:B------:R-:W-:Y:S02]  /*bf80*/  PRMT R114, R17, 0x3340, R10 ;  /* 0x0000334011727816 */ /* 0x000fe4000000000a */
[----:B------:R-:W-:-:S02]  /*bf90*/  LOP3.LUT R218, R218, 0xffff, RZ, 0xc0, !PT ;  /* 0x0000ffffdada7812 */ /* 0x000fc400078ec0ff */
[----:B------:R-:W-:Y:S02]  /*bfa0*/  LOP3.LUT R9, R132, 0xffff, RZ, 0xc0, !PT ;  /* 0x0000ffff84097812 */ /* 0x000fe400078ec0ff */
[----:B------:R-:W-:Y:S02]  /*bfb0*/  LOP3.LUT R196, R196, 0xffff, RZ, 0xc0, !PT ;  /* 0x0000ffffc4c47812 */ /* 0x000fe400078ec0ff */
[----:B------:R-:W-:Y:S02]  /*bfc0*/  LOP3.LUT R198, R198, 0xffff, RZ, 0xc0, !PT ;  /* 0x0000ffffc6c67812 */ /* 0x000fe400078ec0ff */
[----:B------:R-:W-:Y:S02]  /*bfd0*/  LOP3.LUT R89, R89, 0xffff, RZ, 0xc0, !PT ;  /* 0x0000ffff59597812 */ /* 0x000fe400078ec0ff */
[----:B------:R-:W-:Y:S02]  /*bfe0*/  LOP3.LUT R17, R91, 0xffff, RZ, 0xc0, !PT ;  /* 0x0000ffff5b117812 */ /* 0x000fe400078ec0ff */
[----:B------:R-:W-:-:S02]  /*bff0*/  PRMT R39, R160, 0x3340, R25 ;  /* 0x00003340a0277816 */ /* 0x000fc40000000019 */
[----:B------:R-:W-:Y:S02]  /*c000*/  SHF.R.U32.HI R6, RZ, 0x8, R190 ;  /* 0x00000008ff067819 */ /* 0x000fe400000116be */
[----:B------:R-:W-:Y:S02]  /*c010*/  PRMT R25, R162, 0x3340, R113 ;  /* 0x00003340a2197816 */ /* 0x000fe40000000071 */
[----:B------:R-:W-:Y:S02]  /*c020*/  PRMT R0, R8, 0x3340, R15 ;  /* 0x0000334008007816 */ /* 0x000fe4000000000f */
[--C-:B------:R-:W-:Y:S02]  /*c030*/  PRMT R113, R218, 0x3340, R9.reuse ;  /* 0x00003340da717816 */ /* 0x100fe40000000009 */
[----:B------:R-:W-:Y:S02]  /*c040*/  SHF.R.U32.HI R10, RZ, 0x8, R9 ;  /* 0x00000008ff0a7819 */ /* 0x000fe40000011609 */
[----:B------:R-:W-:-:S02]  /*c050*/  SHF.R.U32.HI R8, RZ, 0x8, R196 ;  /* 0x00000008ff087819 */ /* 0x000fc400000116c4 */
[----:B------:R-:W-:Y:S02]  /*c060*/  SHF.R.U32.HI R15, RZ, 0x8, R89 ;  /* 0x00000008ff0f7819 */ /* 0x000fe40000011659 */
[----:B------:R-:W-:Y:S02]  /*c070*/  SHF.R.U32.HI R9, RZ, 0x8, R198 ;  /* 0x00000008ff097819 */ /* 0x000fe400000116c6 */
[----:B------:R-:W-:Y:S02]  /*c080*/  SHF.R.U32.HI R16, RZ, 0x8, R17 ;  /* 0x00000008ff107819 */ /* 0x000fe40000011611 */
[----:B------:R-:W-:Y:S02]  /*c090*/  LOP3.LUT R6, R6, 0xffff, RZ, 0xc0, !PT ;  /* 0x0000ffff06067812 */ /* 0x000fe400078ec0ff */
[----:B------:R-:W-:Y:S02]  /*c0a0*/  LOP3.LUT R11, R11, 0xffff, RZ, 0xc0, !PT ;  /* 0x0000ffff0b0b7812 */ /* 0x000fe400078ec0ff */
[----:B------:R-:W-:-:S02]  /*c0b0*/  SHF.R.U32.HI R4, RZ, 0x8, R218 ;  /* 0x00000008ff047819 */ /* 0x000fc400000116da */
[----:B------:R-:W-:Y:S02]  /*c0c0*/  F2FP.SATFINITE.E5M2.F32.PACK_AB_MERGE_C R192, R193, R192, RZ ;  /* 0x000000c0c1c0723e */ /* 0x000fe400048060ff */
[----:B------:R-:W-:Y:S02]  /*c0d0*/  PRMT R91, R196, 0x3340, R89 ;  /* 0x00003340c45b7816 */ /* 0x000fe40000000059 */
[----:B------:R-:W-:Y:S02]  /*c0e0*/  PRMT R89, R198, 0x3340, R17 ;  /* 0x00003340c6597816 */ /* 0x000fe40000000011 */
[----:B------:R-:W-:Y:S02]  /*c0f0*/  LOP3.LUT R8, R8, 0xffff, RZ, 0xc0, !PT ;  /* 0x0000ffff08087812 */ /* 0x000fe400078ec0ff */
[----:B------:R-:W-:Y:S02]  /*c100*/  LOP3.LUT R15, R15, 0xffff, RZ, 0xc0, !PT ;  /* 0x0000ffff0f0f7812 */ /* 0x000fe400078ec0ff */
[----:B------:R-:W-:-:S02]  /*c110*/  LOP3.LUT R9, R9, 0xffff, RZ, 0xc0, !PT ;  /* 0x0000ffff09097812 */ /* 0x000fc400078ec0ff */
[----:B------:R-:W-:Y:S02]  /*c120*/  LOP3.LUT R16, R16, 0xffff, RZ, 0xc0, !PT ;  /* 0x0000ffff10107812 */ /* 0x000fe400078ec0ff */
[----:B------:R-:W-:Y:S02]  /*c130*/  F2FP.SATFINITE.E5M2.F32.PACK_AB_MERGE_C R220, R220, R236, RZ ;  /* 0x000000ecdcdc723e */ /* 0x000fe400048060ff */
[----:B------:R-:W-:Y:S02]  /*c140*/  F2FP.SATFINITE.E5M2.F32.PACK_AB_MERGE_C R200, R201, R200, RZ ;  /* 0x000000c8c9c8723e */ /* 0x000fe400048060ff */
[----:B------:R-:W-:Y:S02]  /*c150*/  F2FP.SATFINITE.E5M2.F32.PACK_AB_MERGE_C R136, R137, R136, RZ ;  /* 0x000000888988723e */ /* 0x000fe400048060ff */
[----:B------:R-:W-:Y:S02]  /*c160*/  PRMT R116, R6, 0x3340, R11 ;  /* 0x0000334006747816 */ /* 0x000fe4000000000b */
[----:B------:R-:W-:-:S02]  /*c170*/  LOP3.LUT R17, R4, 0xffff, RZ, 0xc0, !PT ;  /* 0x0000ffff04117812 */ /* 0x000fc400078ec0ff */
[----:B------:R-:W-:Y:S02]  /*c180*/  LOP3.LUT R10, R10, 0xffff, RZ, 0xc0, !PT ;  /* 0x0000ffff0a0a7812 */ /* 0x000fe400078ec0ff */
[----:B------:R-:W-:Y:S02]  /*c190*/  F2FP.SATFINITE.E5M2.F32.PACK_AB_MERGE_C R202, R203, R202, RZ ;  /* 0x000000cacbca723e */ /* 0x000fe400048060ff */
[----:B------:R-:W-:Y:S02]  /*c1a0*/  PRMT R66, R174, 0x3340, R107 ;  /* 0x00003340ae427816 */ /* 0x000fe4000000006b */
[----:B------:R-:W-:Y:S02]  /*c1b0*/  LOP3.LUT R192, R192, 0xffff, RZ, 0xc0, !PT ;  /* 0x0000ffffc0c07812 */ /* 0x000fe400078ec0ff */
[----:B------:R-:W-:Y:S02]  /*c1c0*/  LOP3.LUT R11, R97, 0xffff, RZ, 0xc0, !PT ;  /* 0x0000ffff610b7812 */ /* 0x000fe400078ec0ff */
[----:B------:R-:W-:-:S02]  /*c1d0*/  PRMT R107, R23, 0x3340, R126 ;  /* 0x00003340176b7816 */ /* 0x000fc4000000007e */
[----:B------:R-:W-:Y:S02]  /*c1e0*/  PRMT R128, R8, 0x3340, R15 ;  /* 0x0000334008807816 */ /* 0x000fe4000000000f */
[----:B------:R-:W-:Y:S02]  /*c1f0*/  PRMT R126, R9, 0x3340, R16 ;  /* 0x00003340097e7816 */ /* 0x000fe40000000010 */
[----:B------:R-:W-:Y:S02]  /*c200*/  PRMT R132, R17, 0x3340, R10 ;  /* 0x0000334011847816 */ /* 0x000fe4000000000a */
[----:B------:R-:W-:Y:S02]  /*c210*/  LOP3.LUT R220, R220, 0xffff, RZ, 0xc0, !PT ;  /* 0x0000ffffdcdc7812 */ /* 0x000fe400078ec0ff */
[----:B------:R-:W-:Y:S02]  /*c220*/  LOP3.LUT R200, R200, 0xffff, RZ, 0xc0, !PT ;  /* 0x0000ffffc8c87812 */ /* 0x000fe400078ec0ff */
[----:B------:R-:W-:-:S02]  /*c230*/  LOP3.LUT R9, R136, 0xffff, RZ, 0xc0, !PT ;  /* 0x0000ffff88097812 */ /* 0x000fc400078ec0ff */
[----:B------:R-:W-:Y:S02]  /*c240*/  LOP3.LUT R15, R72, 0xffff, RZ, 0xc0, !PT ;  /* 0x0000ffff480f7812 */ /* 0x000fe400078ec0ff */
[--C-:B------:R-:W-:Y:S02]  /*c250*/  PRMT R97, R192, 0x3340, R11.reuse ;  /* 0x00003340c0617816 */ /* 0x100fe4000000000b */
[----:B------:R-:W-:Y:S02]  /*c260*/  LOP3.LUT R202, R202, 0xffff, RZ, 0xc0, !PT ;  /* 0x0000ffffcaca7812 */ /* 0x000fe400078ec0ff */
[----:B------:R-:W-:Y:S02]  /*c270*/  LOP3.LUT R17, R74, 0xffff, RZ, 0xc0, !PT ;  /* 0x0000ffff4a117812 */ /* 0x000fe400078ec0ff */
[----:B------:R-:W-:Y:S02]  /*c280*/  SHF.R.U32.HI R6, RZ, 0x8, R192 ;  /* 0x00000008ff067819 */ /* 0x000fe400000116c0 */
[----:B------:R-:W-:-:S02]  /*c290*/  SHF.R.U32.HI R11, RZ, 0x8, R11 ;  /* 0x00000008ff0b7819 */ /* 0x000fc4000001160b */
[----:B------:R-:W-:Y:S02]  /*c2a0*/  F2FP.SATFINITE.E5M2.F32.PACK_AB_MERGE_C R219, R219, R237, RZ ;  /* 0x000000eddbdb723e */ /* 0x000fe400048060ff */
[----:B------:R-:W-:Y:S02]  /*c2b0*/  F2FP.SATFINITE.E5M2.F32.PACK_AB_MERGE_C R134, R135, R134, RZ ;  /* 0x000000868786723e */ /* 0x000fe400048060ff */
[----:B------:R-:W-:Y:S02]  /*c2c0*/  PRMT R33, R156, 0x3340, R117 ;  /* 0x000033409c217816 */ /* 0x000fe40000000075 */
[--C-:B------:R-:W-:Y:S02]  /*c2d0*/  PRMT R117, R220, 0x3340, R9.reuse ;  /* 0x00003340dc757816 */ /* 0x100fe40000000009 */
[----:B------:R-:W-:Y:S02]  /*c2e0*/  SHF.R.U32.HI R10, RZ, 0x8, R9 ;  /* 0x00000008ff0a7819 */ /* 0x000fe40000011609 */
[----:B------:R-:W-:-:S02]  /*c2f0*/  PRMT R74, R200, 0x3340, R15 ;  /* 0x00003340c84a7816 */ /* 0x000fc4000000000f */
[----:B------:R-:W-:Y:S02]  /*c300*/  SHF.R.U32.HI R8, RZ, 0x8, R200 ;  /* 0x00000008ff087819 */ /* 0x000fe400000116c8 */
[----:B------:R-:W-:Y:S02]  /*c310*/  SHF.R.U32.HI R15, RZ, 0x8, R15 ;  /* 0x00000008ff0f7819 */ /* 0x000fe4000001160f */
        /* <DEDUP_REMOVED lines=15> */
[----:B------:R-:W-:-:S02]  /*c410*/  F2FP.SATFINITE.E5M2.F32.PACK_AB_MERGE_C R140, R141, R140, RZ ;  /* 0x0000008c8d8c723e */ /* 0x000fc400048060ff */
[----:B------:R-:W-:Y:S02]  /*c420*/  PRMT R110, R6, 0x3340, R11 ;  /* 0x00003340066e7816 */ /* 0x000fe4000000000b */
[----:B------:R-:W-:Y:S02]  /*c430*/  LOP3.LUT R17, R4, 0xffff, RZ, 0xc0, !PT ;  /* 0x0000ffff04117812 */ /* 0x000fe400078ec0ff */
[----:B------:R-:W-:Y:S02]  /*c440*/  LOP3.LUT R10, R10, 0xffff, RZ, 0xc0, !PT ;  /* 0x0000ffff0a0a7812 */ /* 0x000fe400078ec0ff */
[----:B------:R-:W-:Y:S02]  /*c450*/  F2FP.SATFINITE.E5M2.F32.PACK_AB_MERGE_C R206, R207, R206, RZ ;  /* 0x000000cecfce723e */ /* 0x000fe400048060ff */
[----:B------:R-:W-:Y:S02]  /*c460*/  PRMT R34, R27, 0x3340, R34 ;  /* 0x000033401b227816 */ /* 0x000fe40000000022 */
[----:B------:R-:W-:-:S02]  /*c470*/  SHF.R.U32.HI R6, RZ, 0x8, R219 ;  /* 0x00000008ff067819 */ /* 0x000fc400000116db */
[----:B------:R-:W-:Y:S02]  /*c480*/  SHF.R.U32.HI R11, RZ, 0x8, R134 ;  /* 0x00000008ff0b7819 */ /* 0x000fe40000011686 */
[----:B------:R-:W-:Y:S02]  /*c490*/  F2FP.SATFINITE.E5M2.F32.PACK_AB_MERGE_C R221, R221, R235, RZ ;  /* 0x000000ebdddd723e */ /* 0x000fe400048060ff */
[----:B------:R-:W-:Y:S02]  /*c4a0*/  F2FP.SATFINITE.E5M2.F32.PACK_AB_MERGE_C R138, R139, R138, RZ ;  /* 0x0000008a8b8a723e */ /* 0x000fe400048060ff */
[----:B------:R-:W-:Y:S02]  /*c4b0*/  PRMT R27, R158, 0x3340, R119 ;  /* 0x000033409e1b7816 */ /* 0x000fe40000000077 */
[----:B------:R-:W-:Y:S02]  /*c4c0*/  PRMT R121, R8, 0x3340, R15 ;  /* 0x0000334008797816 */ /* 0x000fe4000000000f */
[----:B------:R-:W-:-:S02]  /*c4d0*/  PRMT R119, R9, 0x3340, R16 ;  /* 0x0000334009777816 */ /* 0x000fc40000000010 */
[----:B------:R-:W-:Y:S02]  /*c4e0*/  PRMT R136, R17, 0x3340, R10 ;  /* 0x0000334011887816 */ /* 0x000fe4000000000a */
[----:B------:R-:W-:Y:S02]  /*c4f0*/  LOP3.LUT R222, R222, 0xffff, RZ, 0xc0, !PT ;  /* 0x0000ffffdede7812 */ /* 0x000fe400078ec0ff */
[----:B------:R-:W-:Y:S02]  /*c500*/  LOP3.LUT R204, R204, 0xffff, RZ, 0xc0, !PT ;  /* 0x0000ffffcccc7812 */ /* 0x000fe400078ec0ff */
        /* <DEDUP_REMOVED lines=8> */
[----:B------:R-:W-:-:S02]  /*c590*/  PRMT R101, R217, 0x3340, R130 ;  /* 0x00003340d9657816 */ /* 0x000fc40000000082 */
[--C-:B------:R-:W-:Y:S02]  /*c5a0*/  PRMT R125, R222, 0x3340, R9.reuse ;  /* 0x00003340de7d7816 */ /* 0x100fe40000000009 */
[----:B------:R-:W-:Y:S02]  /*c5b0*/  SHF.R.U32.HI R10, RZ, 0x8, R9 ;  /* 0x00000008ff0a7819 */ /* 0x000fe40000011609 */
[----:B------:R-:W-:Y:S02]  /*c5c0*/  PRMT R123, R204, 0x3340, R15 ;  /* 0x00003340cc7b7816 */ /* 0x000fe4000000000f */
[----:B------:R-:W-:Y:S02]  /*c5d0*/  PRMT R130, R6, 0x3340, R11 ;  /* 0x0000334006827816 */ /* 0x000fe4000000000b */
[----:B------:R-:W-:Y:S02]  /*c5e0*/  SHF.R.U32.HI R8, RZ, 0x8, R204 ;  /* 0x00000008ff087819 */ /* 0x000fe400000116cc */
[----:B------:R-:W-:-:S02]  /*c5f0*/  SHF.R.U32.HI R15, RZ, 0x8, R15 ;  /* 0x00000008ff0f7819 */ /* 0x000fc4000001160f */
[----:B------:R-:W-:Y:S02]  /*c600*/  SHF.R.U32.HI R9, RZ, 0x8, R206 ;  /* 0x00000008ff097819 */ /* 0x000fe400000116ce */
[----:B------:R-:W-:Y:S02]  /*c610*/  SHF.R.U32.HI R16, RZ, 0x8, R17 ;  /* 0x00000008ff107819 */ /* 0x000fe40000011611 */
[----:B------:R-:W-:Y:S02]  /*c620*/  SHF.R.U32.HI R6, RZ, 0x8, R221 ;  /* 0x00000008ff067819 */ /* 0x000fe400000116dd */
[----:B------:R-:W-:Y:S02]  /*c630*/  SHF.R.U32.HI R11, RZ, 0x8, R138 ;  /* 0x00000008ff0b7819 */ /* 0x000fe4000001168a */
[----:B------:R-:W-:Y:S02]  /*c640*/  SHF.R.U32.HI R4, RZ, 0x8, R222 ;  /* 0x00000008ff047819 */ /* 0x000fe400000116de */
[----:B------:R-:W-:-:S02]  /*c650*/  F2FP.SATFINITE.E5M2.F32.PACK_AB_MERGE_C R223, R223, R233, RZ ;  /* 0x000000e9dfdf723e */ /* 0x000fc400048060ff */
[----:B------:R-:W-:Y:S02]  /*c660*/  F2FP.SATFINITE.E5M2.F32.PACK_AB_MERGE_C R142, R143, R142, RZ ;  /* 0x0000008e8f8e723e */ /* 0x000fe400048060ff */
[----:B------:R-:W-:Y:S02]  /*c670*/  PRMT R78, R206, 0x3340, R17 ;  /* 0x00003340ce4e7816 */ /* 0x000fe40000000011 */
[----:B------:R-:W-:Y:S02]  /*c680*/  LOP3.LUT R8, R8, 0xffff, RZ, 0xc0, !PT ;  /* 0x0000ffff08087812 */ /* 0x000fe400078ec0ff */
[----:B------:R-:W-:Y:S02]  /*c690*/  LOP3.LUT R15, R15, 0xffff, RZ, 0xc0, !PT ;  /* 0x0000ffff0f0f7812 */ /* 0x000fe400078ec0ff */
[----:B------:R-:W-:Y:S02]  /*c6a0*/  LOP3.LUT R9, R9, 0xffff, RZ, 0xc0, !PT ;  /* 0x0000ffff09097812 */ /* 0x000fe400078ec0ff */
[----:B------:R-:W-:-:S02]  /*c6b0*/  LOP3.LUT R16, R16, 0xffff, RZ, 0xc0, !PT ;  /* 0x0000ffff10107812 */ /* 0x000fc400078ec0ff */
[----:B------:R-:W-:Y:S02]  /*c6c0*/  F2FP.SATFINITE.E5M2.F32.PACK_AB_MERGE_C R224, R224, R232, RZ ;  /* 0x000000e8e0e0723e */ /* 0x000fe400048060ff */
[----:B------:R-:W-:Y:S02]  /*c6d0*/  F2FP.SATFINITE.E5M2.F32.PACK_AB_MERGE_C R208, R209, R208, RZ ;  /* 0x000000d0d1d0723e */ /* 0x000fe400048060ff */
[----:B------:R-:W-:Y:S02]  /*c6e0*/  F2FP.SATFINITE.E5M2.F32.PACK_AB_MERGE_C R144, R145, R144, RZ ;  /* 0x000000909190723e */ /* 0x000fe400048060ff */
[----:B------:R-:W-:Y:S02]  /*c6f0*/  LOP3.LUT R6, R6, 0xffff, RZ, 0xc0, !PT ;  /* 0x0000ffff06067812 */ /* 0x000fe400078ec0ff */
[----:B------:R-:W-:Y:S02]  /*c700*/  LOP3.LUT R11, R11, 0xffff, RZ, 0xc0, !PT ;  /* 0x0000ffff0b0b7812 */ /* 0x000fe400078ec0ff */
        /* <DEDUP_REMOVED lines=10> */
[----:B------:R-:W-:Y:S02]  /*c7b0*/  PRMT R129, R9, 0x3340, R16 ;  /* 0x0000334009817816 */ /* 0x000fe40000000010 */
[----:B------:R-:W-:Y:S02]  /*c7c0*/  PRMT R134, R6, 0x3340, R11 ;  /* 0x0000334006867816 */ /* 0x000fe4000000000b */
[----:B------:R-:W-:-:S02]  /*c7d0*/  PRMT R140, R17, 0x3340, R10 ;  /* 0x00003340118c7816 */ /* 0x000fc4000000000a */
[----:B------:R-:W-:Y:S02]  /*c7e0*/  LOP3.LUT R224, R224, 0xffff, RZ, 0xc0, !PT ;  /* 0x0000ffffe0e07812 */ /* 0x000fe400078ec0ff */
[----:B------:R-:W-:Y:S02]  /*c7f0*/  LOP3.LUT R208, R208, 0xffff, RZ, 0xc0, !PT ;  /* 0x0000ffffd0d07812 */ /* 0x000fe400078ec0ff */
[----:B------:R-:W-:Y:S02]  /*c800*/  LOP3.LUT R9, R144, 0xffff, RZ, 0xc0, !PT ;  /* 0x0000ffff90097812 */ /* 0x000fe400078ec0ff */
[----:B------:R-:W-:Y:S02]  /*c810*/  LOP3.LUT R15, R80, 0xffff, RZ, 0xc0, !PT ;  /* 0x0000ffff500f7812 */ /* 0x000fe400078ec0ff */
[----:B------:R-:W-:Y:S02]  /*c820*/  SHF.R.U32.HI R6, RZ, 0x8, R223 ;  /* 0x00000008ff067819 */ /* 0x000fe400000116df */
[----:B------:R-:W-:-:S02]  /*c830*/  SHF.R.U32.HI R11, RZ, 0x8, R142 ;  /* 0x00000008ff0b7819 */ /* 0x000fc4000001168e */
[----:B------:R-:W-:Y:S02]  /*c840*/  LOP3.LUT R210, R210, 0xffff, RZ, 0xc0, !PT ;  /* 0x0000ffffd2d27812 */ /* 0x000fe400078ec0ff */
[----:B------:R-:W-:Y:S02]  /*c850*/  LOP3.LUT R17, R82, 0xffff, RZ, 0xc0, !PT ;  /* 0x0000ffff52117812 */ /* 0x000fe400078ec0ff */
[----:B------:R-:W-:Y:S02]  /*c860*/  F2FP.SATFINITE.E5M2.F32.PACK_AB_MERGE_C R225, R225, R231, RZ ;  /* 0x000000e7e1e1723e */ /* 0x000fe400048060ff */
[----:B------:R-:W-:Y:S02]  /*c870*/  F2FP.SATFINITE.E5M2.F32.PACK_AB_MERGE_C R146, R147, R146, RZ ;  /* 0x000000929392723e */ /* 0x000fe400048060ff */
[--C-:B------:R-:W-:Y:S02]  /*c880*/  PRMT R133, R224, 0x3340, R9.reuse ;  /* 0x00003340e0857816 */ /* 0x100fe40000000009 */
[----:B------:R-:W-:-:S02]  /*c890*/  SHF.R.U32.HI R10, RZ, 0x8, R9 ;  /* 0x00000008ff0a7819 */ /* 0x000fc40000011609 */
[--C-:B------:R-:W-:Y:S02]  /*c8a0*/  PRMT R131, R208, 0x3340, R15.reuse ;  /* 0x00003340d0837816 */ /* 0x100fe4000000000f */
[----:B------:R-:W-:Y:S02]  /*c8b0*/  LOP3.LUT R6, R6, 0xffff, RZ, 0xc0, !PT ;  /* 0x0000ffff06067812 */ /* 0x000fe400078ec0ff */
[----:B------:R-:W-:Y:S02]  /*c8c0*/  LOP3.LUT R11, R11, 0xffff, RZ, 0xc0, !PT ;  /* 0x0000ffff0b0b7812 */ /* 0x000fe400078ec0ff */
[----:B------:R-:W-:Y:S02]  /*c8d0*/  SHF.R.U32.HI R8, RZ, 0x8, R208 ;  /* 0x00000008ff087819 */ /* 0x000fe400000116d0 */
[----:B------:R-:W-:Y:S02]  /*c8e0*/  SHF.R.U32.HI R15, RZ, 0x8, R15 ;  /* 0x00000008ff0f7819 */ /* 0x000fe4000001160f */
[----:B------:R-:W-:-:S02]  /*c8f0*/  SHF.R.U32.HI R9, RZ, 0x8, R210 ;  /* 0x00000008ff097819 */ /* 0x000fc400000116d2 */
[----:B------:R-:W-:Y:S02]  /*c900*/  SHF.R.U32.HI R16, RZ, 0x8, R17 ;  /* 0x00000008ff107819 */ /* 0x000fe40000011611 */
[----:B------:R-:W-:Y:S02]  /*c910*/  LOP3.LUT R225, R225, 0xffff, RZ, 0xc0, !PT ;  /* 0x0000ffffe1e17812 */ /* 0x000fe400078ec0ff */
[----:B------:R-:W-:Y:S02]  /*c920*/  LOP3.LUT R146, R146, 0xffff, RZ, 0xc0, !PT ;  /* 0x0000ffff92927812 */ /* 0x000fe400078ec0ff */
[----:B------:R-:W-:Y:S02]  /*c930*/  SHF.R.U32.HI R4, RZ, 0x8, R224 ;  /* 0x00000008ff047819 */ /* 0x000fe400000116e0 */
[----:B------:R-:W-:Y:S02]  /*c940*/  PRMT R127, R6, 0x3340, R11 ;  /* 0x00003340067f7816 */ /* 0x000fe4000000000b */
[----:B------:R-:W-:-:S02]  /*c950*/  PRMT R82, R210, 0x3340, R17 ;  /* 0x00003340d2527816 */ /* 0x000fc40000000011 */
[----:B------:R-:W-:Y:S02]  /*c960*/  LOP3.LUT R8, R8, 0xffff, RZ, 0xc0, !PT ;  /* 0x0000ffff08087812 */ /* 0x000fe400078ec0ff */
[----:B------:R-:W-:Y:S02]  /*c970*/  LOP3.LUT R15, R15, 0xffff, RZ, 0xc0, !PT ;  /* 0x0000ffff0f0f7812 */ /* 0x000fe400078ec0ff */
[----:B------:R-:W-:Y:S02]  /*c980*/  LOP3.LUT R9, R9, 0xffff, RZ, 0xc0, !PT ;  /* 0x0000ffff09097812 */ /* 0x000fe400078ec0ff */
[----:B------:R-:W-:Y:S02]  /*c990*/  LOP3.LUT R16, R16, 0xffff, RZ, 0xc0, !PT ;  /* 0x0000ffff10107812 */ /* 0x000fe400078ec0ff */
[----:B------:R-:W-:Y:S02]  /*c9a0*/  F2FP.SATFINITE.E5M2.F32.PACK_AB_MERGE_C R226, R226, R229, RZ ;  /* 0x000000e5e2e2723e */ /* 0x000fe400048060ff */
        /* <DEDUP_REMOVED lines=9> */
[----:B------:R-:W-:Y:S02]  /*ca40*/  PRMT R142, R8, 0x3340, R15 ;  /* 0x00003340088e7816 */ /* 0x000fe4000000000f */
[----:B------:R-:W-:Y:S02]  /*ca50*/  PRMT R137, R9, 0x3340, R16 ;  /* 0x0000334009897816 */ /* 0x000fe40000000010 */
[----:B------:R-:W-:Y:S02]  /*ca60*/  LOP3.LUT R6, R6, 0xffff, RZ, 0xc0, !PT ;  /* 0x0000ffff06067812 */ /* 0x000fe400078ec0ff */
[----:B------:R-:W-:-:S02]  /*ca70*/  LOP3.LUT R11, R11, 0xffff, RZ, 0xc0, !PT ;  /* 0x0000ffff0b0b7812 */ /* 0x000fc400078ec0ff */
        /* <DEDUP_REMOVED lines=10> */
[--C-:B------:R-:W-:Y:S02]  /*cb20*/  PRMT R135, R226, 0x3340, R9.reuse ;  /* 0x00003340e2877816 */ /* 0x100fe40000000009 */
[----:B------:R-:W-:-:S02]  /*cb30*/  SHF.R.U32.HI R10, RZ, 0x8, R9 ;  /* 0x00000008ff0a7819 */ /* 0x000fc40000011609 */
[----:B------:R-:W-:Y:S02]  /*cb40*/  PRMT R86, R212, 0x3340, R15 ;  /* 0x00003340d4567816 */ /* 0x000fe4000000000f */
[----:B------:R-:W-:Y:S02]  /*cb50*/  SHF.R.U32.HI R4, RZ, 0x8, R226 ;  /* 0x00000008ff047819 */ /* 0x000fe400000116e2 */
[----:B------:R-:W-:Y:S02]  /*cb60*/  SHF.R.U32.HI R6, RZ, 0x8, R227 ;  /* 0x00000008ff067819 */ /* 0x000fe400000116e3 */
[----:B------:R-:W-:Y:S02]  /*cb70*/  SHF.R.U32.HI R11, RZ, 0x8, R150 ;  /* 0x00000008ff0b7819 */ /* 0x000fe40000011696 */
[----:B------:R-:W-:Y:S02]  /*cb80*/  SHF.R.U32.HI R8, RZ, 0x8, R212 ;  /* 0x00000008ff087819 */ /* 0x000fe400000116d4 */
[----:B------:R-:W-:-:S02]  /*cb90*/  SHF.R.U32.HI R15, RZ, 0x8, R15 ;  /* 0x00000008ff0f7819 */ /* 0x000fc4000001160f */
[----:B------:R-:W-:Y:S02]  /*cba0*/  SHF.R.U32.HI R9, RZ, 0x8, R214 ;  /* 0x00000008ff097819 */ /* 0x000fe400000116d6 */
[--C-:B------:R-:W-:Y:S02]  /*cbb0*/  SHF.R.U32.HI R16, RZ, 0x8, R17.reuse ;  /* 0x00000008ff107819 */ /* 0x100fe40000011611 */
[----:B------:R-:W-:Y:S02]  /*cbc0*/  PRMT R84, R214, 0x3340, R17 ;  /* 0x00003340d6547816 */ /* 0x000fe40000000011 */
        /* <DEDUP_REMOVED lines=17> */
[----:B------:R-:W-:Y:S01]  /*cce0*/  BAR.SYNC.DEFER_BLOCKING 0x0 ;  /* 0x0000000000007b1d */ /* 0x000fe20000010000 */
[----:B------:R-:W-:Y:S02]  /*ccf0*/  LOP3.LUT R228, R228, 0x7f, RZ, 0xc0, !PT ;  /* 0x0000007fe4e47812 */ /* 0x000fe400078ec0ff */
[----:B------:R-:W-:Y:S02]  /*cd00*/  PRMT R16, R41, 0x5410, R50 ;  /* 0x0000541029107816 */ /* 0x000fe40000000032 */
[----:B------:R-:W-:Y:S01]  /*cd10*/  LEA R15, R228, UR12, 0x4 ;  /* 0x0000000ce40f7c11 */ /* 0x000fe2000f8e20ff */
[----:B------:R-:W-:Y:S01]  /*cd20*/  ULDC.64 UR12, c[0x0][0x228] ;  /* 0x00008a00000c7ab9 */ /* 0x000fe20000000a00 */
[----:B------:R-:W-:-:S02]  /*cd30*/  PRMT R17, R37, 0x5410, R48 ;  /* 0x0000541025117816 */ /* 0x000fc40000000030 */
[----:B------:R-:W-:Y:S02]  /*cd40*/  PRMT R18, R33, 0x5410, R40 ;  /* 0x0000541021127816 */ /* 0x000fe40000000028 */
[----:B------:R-:W-:Y:S02]  /*cd50*/  PRMT R19, R27, 0x5410, R32 ;  /* 0x000054101b137816 */ /* 0x000fe40000000020 */
[----:B------:R-:W-:Y:S02]  /*cd60*/  PRMT R20, R45, 0x5410, R52 ;  /* 0x000054102d147816 */ /* 0x000fe40000000034 */
[----:B------:R-:W-:Y:S02]  /*cd70*/  PRMT R21, R42, 0x5410, R47 ;  /* 0x000054102a157816 */ /* 0x000fe4000000002f */
[----:B------:R-:W-:Y:S02]  /*cd80*/  PRMT R22, R39, 0x5410, R46 ;  /* 0x0000541027167816 */ /* 0x000fe4000000002e */
[----:B------:R-:W-:-:S02]  /*cd90*/  PRMT R23, R25, 0x5410, R2 ;  /* 0x0000541019177816 */ /* 0x000fc40000000002 */
[----:B------:R-:W-:Y:S01]  /*cda0*/  PRMT R28, R61, 0x5410, R70 ;  /* 0x000054103d1c7816 */ /* 0x000fe20000000046 */
[----:B------:R-:W0:Y:S01]  /*cdb0*/  LDC R25, c[0x0][0x244] ;  /* 0x00009100ff197b82 */ /* 0x000e220000000800 */
[----:B------:R-:W-:Y:S01]  /*cdc0*/  PRMT R29, R60, 0x5410, R65 ;  /* 0x000054103c1d7816 */ /* 0x000fe20000000041 */
[----:B------:R-:W-:Y:S01]  /*cdd0*/  STSM.16.M88.4 [R24], R8 ;  /* 0x0000000818007844 */ /* 0x000fe20000000200 */
[----:B------:R-:W-:Y:S02]  /*cde0*/  PRMT R30, R57, 0x5410, R62 ;  /* 0x00005410391e7816 */ /* 0x000fe4000000003e */
[----:B------:R-:W-:-:S03]  /*cdf0*/  PRMT R31, R53, 0x5410, R58 ;  /* 0x00005410351f7816 */ /* 0x000fc6000000003a */
[----:B------:R-:W-:Y:S01]  /*ce00*/  BAR.SYNC.DEFER_BLOCKING 0x0 ;  /* 0x0000000000007b1d */ /* 0x000fe20000010000 */
[----:B------:R-:W-:Y:S02]  /*ce10*/  PRMT R32, R55, 0x5410, R64 ;  /* 0x0000541037207816 */ /* 0x000fe40000000040 */
[----:B------:R-:W-:Y:S02]  /*ce20*/  PRMT R33, R54, 0x5410, R59 ;  /* 0x0000541036217816 */ /* 0x000fe4000000003b */
[----:B------:R-:W-:Y:S02]  /*ce30*/  PRMT R34, R49, 0x5410, R56 ;  /* 0x0000541031227816 */ /* 0x000fe40000000038 */
        /* <DEDUP_REMOVED lines=8> */
[----:B------:R-:W-:Y:S01]  /*cec0*/  PRMT R43, R44, 0x5410, R43 ;  /* 0x000054102c2b7816 */ /* 0x000fe2000000002b */
[----:B------:R-:W1:Y:S01]  /*ced0*/  LDS.128 R4, [R15] ;  /* 0x000000000f047984 */ /* 0x000e620000000c00 */
[----:B------:R-:W-:-:S02]  /*cee0*/  PRMT R44, R95, 0x5410, R112 ;  /* 0x000054105f2c7816 */ /* 0x000fc40000000070 */
[----:B------:R-:W-:Y:S01]  /*cef0*/  PRMT R45, R93, 0x5410, R108 ;  /* 0x000054105d2d7816 */ /* 0x000fe2000000006c */
[----:B------:R-:W-:Y:S01]  /*cf00*/  BAR.SYNC.DEFER_BLOCKING 0x0 ;  /* 0x0000000000007b1d */ /* 0x000fe20000010000 */
        /* <DEDUP_REMOVED lines=12> */
[----:B------:R-:W-:Y:S01]  /*cfd0*/  STSM.16.M88.4 [R24], R16 ;  /* 0x0000001018007844 */ /* 0x000fe20000000200 */
[----:B------:R-:W-:Y:S02]  /*cfe0*/  PRMT R102, R97, 0x5410, R110 ;  /* 0x0000541061667816 */ /* 0x000fe4000000006e */
[----:B------:R-:W-:Y:S01]  /*cff0*/  PRMT R103, R3, 0x5410, R0 ;  /* 0x0000541003677816 */ /* 0x000fe20000000000 */
[----:B------:R-:W-:Y:S01]  /*d000*/  BAR.SYNC.DEFER_BLOCKING 0x0 ;  /* 0x0000000000007b1d */ /* 0x000fe20000010000 */
[----:B------:R-:W-:Y:S01]  /*d010*/  PRMT R56, R113, 0x5410, R132 ;  /* 0x0000541071387816 */ /* 0x000fe20000000084 */
[----:B------:R-:W-:Y:S01]  /*d020*/  IMAD R0, R13, UR4, RZ ;  /* 0x000000040d007c24 */ /* 0x000fe2000f8e02ff */
[----:B------:R-:W-:Y:S02]  /*d030*/  PRMT R57, R111, 0x5410, R130 ;  /* 0x000054106f397816 */ /* 0x000fe40000000082 */
[----:B------:R-:W-:Y:S01]  /*d040*/  PRMT R58, R91, 0x5410, R128 ;  /* 0x000054105b3a7816 */ /* 0x000fe20000000080 */
[----:B------:R-:W-:Y:S01]  /*d050*/  ULDC.64 UR4, c[0x0][0x220] ;  /* 0x0000880000047ab9 */ /* 0x000fe20000000a00 */
[----:B------:R-:W-:Y:S01]  /*d060*/  PRMT R59, R89, 0x5410, R126 ;  /* 0x00005410593b7816 */ /* 0x000fe2000000007e */
[----:B0-----:R-:W-:Y:S01]  /*d070*/  IMAD R25, R25, 0x80, R0 ;  /* 0x0000008019197824 */ /* 0x001fe200078e0200 */
        /* <DEDUP_REMOVED lines=8> */
[----:B------:R-:W0:Y:S01]  /*d100*/  LDS.128 R8, [R15] ;  /* 0x000000000f087984 */ /* 0x000e220000000c00 */
[----:B------:R-:W-:Y:S02]  /*d110*/  PRMT R76, R133, 0x5410, R144 ;  /* 0x00005410854c7816 */ /* 0x000fe40000000090 */
[----:B------:R-:W-:Y:S01]  /*d120*/  PRMT R77, R80, 0x5410, R141 ;  /* 0x00005410504d7816 */ /* 0x000fe2000000008d */
[----:B------:R-:W-:Y:S01]  /*d130*/  BAR.SYNC.DEFER_BLOCKING 0x0 ;  /* 0x0000000000007b1d */ /* 0x000fe20000010000 */
[----:B------:R-:W-:Y:S02]  /*d140*/  PRMT R78, R131, 0x5410, R142 ;  /* 0x00005410834e7816 */ /* 0x000fe4000000008e */
[----:B------:R-:W-:Y:S02]  /*d150*/  PRMT R79, R82, 0x5410, R137 ;  /* 0x00005410524f7816 */ /* 0x000fe40000000089 */
[----:B------:R-:W-:-:S02]  /*d160*/  PRMT R139, R227, 0x3340, R150 ;  /* 0x00003340e38b7816 */ /* 0x000fc40000000096 */
[----:B------:R-:W-:Y:S02]  /*d170*/  PRMT R148, R135, 0x5410, R148 ;  /* 0x0000541087947816 */ /* 0x000fe40000000094 */
[----:B------:R-:W-:Y:S02]  /*d180*/  PRMT R149, R139, 0x5410, R146 ;  /* 0x000054108b957816 */ /* 0x000fe40000000092 */
[----:B------:R-:W-:Y:S02]  /*d190*/  PRMT R150, R86, 0x5410, R143 ;  /* 0x0000541056967816 */ /* 0x000fe4000000008f */
[----:B------:R-:W-:Y:S02]  /*d1a0*/  PRMT R151, R84, 0x5410, R145 ;  /* 0x0000541054977816 */ /* 0x000fe40000000091 */
[----:B------:R-:W-:Y:S01]  /*d1b0*/  IADD3 R2, P1, R0, UR4, RZ ;  /* 0x0000000400027c10 */ /* 0x000fe2000ff3e0ff */
[----:B------:R-:W-:Y:S01]  /*d1c0*/  ULDC UR4, c[0x0][0x248] ;  /* 0x0000920000047ab9 */ /* 0x000fe20000000800 */
[----:B-1----:R-:W-:Y:S01]  /*d1d0*/  PRMT R75, R4, 0x7770, RZ ;  /* 0x00007770044b7816 */ /* 0x002fe200000000ff */
[----:B------:R-:W-:Y:S01]  /*d1e0*/  IMAD R72, R12, UR4, RZ ;  /* 0x000000040c487c24 */ /* 0x000fe2000f8e02ff */
[----:B------:R-:W-:Y:S01]  /*d1f0*/  LEA.HI.X.SX32 R0, R0, UR5, 0x1, P1 ;  /* 0x0000000500007c11 */ /* 0x000fe200088f0eff */
[----:B------:R-:W-:Y:S01]  /*d200*/  ULDC.64 UR4, c[0x0][0x220] ;  /* 0x0000880000047ab9 */ /* 0x000fe20000000a00 */
[----:B------:R-:W-:Y:S01]  /*d210*/  ISETP.GE.AND P1, PT, R13, UR6, PT ;  /* 0x000000060d007c0c */ /* 0x000fe2000bf26270 */
[----:B------:R-:W-:Y:S01]  /*d220*/  VIADD R74, R72, UR8 ;  /* 0x00000008484a7c36 */ /* 0x000fe20008000000 */
[----:B------:R-:W-:Y:S01]  /*d230*/  SHF.R.S32.HI R73, RZ, 0x1f, R72 ;  /* 0x0000001fff497819 */ /* 0x000fe20000011448 */
[----:B------:R-:W-:Y:S01]  /*d240*/  STSM.16.M88.4 [R24], R20 ;  /* 0x0000001418007844 */ /* 0x000fe20000000200 */
[----:B------:R-:W-:Y:S01]  /*d250*/  BAR.SYNC.DEFER_BLOCKING 0x0 ;  /* 0x0000000000007b1d */ /* 0x000fe20000010000 */
[----:B------:R-:W-:-:S02]  /*d260*/  ISETP.LT.AND P1, PT, R12, UR29, !P1 ;  /* 0x0000001d0c007c0c */ /* 0x000fc4000cf21270 */
[----:B------:R-:W-:Y:S02]  /*d270*/  IADD3 R26, P4, R72, R2, RZ ;  /* 0x00000002481a7210 */ /* 0x000fe40007f9e0ff */
[----:B------:R-:W-:Y:S01]  /*d280*/  IADD3 R3, P5, R25, UR4, RZ ;  /* 0x0000000419037c10 */ /* 0x000fe2000ffbe0ff */
[----:B------:R-:W-:Y:S01]  /*d290*/  ULDC.64 UR8, c[0x0][0x228] ;  /* 0x00008a0000087ab9 */ /* 0x000fe20000000a00 */
[----:B------:R-:W-:Y:S01]  /*d2a0*/  PRMT R81, R4, 0x7773, RZ ;  /* 0x0000777304517816 */ /* 0x000fe200000000ff */
[----:B------:R-:W-:Y:S01]  /*d2b0*/  IMAD.X R27, R73, 0x1, R0, P4 ;  /* 0x00000001491b7824 */ /* 0x000fe200020e0600 */
[----:B------:R-:W-:Y:S01]  /*d2c0*/  ISETP.GE.AND P4, PT, R12, UR7, PT ;  /* 0x000000070c007c0c */ /* 0x000fe2000bf86270 */
[----:B------:R-:W-:Y:S01]  /*d2d0*/  ULDC.64 UR6, c[0x0][0x228] ;  /* 0x00008a0000067ab9 */ /* 0x000fe20000000a00 */
[----:B------:R-:W-:Y:S01]  /*d2e0*/  LEA.HI.X.SX32 R25, R25, UR5, 0x1, P5 ;  /* 0x0000000519197c11 */ /* 0x000fe2000a8f0eff */
[----:B------:R-:W-:Y:S01]  /*d2f0*/  ULDC.64 UR4, c[0x0][0x228] ;  /* 0x00008a0000047ab9 */ /* 0x000fe20000000a00 */
[----:B------:R-:W-:Y:S01]  /*d300*/  ISETP.LT.AND P4, PT, R14, UR6, !P4 ;  /* 0x000000060e007c0c */ /* 0x000fe2000e781270 */
[----:B------:R-:W-:Y:S01]  /*d310*/  ULDC UR6, c[0x0][0x22c] ;  /* 0x00008b0000067ab9 */ /* 0x000fe20000000800 */
[----:B------:R-:W-:Y:S01]  /*d320*/  ISETP.LT.AND P5, PT, R13, UR4, !P3 ;  /* 0x000000040d007c0c */ /* 0x000fe2000dfa1270 */
[----:B------:R-:W-:Y:S01]  /*d330*/  ULDC UR4, c[0x0][0x22c] ;  /* 0x00008b0000047ab9 */ /* 0x000fe20000000800 */
[----:B------:R-:W1:Y:S01]  /*d340*/  LDS.128 R16, [R15] ;  /* 0x000000000f107984 */ /* 0x000e620000000c00 */
[----:B------:R-:W-:Y:S06]  /*d350*/  BAR.SYNC.DEFER_BLOCKING 0x0 ;  /* 0x0000000000007b1d */ /* 0x000fec0000010000 */
[----:B------:R-:W-:Y:S02]  /*d360*/  STSM.16.M88.4 [R24], R28 ;  /* 0x0000001c18007844 */ /* 0x000fe40000000200 */
[----:B------:R-:W-:Y:S06]  /*d370*/  BAR.SYNC.DEFER_BLOCKING 0x0 ;  /* 0x0000000000007b1d */ /* 0x000fec0000010000 */
[----:B------:R-:W2:Y:S02]  /*d380*/  LDS.128 R20, [R15] ;  /* 0x000000000f147984 */ /* 0x000ea40000000c00 */
[----:B------:R-:W-:Y:S06]  /*d390*/  BAR.SYNC.DEFER_BLOCKING 0x0 ;  /* 0x0000000000007b1d */ /* 0x000fec0000010000 */
[----:B------:R-:W-:Y:S02]  /*d3a0*/  STSM.16.M88.4 [R24], R32 ;  /* 0x0000002018007844 */ /* 0x000fe40000000200 */
[----:B------:R-:W-:Y:S06]  /*d3b0*/  BAR.SYNC.DEFER_BLOCKING 0x0 ;  /* 0x0000000000007b1d */ /* 0x000fec0000010000 */
[----:B------:R-:W-:Y:S02]  /*d3c0*/  LDS.128 R28, [R15] ;  /* 0x000000000f1c7984 */ /* 0x000fe40000000c00 */
        /* <DEDUP_REMOVED lines=37> */
[----:B------:R3:W-:Y:S02]  /*d620*/  STSM.16.M88.4 [R24], R76 ;  /* 0x0000004c18007844 */ /* 0x0007e40000000200 */
[----:B------:R-:W-:Y:S01]  /*d630*/  BAR.SYNC.DEFER_BLOCKING 0x0 ;  /* 0x0000000000007b1d */ /* 0x000fe20000010000 */
[----:B---3--:R-:W-:-:S02]  /*d640*/  PRMT R79, R4, 0x7771, RZ ;  /* 0x00007771044f7816 */ /* 0x008fc400000000ff */
[----:B------:R-:W-:Y:S01]  /*d650*/  PRMT R77, R4, 0x7772, RZ ;  /* 0x00007772044d7816 */ /* 0x000fe200000000ff */
[C---:B------:R-:W-:Y:S02]  /*d660*/  VIADD R4, R12.reuse, 0x6 ;  /* 0x000000060c047836 */ /* 0x040fe40000000000 */
[----:B------:R-:W3:Y:S02]  /*d670*/  LDS.128 R68, [R15] ;  /* 0x000000000f447984 */ /* 0x000ee40000000c00 */
[----:B------:R-:W-:Y:S06]  /*d680*/  BAR.SYNC.DEFER_BLOCKING 0x0 ;  /* 0x0000000000007b1d */ /* 0x000fec0000010000 */
[----:B------:R4:W-:Y:S02]  /*d690*/  STSM.16.M88.4 [R24], R148 ;  /* 0x0000009418007844 */ /* 0x0009e40000000200 */
[----:B------:R-:W-:Y:S01]  /*d6a0*/  BAR.SYNC.DEFER_BLOCKING 0x0 ;  /* 0x0000000000007b1d */ /* 0x000fe20000010000 */
[----:B----4-:R-:W-:-:S05]  /*d6b0*/  VIADD R24, R12, 0x4 ;  /* 0x000000040c187836 */ /* 0x010fca0000000000 */
[----:B------:R4:W-:Y:S01]  /*d6c0*/  @P1 STG.E.U8 desc[UR14][R26.64], R75 ;  /* 0x0000004b1a001986 */ /* 0x0009e2000c10110e */
[----:B------:R-:W-:-:S05]  /*d6d0*/  IADD3 R72, P1, R72, R3, RZ ;  /* 0x0000000348487210 */ /* 0x000fca0007f3e0ff */
[----:B------:R-:W-:Y:S01]  /*d6e0*/  IMAD.X R73, R73, 0x1, R25, P1 ;  /* 0x0000000149497824 */ /* 0x000fe200008e0619 */
[----:B------:R-:W-:Y:S01]  /*d6f0*/  ISETP.GE.AND P1, PT, R24, UR4, PT ;  /* 0x0000000418007c0c */ /* 0x000fe2000bf26270 */
[----:B------:R-:W-:Y:S01]  /*d700*/  ULDC UR4, c[0x0][0x248] ;  /* 0x0000920000047ab9 */ /* 0x000fe20000000800 */
[----:B------:R-:W-:Y:S02]  /*d710*/  VIADD R24, R12, 0x5 ;  /* 0x000000050c187836 */ /* 0x000fe40000000000 */
[----:B------:R0:W-:Y:S01]  /*d720*/  @P4 STG.E.U8 desc[UR14][R72.64], R79 ;  /* 0x0000004f48004986 */ /* 0x0001e2000c10110e */
[----:B----4-:R-:W-:Y:S01]  /*d730*/  SHF.R.S32.HI R75, RZ, 0x1f, R74 ;  /* 0x0000001fff4b7819 */ /* 0x010fe2000001144a */
[C---:B------:R-:W-:Y:S01]  /*d740*/  VIADD R76, R74.reuse, UR4 ;  /* 0x000000044a4c7c36 */ /* 0x040fe20008000000 */
[----:B------:R-:W-:Y:S01]  /*d750*/  IADD3 R26, P6, R74, R2, RZ ;  /* 0x000000024a1a7210 */ /* 0x000fe20007fde0ff */
[----:B------:R-:W-:Y:S01]  /*d760*/  ULDC UR4, c[0x0][0x22c] ;  /* 0x00008b0000047ab9 */ /* 0x000fe20000000800 */
[----:B------:R-:W-:Y:S01]  /*d770*/  ISETP.LT.AND P4, PT, R14, UR10, !P3 ;  /* 0x0000000a0e007c0c */ /* 0x000fe2000df81270 */
[----:B------:R-:W-:Y:S01]  /*d780*/  ULDC UR10, c[0x0][0x228] ;  /* 0x00008a00000a7ab9 */ /* 0x000fe20000000800 */
[----:B------:R-:W-:Y:S01]  /*d790*/  IADD3 R74, P3, R74, R3, RZ ;  /* 0x000000034a4a7210 */ /* 0x000fe20007f7e0ff */
[----:B------:R-:W-:Y:S01]  /*d7a0*/  IMAD.X R27, R75, 0x1, R0, P6 ;  /* 0x000000014b1b7824 */ /* 0x000fe200030e0600 */
[----:B------:R-:W-:-:S02]  /*d7b0*/  SHF.R.S32.HI R78, RZ, 0x1f, R76 ;  /* 0x0000001fff4e7819 */ /* 0x000fc4000001144c */
[----:B0-----:R-:W-:Y:S02]  /*d7c0*/  IADD3 R72, P6, R76, R2, RZ ;  /* 0x000000024c487210 */ /* 0x001fe40007fde0ff */
[----:B------:R0:W-:Y:S01]  /*d7d0*/  @P5 STG.E.U8 desc[UR14][R26.64], R77 ;  /* 0x0000004d1a005986 */ /* 0x0001e2000c10110e */
[----:B------:R-:W-:Y:S01]  /*d7e0*/  ISETP.LT.AND P5, PT, R13, UR8, !P0 ;  /* 0x000000080d007c0c */ /* 0x000fe2000c7a1270 */
[----:B------:R-:W-:Y:S01]  /*d7f0*/  IMAD.X R75, R75, 0x1, R25, P3 ;  /* 0x000000014b4b7824 */ /* 0x000fe200018e0619 */
[----:B------:R-:W-:Y:S01]  /*d800*/  PRMT R79, R5, 0x7770, RZ ;  /* 0x00007770054f7816 */ /* 0x000fe200000000ff */
[----:B------:R-:W-:Y:S01]  /*d810*/  IMAD.X R73, R78, 0x1, R0, P6 ;  /* 0x000000014e497824 */ /* 0x000fe200030e0600 */
[----:B------:R-:W-:Y:S01]  /*d820*/  ISETP.GE.AND P3, PT, R24, UR4, PT ;  /* 0x0000000418007c0c */ /* 0x000fe2000bf66270 */
[----:B------:R-:W-:Y:S01]  /*d830*/  ULDC UR4, c[0x0][0x248] ;  /* 0x0000920000047ab9 */ /* 0x000fe20000000800 */
[----:B------:R4:W-:Y:S01]  /*d840*/  @P4 STG.E.U8 desc[UR14][R74.64], R81 ;  /* 0x000000514a004986 */ /* 0x0009e2000c10110e */
[----:B------:R-:W-:Y:S01]  /*d850*/  ISETP.LT.AND P4, PT, R14, UR16, !P0 ;  /* 0x000000100e007c0c */ /* 0x000fe2000c781270 */
[----:B------:R-:W-:Y:S01]  /*d860*/  VIADD R24, R12, 0x7 ;  /* 0x000000070c187836 */ /* 0x000fe20000000000 */
[----:B------:R-:W-:Y:S01]  /*d870*/  ULDC UR8, c[0x0][0x228] ;  /* 0x00008a0000087ab9 */ /* 0x000fe20000000800 */
[C---:B0-----:R-:W-:Y:S01]  /*d880*/  VIADD R77, R76.reuse, UR4 ;  /* 0x000000044c4d7c36 */ /* 0x041fe20008000000 */
[----:B------:R-:W-:-:S02]  /*d890*/  IADD3 R26, P0, R76, R3, RZ ;  /* 0x000000034c1a7210 */ /* 0x000fc40007f1e0ff */
[----:B------:R0:W-:Y:S01]  /*d8a0*/  @P5 STG.E.U8 desc[UR14][R72.64], R79 ;  /* 0x0000004f48005986 */ /* 0x0001e2000c10110e */
[----:B------:R-:W-:Y:S01]  /*d8b0*/  ISETP.LT.AND P5, PT, R13, UR12, !P2 ;  /* 0x0000000c0d007c0c */ /* 0x000fe2000d7a1270 */
[----:B------:R-:W-:Y:S01]  /*d8c0*/  ULDC UR4, c[0x0][0x22c] ;  /* 0x00008b0000047ab9 */ /* 0x000fe20000000800 */
[----:B------:R-:W-:Y:S01]  /*d8d0*/  SHF.R.S32.HI R80, RZ, 0x1f, R77 ;  /* 0x0000001fff507819 */ /* 0x000fe2000001144d */
[--C-:B------:R-:W-:Y:S01]  /*d8e0*/  IMAD.X R27, R78, 0x1, R25.reuse, P0 ;  /* 0x000000014e1b7824 */ /* 0x100fe200000e0619 */
[-C--:B----4-:R-:W-:Y:S02]  /*d8f0*/  IADD3 R74, P6, R77, R2.reuse, RZ ;  /* 0x000000024d4a7210 */ /* 0x090fe40007fde0ff */
[C---:B------:R-:W-:Y:S02]  /*d900*/  PRMT R81, R5.reuse, 0x7771, RZ ;  /* 0x0000777105517816 */ /* 0x040fe400000000ff */
[----:B------:R-:W-:Y:S01]  /*d910*/  ISETP.GE.AND P0, PT, R4, UR4, PT ;  /* 0x0000000404007c0c */ /* 0x000fe2000bf06270 */
[----:B------:R-:W-:Y:S01]  /*d920*/  IMAD.X R75, R80, 0x1, R0, P6 ;  /* 0x00000001504b7824 */ /* 0x000fe200030e0600 */
[----:B------:R-:W-:Y:S01]  /*d930*/  ULDC UR4, c[0x0][0x248] ;  /* 0x0000920000047ab9 */ /* 0x000fe20000000800 */
[----:B0-----:R-:W-:Y:S01]  /*d940*/  PRMT R79, R5, 0x7772, RZ ;  /* 0x00007772054f7816 */ /* 0x001fe200000000ff */
[----:B------:R-:W-:Y:S01]  /*d950*/  @P4 STG.E.U8 desc[UR14][R26.64], R81 ;  /* 0x000000511a004986 */ /* 0x000fe2000c10110e */
[----:B------:R-:W-:Y:S01]  /*d960*/  ISETP.LT.AND P4, PT, R14, UR20, !P2 ;  /* 0x000000140e007c0c */ /* 0x000fe2000d781270 */
[C---:B------:R-:W-:Y:S01]  /*d970*/  VIADD R76, R77.reuse, UR4 ;  /* 0x000000044d4c7c36 */ /* 0x040fe20008000000 */
[----:B------:R-:W-:Y:S01]  /*d980*/  IADD3 R72, P2, R77, R3, RZ ;  /* 0x000000034d487210 */ /* 0x000fe20007f5e0ff */
[----:B------:R0:W-:Y:S01]  /*d990*/  @P5 STG.E.U8 desc[UR14][R74.64], R79 ;  /* 0x0000004f4a005986 */ /* 0x0001e2000c10110e */
[----:B------:R-:W-:Y:S01]  /*d9a0*/  ISETP.LT.AND P5, PT, R13, UR18, !P1 ;  /* 0x000000120d007c0c */ /* 0x000fe2000cfa1270 */
[----:B------:R-:W-:Y:S01]  /*d9b0*/  ULDC UR4, c[0x0][0x22c] ;  /* 0x00008b0000047ab9 */ /* 0x000fe20000000800 */
[----:B------:R-:W-:Y:S01]  /*d9c0*/  SHF.R.S32.HI R78, RZ, 0x1f, R76 ;  /* 0x0000001fff4e7819 */ /* 0x000fe2000001144c */
[----:B------:R-:W-:Y:S01]  /*d9d0*/  IMAD.X R73, R80, 0x1, R25, P2 ;  /* 0x0000000150497824 */ /* 0x000fe200010e0619 */
[----:B------:R-:W-:-:S02]  /*d9e0*/  IADD3 R4, P6, R76, R2, RZ ;  /* 0x000000024c047210 */ /* 0x000fc40007fde0ff */
[----:B------:R-:W-:Y:S02]  /*d9f0*/  PRMT R77, R5, 0x7773, RZ ;  /* 0x00007773054d7816 */ /* 0x000fe400000000ff */
[----:B------:R-:W-:Y:S01]  /*da00*/  ISETP.LT.AND P1, PT, R14, UR24, !P1 ;  /* 0x000000180e007c0c */ /* 0x000fe2000cf21270 */
[----:B------:R-:W-:Y:S01]  /*da10*/  IMAD.X R5, R78, 0x1, R0, P6 ;  /* 0x000000014e057824 */ /* 0x000fe200030e0600 */
[----:B------:R-:W-:Y:S01]  /*da20*/  ISETP.GE.AND P2, PT, R24, UR4, PT ;  /* 0x0000000418007c0c */ /* 0x000fe2000bf46270 */
[----:B------:R4:W-:Y:S01]  /*da30*/  @P4 STG.E.U8 desc[UR14][R72.64], R77 ;  /* 0x0000004d48004986 */ /* 0x0009e2000c10110e */
[----:B0-----:R-:W-:Y:S01]  /*da40*/  PRMT R75, R6, 0x7770, RZ ;  /* 0x00007770064b7816 */ /* 0x001fe200000000ff */
[----:B------:R-:W-:Y:S01]  /*da50*/  ULDC UR4, c[0x0][0x248] ;  /* 0x0000920000047ab9 */ /* 0x000fe20000000800 */
[C---:B------:R-:W-:Y:S01]  /*da60*/  IADD3 R26, P4, R76.reuse, R3, RZ ;  /* 0x000000034c1a7210 */ /* 0x040fe20007f9e0ff */
[----:B------:R-:W-:Y:S01]  /*da70*/  VIADD R74, R76, UR4 ;  /* 0x000000044c4a7c36 */ /* 0x000fe20008000000 */
[----:B------:R-:W-:Y:S01]  /*da80*/  PRMT R79, R6, 0x7771, RZ ;  /* 0x00007771064f7816 */ /* 0x000fe200000000ff */
[----:B------:R0:W-:Y:S01]  /*da90*/  @P5 STG.E.U8 desc[UR14][R4.64], R75 ;  /* 0x0000004b04005986 */ /* 0x0001e2000c10110e */
[----:B------:R-:W-:Y:S01]  /*daa0*/  ISETP.LT.AND P5, PT, R13, UR22, !P3 ;  /* 0x000000160d007c0c */ /* 0x000fe2000dfa1270 */
[----:B------:R-:W-:Y:S01]  /*dab0*/  IMAD.X R27, R78, 0x1, R25, P4 ;  /* 0x000000014e1b7824 */ /* 0x000fe200020e0619 */
[----:B------:R-:W-:Y:S01]  /*dac0*/  ULDC UR4, c[0x0][0x22c] ;  /* 0x00008b0000047ab9 */ /* 0x000fe20000000800 */
[----:B------:R-:W-:Y:S01]  /*dad0*/  VIADD R24, R12, 0x8 ;  /* 0x000000080c187836 */ /* 0x000fe20000000000 */
[----:B----4-:R-:W-:-:S02]  /*dae0*/  SHF.R.S32.HI R73, RZ, 0x1f, R74 ;  /* 0x0000001fff497819 */ /* 0x010fc4000001144a */
[----:B------:R4:W-:Y:S01]  /*daf0*/  @P1 STG.E.U8 desc[UR14][R26.64], R79 ;  /* 0x0000004f1a001986 */ /* 0x0009e2000c10110e */
[----:B------:R-:W-:Y:S02]  /*db00*/  ISETP.LT.AND P1, PT, R14, UR26, !P3 ;  /* 0x0000001a0e007c0c */ /* 0x000fe4000df21270 */
[----:B------:R-:W-:Y:S01]  /*db10*/  ISETP.GE.AND P4, PT, R24, UR4, PT ;  /* 0x0000000418007c0c */ /* 0x000fe2000bf86270 */
[----:B------:R-:W-:Y:S01]  /*db20*/  ULDC UR4, c[0x0][0x248] ;  /* 0x0000920000047ab9 */ /* 0x000fe20000000800 */
[-C--:B0-----:R-:W-:Y:S01]  /*db30*/  IADD3 R4, P6, R74, R2.reuse, RZ ;  /* 0x000000024a047210 */ /* 0x081fe20007fde0ff */
[----:B------:R-:W-:Y:S01]  /*db40*/  VIADD R24, R12, 0x9 ;  /* 0x000000090c187836 */ /* 0x000fe20000000000 */
[C---:B------:R-:W-:Y:S01]  /*db50*/  IADD3 R72, P3, R74.reuse, R3, RZ ;  /* 0x000000034a487210 */ /* 0x040fe20007f7e0ff */
[----:B------:R-:W-:Y:S01]  /*db60*/  VIADD R74, R74, UR4 ;  /* 0x000000044a4a7c36 */ /* 0x000fe20008000000 */
[C---:B------:R-:W-:Y:S01]  /*db70*/  PRMT R77, R6.reuse, 0x7772, RZ ;  /* 0x00007772064d7816 */ /* 0x040fe200000000ff */
[C---:B------:R-:W-:Y:S01]  /*db80*/  IMAD.X R5, R73.reuse, 0x1, R0, P6 ;  /* 0x0000000149057824 */ /* 0x040fe200030e0600 */
[----:B------:R-:W-:Y:S01]  /*db90*/  PRMT R75, R6, 0x7773, RZ ;  /* 0x00007773064b7816 */ /* 0x000fe200000000ff */
[----:B------:R-:W-:Y:S01]  /*dba0*/  IMAD.X R73, R73, 0x1, R25, P3 ;  /* 0x0000000149497824 */ /* 0x000fe200018e0619 */
[----:B------:R-:W-:Y:S01]  /*dbb0*/  ISETP.GE.AND P3, PT, R24, UR6, PT ;  /* 0x0000000618007c0c */ /* 0x000fe2000bf66270 */
[----:B------:R-:W-:Y:S01]  /*dbc0*/  ULDC UR6, c[0x0][0x228] ;  /* 0x00008a0000067ab9 */ /* 0x000fe20000000800 */
[----:B------:R0:W-:Y:S01]  /*dbd0*/  @P5 STG.E.U8 desc[UR14][R4.64], R77 ;  /* 0x0000004d04005986 */ /* 0x0001e2000c10110e */
[----:B------:R-:W-:Y:S01]  /*dbe0*/  ISETP.LT.AND P5, PT, R13, UR28, !P0 ;  /* 0x0000001c0d007c0c */ /* 0x000fe2000c7a1270 */
[----:B------:R-:W-:Y:S01]  /*dbf0*/  VIADD R6, R12, 0xa ;  /* 0x0000000a0c067836 */ /* 0x000fe20000000000 */
[----:B------:R-:W-:Y:S01]  /*dc00*/  SHF.R.S32.HI R24, RZ, 0x1f, R74 ;  /* 0x0000001fff187819 */ /* 0x000fe2000001144a */
[----:B------:R-:W-:Y:S01]  /*dc10*/  ULDC UR4, c[0x0][0x22c] ;  /* 0x00008b0000047ab9 */ /* 0x000fe20000000800 */
[----:B------:R-:W-:Y:S01]  /*dc20*/  ISETP.LT.AND P0, PT, R14, UR6, !P0 ;  /* 0x000000060e007c0c */ /* 0x000fe2000c701270 */
[----:B------:R1:W-:Y:S01]  /*dc30*/  @P1 STG.E.U8 desc[UR14][R72.64], R75 ;  /* 0x0000004b48001986 */ /* 0x0003e2000c10110e */
[C---:B----4-:R-:W-:Y:S01]  /*dc40*/  PRMT R79, R7.reuse, 0x7770, RZ ;  /* 0x00007770074f7816 */ /* 0x050fe200000000ff */
[----:B------:R-:W-:Y:S01]  /*dc50*/  ULDC UR6, c[0x0][0x228] ;  /* 0x00008a0000067ab9 */ /* 0x000fe20000000800 */
[----:B------:R-:W-:Y:S01]  /*dc60*/  ISETP.GE.AND P1, PT, R6, UR4, PT ;  /* 0x0000000406007c0c */ /* 0x000fe2000bf26270 */
[----:B------:R-:W-:Y:S01]  /*dc70*/  ULDC UR4, c[0x0][0x248] ;  /* 0x0000920000047ab9 */ /* 0x000fe20000000800 */
[C---:B0-----:R-:W-:Y:S01]  /*dc80*/  IADD3 R4, P6, R74.reuse, R2, RZ ;  /* 0x000000024a047210 */ /* 0x041fe20007fde0ff */
[----:B------:R-:W-:Y:S01]  /*dc90*/  VIADD R6, R74, UR4 ;  /* 0x000000044a067c36 */ /* 0x000fe20008000000 */
[----:B------:R-:W-:Y:S01]  /*dca0*/  PRMT R77, R7, 0x7771, RZ ;  /* 0x00007771074d7816 */ /* 0x000fe200000000ff */
[----:B------:R-:W-:-:S02]  /*dcb0*/  ULDC UR4, c[0x0][0x248] ;  /* 0x0000920000047ab9 */ /* 0x000fc40000000800 */
[----:B------:R-:W-:Y:S01]  /*dcc0*/  IMAD.X R5, R24, 0x1, R0, P6 ;  /* 0x0000000118057824 */ /* 0x000fe200030e0600 */
[----:B------:R-:W-:Y:S01]  /*dcd0*/  IADD3 R26, P6, R74, R3, RZ ;  /* 0x000000034a1a7210 */ /* 0x000fe20007fde0ff */
[----:B-1----:R-:W-:Y:S01]  /*dce0*/  VIADD R72, R6, UR4 ;  /* 0x0000000406487c36 */ /* 0x002fe20008000000 */
[----:B------:R-:W-:Y:S01]  /*dcf0*/  PRMT R75, R7, 0x7773, RZ ;  /* 0x00007773074b7816 */ /* 0x000fe200000000ff */
[----:B------:R-:W-:Y:S01]  /*dd00*/  ULDC UR4, c[0x0][0x22c] ;  /* 0x00008b0000047ab9 */ /* 0x000fe20000000800 */
[----:B------:R0:W-:Y:S01]  /*dd10*/  @P5 STG.E.U8 desc[UR14][R4.64], R79 ;  /* 0x0000004f04005986 */ /* 0x0001e2000c10110e */
[----:B------:R-:W-:Y:S01]  /*dd20*/  IMAD.X R27, R24, 0x1, R25, P6 ;  /* 0x00000001181b7824 */ /* 0x000fe200030e0619 */
[----:B------:R-:W-:Y:S01]  /*dd30*/  ISETP.LT.AND P5, PT, R13, UR6, !P2 ;  /* 0x000000060d007c0c */ /* 0x000fe2000d7a1270 */
[----:B------:R-:W-:Y:S01]  /*dd40*/  ULDC UR6, c[0x0][0x228] ;  /* 0x00008a0000067ab9 */ /* 0x000fe20000000800 */
[----:B------:R-:W-:Y:S01]  /*dd50*/  PRMT R73, R7, 0x7772, RZ ;  /* 0x0000777207497816 */ /* 0x000fe200000000ff */
[----:B------:R-:W-:Y:S01]  /*dd60*/  VIADD R24, R12, 0xb ;  /* 0x0000000b0c187836 */ /* 0x000fe20000000000 */
[----:B------:R1:W-:Y:S01]  /*dd70*/  @P0 STG.E.U8 desc[UR14][R26.64], R77 ;  /* 0x0000004d1a000986 */ /* 0x0003e2000c10110e */
[----:B------:R-:W-:-:S02]  /*dd80*/  SHF.R.S32.HI R7, RZ, 0x1f, R6 ;  /* 0x0000001fff077819 */ /* 0x000fc40000011406 */
[----:B------:R-:W-:Y:S01]  /*dd90*/  ISETP.LT.AND P0, PT, R14, UR6, !P2 ;  /* 0x000000060e007c0c */ /* 0x000fe2000d701270 */
[----:B------:R-:W-:Y:S01]  /*dda0*/  ULDC UR6, c[0x0][0x228] ;  /* 0x00008a0000067ab9 */ /* 0x000fe20000000800 */
[----:B------:R-:W-:Y:S02]  /*ddb0*/  SHF.R.S32.HI R74, RZ, 0x1f, R72 ;  /* 0x0000001fff4a7819 */ /* 0x000fe40000011448 */
[C---:B0-----:R-:W-:Y:S02]  /*ddc0*/  IADD3 R4, P6, R6.reuse, R2, RZ ;  /* 0x0000000206047210 */ /* 0x041fe40007fde0ff */
[----:B------:R-:W-:-:S03]  /*ddd0*/  IADD3 R6, P2, R6, R3, RZ ;  /* 0x0000000306067210 */ /* 0x000fc60007f5e0ff */
[--C-:B------:R-:W-:Y:S01]  /*dde0*/  IMAD.X R5, R7, 0x1, R0.reuse, P6 ;  /* 0x0000000107057824 */ /* 0x100fe200030e0600 */
[----:B------:R-:W-:Y:S01]  /*ddf0*/  ISETP.LT.AND P6, PT, R13, UR8, !P4 ;  /* 0x000000080d007c0c */ /* 0x000fe2000e7c1270 */
[----:B------:R-:W-:Y:S01]  /*de00*/  IMAD.X R7, R7, 0x1, R25, P2 ;  /* 0x0000000107077824 */ /* 0x000fe200010e0619 */
[----:B------:R-:W-:Y:S01]  /*de10*/  ISETP.GE.AND P2, PT, R24, UR4, PT ;  /* 0x0000000418007c0c */ /* 0x000fe2000bf46270 */
[----:B------:R-:W-:Y:S01]  /*de20*/  ULDC UR4, c[0x0][0x248] ;  /* 0x0000920000047ab9 */ /* 0x000fe20000000800 */
[----:B------:R0:W-:Y:S01]  /*de30*/  @P5 STG.E.U8 desc[UR14][R4.64], R73 ;  /* 0x0000004904005986 */ /* 0x0001e2000c10110e */
[----:B-1----:R-:W-:Y:S01]  /*de40*/  IADD3 R26, P5, R72, R2, RZ ;  /* 0x00000002481a7210 */ /* 0x002fe20007fbe0ff */
[----:B------:R-:W-:Y:S01]  /*de50*/  ULDC UR8, c[0x0][0x228] ;  /* 0x00008a0000087ab9 */ /* 0x000fe20000000800 */
[----:B------:R-:W-:Y:S01]  /*de60*/  PRMT R77, R8, 0x7770, RZ ;  /* 0x00007770084d7816 */ /* 0x000fe200000000ff */
[----:B------:R1:W-:Y:S01]  /*de70*/  @P0 STG.E.U8 desc[UR14][R6.64], R75 ;  /* 0x0000004b06000986 */ /* 0x0003e2000c10110e */
[----:B------:R-:W-:Y:S01]  /*de80*/  ISETP.LT.AND P0, PT, R14, UR6, !P4 ;  /* 0x000000060e007c0c */ /* 0x000fe2000e701270 */
[----:B------:R-:W-:Y:S01]  /*de90*/  IMAD.X R27, R74, 0x1, R0, P5 ;  /* 0x000000014a1b7824 */ /* 0x000fe200028e0600 */
[----:B------:R-:W-:Y:S01]  /*dea0*/  ISETP.LT.AND P5, PT, R13, UR8, !P3 ;  /* 0x000000080d007c0c */ /* 0x000fe2000dfa1270 */
[----:B------:R-:W-:Y:S01]  /*deb0*/  VIADD R24, R12, 0xc ;  /* 0x0000000c0c187836 */ /* 0x000fe20000000000 */
[----:B------:R-:W-:Y:S01]  /*dec0*/  ULDC UR6, c[0x0][0x228] ;  /* 0x00008a0000067ab9 */ /* 0x000fe20000000800 */
[----:B------:R-:W-:Y:S01]  /*ded0*/  ULDC UR8, c[0x0][0x228] ;  /* 0x00008a0000087ab9 */ /* 0x000fe20000000800 */
[----:B------:R4:W-:Y:S01]  /*dee0*/  @P6 STG.E.U8 desc[UR14][R26.64], R77 ;  /* 0x0000004d1a006986 */ /* 0x0009e2000c10110e */
[C---:B0-----:R-:W-:Y:S01]  /*def0*/  VIADD R73, R72.reuse, UR4 ;  /* 0x0000000448497c36 */ /* 0x041fe20008000000 */
[----:B------:R-:W-:Y:S01]  /*df00*/  IADD3 R4, P4, R72, R3, RZ ;  /* 0x0000000348047210 */ /* 0x000fe20007f9e0ff */
[----:B------:R-:W-:Y:S01]  /*df10*/  ULDC UR4, c[0x0][0x22c] ;  /* 0x00008b0000047ab9 */ /* 0x000fe20000000800 */
[----:B-1----:R-:W-:-:S02]  /*df20*/  PRMT R75, R8, 0x7772, RZ ;  /* 0x00007772084b7816 */ /* 0x002fc400000000ff */
[----:B------:R-:W-:Y:S01]  /*df30*/  SHF.R.S32.HI R76, RZ, 0x1f, R73 ;  /* 0x0000001fff4c7819 */ /* 0x000fe20000011449 */
[--C-:B------:R-:W-:Y:S01]  /*df40*/  IMAD.X R5, R74, 0x1, R25.reuse, P4 ;  /* 0x000000014a057824 */ /* 0x100fe200020e0619 */
[CC--:B------:R-:W-:Y:S02]  /*df50*/  IADD3 R6, P6, R73.reuse, R2.reuse, RZ ;  /* 0x0000000249067210 */ /* 0x0c0fe40007fde0ff */
[----:B------:R-:W-:Y:S01]  /*df60*/  ISETP.GE.AND P4, PT, R24, UR4, PT ;  /* 0x0000000418007c0c */ /* 0x000fe2000bf86270 */
[----:B------:R-:W-:Y:S01]  /*df70*/  ULDC UR4, c[0x0][0x248] ;  /* 0x0000920000047ab9 */ /* 0x000fe20000000800 */
[----:B----4-:R-:W-:Y:S01]  /*df80*/  PRMT R77, R8, 0x7771, RZ ;  /* 0x00007771084d7816 */ /* 0x010fe200000000ff */
[----:B------:R-:W-:Y:S02]  /*df90*/  IMAD.X R7, R76, 0x1, R0, P6 ;  /* 0x000000014c077824 */ /* 0x000fe400030e0600 */
[C---:B------:R-:W-:Y:S01]  /*dfa0*/  VIADD R72, R73.reuse, UR4 ;  /* 0x0000000449487c36 */ /* 0x040fe20008000000 */
[----:B------:R-:W-:Y:S01]  /*dfb0*/  ULDC UR4, c[0x0][0x22c] ;  /* 0x00008b0000047ab9 */ /* 0x000fe20000000800 */
[----:B------:R0:W-:Y:S01]  /*dfc0*/  @P0 STG.E.U8 desc[UR14][R4.64], R77 ;  /* 0x0000004d04000986 */ /* 0x0001e2000c10110e */
[----:B------:R-:W-:Y:S01]  /*dfd0*/  ISETP.LT.AND P0, PT, R14, UR6, !P3 ;  /* 0x000000060e007c0c */ /* 0x000fe2000df01270 */
[----:B------:R-:W-:Y:S01]  /*dfe0*/  VIADD R24, R12, 0xd ;  /* 0x0000000d0c187836 */ /* 0x000fe20000000000 */
[----:B------:R-:W-:Y:S01]  /*dff0*/  IADD3 R26, P3, R73, R3, RZ ;  /* 0x00000003491a7210 */ /* 0x000fe20007f7e0ff */
[----:B------:R1:W-:Y:S01]  /*e000*/  @P5 STG.E.U8 desc[UR14][R6.64], R75 ;  /* 0x0000004b06005986 */ /* 0x0003e2000c10110e */
[----:B------:R-:W-:Y:S01]  /*e010*/  ISETP.LT.AND P5, PT, R13, UR8, !P1 ;  /* 0x000000080d007c0c */ /* 0x000fe2000cfa1270 */
[----:B------:R-:W-:Y:S01]  /*e020*/  ULDC UR6, c[0x0][0x228] ;  /* 0x00008a0000067ab9 */ /* 0x000fe20000000800 */
[----:B------:R-:W-:Y:S01]  /*e030*/  SHF.R.S32.HI R74, RZ, 0x1f, R72 ;  /* 0x0000001fff4a7819 */ /* 0x000fe20000011448 */
[----:B------:R-:W-:Y:S01]  /*e040*/  IMAD.X R27, R76, 0x1, R25, P3 ;  /* 0x000000014c1b7824 */ /* 0x000fe200018e0619 */
[----:B------:R-:W-:Y:S01]  /*e050*/  ISETP.LT.AND P1, PT, R14, UR6, !P1 ;  /* 0x000000060e007c0c */ /* 0x000fe2000cf21270 */
[----:B------:R-:W-:Y:S01]  /*e060*/  ULDC UR8, c[0x0][0x228] ;  /* 0x00008a0000087ab9 */ /* 0x000fe20000000800 */
[----:B------:R-:W-:Y:S01]  /*e070*/  PRMT R73, R9, 0x7770, RZ ;  /* 0x0000777009497816 */ /* 0x000fe200000000ff */
[----:B------:R-:W-:Y:S01]  /*e080*/  ULDC UR6, c[0x0][0x228] ;  /* 0x00008a0000067ab9 */ /* 0x000fe20000000800 */
[----:B0-----:R-:W-:-:S02]  /*e090*/  IADD3 R4, P6, R72, R2, RZ ;  /* 0x0000000248047210 */ /* 0x001fc40007fde0ff */
[----:B------:R-:W-:Y:S01]  /*e0a0*/  ISETP.GE.AND P3, PT, R24, UR4, PT ;  /* 0x0000000418007c0c */ /* 0x000fe2000bf66270 */
[----:B------:R-:W-:Y:S01]  /*e0b0*/  ULDC UR4, c[0x0][0x248] ;  /* 0x0000920000047ab9 */ /* 0x000fe20000000800 */
[----:B-1----:R-:W-:Y:S01]  /*e0c0*/  PRMT R75, R8, 0x7773, RZ ;  /* 0x00007773084b7816 */ /* 0x002fe200000000ff */
[----:B------:R-:W-:Y:S02]  /*e0d0*/  IMAD.X R5, R74, 0x1, R0, P6 ;  /* 0x000000014a057824 */ /* 0x000fe400030e0600 */
[C---:B------:R-:W-:Y:S01]  /*e0e0*/  VIADD R24, R72.reuse, UR4 ;  /* 0x0000000448187c36 */ /* 0x040fe20008000000 */
[----:B------:R-:W-:Y:S01]  /*e0f0*/  ULDC UR4, c[0x0][0x22c] ;  /* 0x00008b0000047ab9 */ /* 0x000fe20000000800 */
[----:B------:R0:W-:Y:S01]  /*e100*/  @P0 STG.E.U8 desc[UR14][R26.64], R75 ;  /* 0x0000004b1a000986 */ /* 0x0001e2000c10110e */
[----:B------:R-:W-:Y:S01]  /*e110*/  IADD3 R6, P0, R72, R3, RZ ;  /* 0x0000000348067210 */ /* 0x000fe20007f1e0ff */
[----:B------:R-:W-:Y:S01]  /*e120*/  VIADD R8, R12, 0xe ;  /* 0x0000000e0c087836 */ /* 0x000fe20000000000 */
[----:B------:R-:W-:Y:S01]  /*e130*/  SHF.R.S32.HI R76, RZ, 0x1f, R24 ;  /* 0x0000001fff4c7819 */ /* 0x000fe20000011418 */
[----:B------:R1:W-:Y:S01]  /*e140*/  @P5 STG.E.U8 desc[UR14][R4.64], R73 ;  /* 0x0000004904005986 */ /* 0x0003e2000c10110e */
[----:B------:R-:W-:Y:S01]  /*e150*/  ISETP.LT.AND P5, PT, R13, UR8, !P2 ;  /* 0x000000080d007c0c */ /* 0x000fe2000d7a1270 */
[----:B------:R-:W-:Y:S01]  /*e160*/  IMAD.X R7, R74, 0x1, R25, P0 ;  /* 0x000000014a077824 */ /* 0x000fe200000e0619 */
[----:B------:R-:W-:Y:S01]  /*e170*/  ISETP.GE.AND P0, PT, R8, UR4, PT ;  /* 0x0000000408007c0c */ /* 0x000fe2000bf06270 */
[----:B------:R-:W-:Y:S01]  /*e180*/  ULDC UR4, c[0x0][0x248] ;  /* 0x0000920000047ab9 */ /* 0x000fe20000000800 */
[----:B------:R-:W-:Y:S01]  /*e190*/  ULDC UR8, c[0x0][0x228] ;  /* 0x00008a0000087ab9 */ /* 0x000fe20000000800 */
[----:B------:R-:W-:Y:S01]  /*e1a0*/  VIADD R72, R24, UR4 ;  /* 0x0000000418487c36 */ /* 0x000fe20008000000 */
[----:B------:R-:W-:Y:S01]  /*e1b0*/  ULDC UR4, c[0x0][0x22c] ;  /* 0x00008b0000047ab9 */ /* 0x000fe20000000800 */
[----:B0-----:R-:W-:Y:S01]  /*e1c0*/  PRMT R75, R9, 0x7771, RZ ;  /* 0x00007771094b7816 */ /* 0x001fe200000000ff */
[----:B------:R-:W-:Y:S01]  /*e1d0*/  VIADD R8, R12, 0xf ;  /* 0x0000000f0c087836 */ /* 0x000fe20000000000 */
[----:B------:R-:W-:-:S02]  /*e1e0*/  IADD3 R26, P6, R24, R2, RZ ;  /* 0x00000002181a7210 */ /* 0x000fc40007fde0ff */
[----:B-1----:R-:W-:Y:S01]  /*e1f0*/  PRMT R73, R9, 0x7772, RZ ;  /* 0x0000777209497816 */ /* 0x002fe200000000ff */
[----:B------:R0:W-:Y:S01]  /*e200*/  @P1 STG.E.U8 desc[UR14][R6.64], R75 ;  /* 0x0000004b06001986 */ /* 0x0001e2000c10110e */
[----:B------:R-:W-:Y:S01]  /*e210*/  ISETP.LT.AND P1, PT, R14, UR6, !P2 ;  /* 0x000000060e007c0c */ /* 0x000fe2000d721270 */
[----:B------:R-:W-:Y:S01]  /*e220*/  IMAD.X R27, R76, 0x1, R0, P6 ;  /* 0x000000014c1b7824 */ /* 0x000fe200030e0600 */
[----:B------:R-:W-:Y:S01]  /*e230*/  IADD3 R4, P2, R24, R3, RZ ;  /* 0x0000000318047210 */ /* 0x000fe20007f5e0ff */
[----:B------:R-:W-:Y:S01]  /*e240*/  ULDC UR6, c[0x0][0x228] ;  /* 0x00008a0000067ab9 */ /* 0x000fe20000000800 */
[----:B------:R-:W-:Y:S01]  /*e250*/  SHF.R.S32.HI R74, RZ, 0x1f, R72 ;  /* 0x0000001fff4a7819 */ /* 0x000fe20000011448 */
[----:B------:R-:W-:Y:S01]  /*e260*/  VIADD R24, R12, 0x10 ;  /* 0x000000100c187836 */ /* 0x000fe20000000000 */
[----:B------:R1:W-:Y:S01]  /*e270*/  @P5 STG.E.U8 desc[UR14][R26.64], R73 ;  /* 0x000000491a005986 */ /* 0x0003e2000c10110e */
[----:B------:R-:W-:Y:S01]  /*e280*/  ISETP.LT.AND P5, PT, R13, UR8, !P4 ;  /* 0x000000080d007c0c */ /* 0x000fe2000e7a1270 */
[----:B------:R-:W-:Y:S01]  /*e290*/  IMAD.X R5, R76, 0x1, R25, P2 ;  /* 0x000000014c057824 */ /* 0x000fe200010e0619 */
[----:B------:R-:W-:Y:S01]  /*e2a0*/  ISETP.GE.AND P2, PT, R8, UR4, PT ;  /* 0x0000000408007c0c */ /* 0x000fe2000bf46270 */
[----:B------:R-:W-:Y:S01]  /*e2b0*/  ULDC UR4, c[0x0][0x248] ;  /* 0x0000920000047ab9 */ /* 0x000fe20000000800 */
[----:B0-----:R-:W-:Y:S01]  /*e2c0*/  IADD3 R6, P6, R72, R2, RZ ;  /* 0x0000000248067210 */ /* 0x001fe20007fde0ff */
[----:B------:R-:W-:Y:S01]  /*e2d0*/  ULDC UR8, c[0x0][0x228] ;  /* 0x00008a0000087ab9 */ /* 0x000fe20000000800 */
[----:B------:R-:W-:-:S03]  /*e2e0*/  PRMT R75, R11, 0x7771, RZ ;  /* 0x000077710b4b7816 */ /* 0x000fc600000000ff */
[----:B------:R-:W-:Y:S01]  /*e2f0*/  IMAD.X R7, R74, 0x1, R0, P6 ;  /* 0x000000014a077824 */ /* 0x000fe200030e0600 */
[----:B-1----:R-:W-:Y:S01]  /*e300*/  PRMT R73, R9, 0x7773, RZ ;  /* 0x0000777309497816 */ /* 0x002fe200000000ff */
[----:B------:R-:W-:Y:S01]  /*e310*/  VIADD R26, R72, UR4 ;  /* 0x00000004481a7c36 */ /* 0x000fe20008000000 */
[----:B------:R-:W-:Y:S01]  /*e320*/  PRMT R27, R10, 0x7770, RZ ;  /* 0x000077700a1b7816 */ /* 0x000fe200000000ff */
[----:B------:R-:W-:Y:S02]  /*e330*/  ULDC UR4, c[0x0][0x22c] ;  /* 0x00008b0000047ab9 */ /* 0x000fe40000000800 */
[----:B------:R0:W-:Y:S01]  /*e340*/  @P1 STG.E.U8 desc[UR14][R4.64], R73 ;  /* 0x0000004904001986 */ /* 0x0001e2000c10110e */
[----:B------:R-:W-:Y:S01]  /*e350*/  ISETP.LT.AND P1, PT, R14, UR6, !P4 ;  /* 0x000000060e007c0c */ /* 0x000fe2000e721270 */
[----:B------:R-:W-:Y:S01]  /*e360*/  ULDC UR6, c[0x0][0x228] ;  /* 0x00008a0000067ab9 */ /* 0x000fe20000000800 */
[----:B------:R-:W-:Y:S01]  /*e370*/  IADD3 R8, P4, R72, R3, RZ ;  /* 0x0000000348087210 */ /* 0x000fe20007f9e0ff */
[----:B------:R1:W-:Y:S01]  /*e380*/  @P5 STG.E.U8 desc[UR14][R6.64], R27 ;  /* 0x0000001b06005986 */ /* 0x0003e2000c10110e */
[----:B------:R-:W-:Y:S01]  /*e390*/  ISETP.LT.AND P5, PT, R13, UR6, !P3 ;  /* 0x000000060d007c0c */ /* 0x000fe2000dfa1270 */
[----:B------:R-:W-:Y:S01]  /*e3a0*/  ULDC UR6, c[0x0][0x22c] ;  /* 0x00008b0000067ab9 */ /* 0x000fe20000000800 */
[----:B------:R-:W-:Y:S01]  /*e3b0*/  SHF.R.S32.HI R72, RZ, 0x1f, R26 ;  /* 0x0000001fff487819 */ /* 0x000fe2000001141a */
[----:B------:R-:W-:Y:S01]  /*e3c0*/  IMAD.X R9, R74, 0x1, R25, P4 ;  /* 0x000000014a097824 */ /* 0x000fe200020e0619 */
[----:B------:R-:W-:Y:S01]  /*e3d0*/  ISETP.GE.AND P4, PT, R24, UR4, PT ;  /* 0x0000000418007c0c */ /* 0x000fe2000bf86270 */
[----:B------:R-:W-:Y:S01]  /*e3e0*/  ULDC UR4, c[0x0][0x228] ;  /* 0x00008a0000047ab9 */ /* 0x000fe20000000800 */
[----:B------:R-:W-:Y:S01]  /*e3f0*/  VIADD R24, R12, 0x11 ;  /* 0x000000110c187836 */ /* 0x000fe20000000000 */
[----:B0-----:R-:W-:-:S02]  /*e400*/  IADD3 R4, P6, R26, R2, RZ ;  /* 0x000000021a047210 */ /* 0x001fc40007fde0ff */
[C---:B------:R-:W-:Y:S02]  /*e410*/  PRMT R73, R10.reuse, 0x7772, RZ ;  /* 0x000077720a497816 */ /* 0x040fe400000000ff */
[----:B-1----:R-:W-:Y:S01]  /*e420*/  PRMT R27, R10, 0x7771, RZ ;  /* 0x000077710a1b7816 */ /* 0x002fe200000000ff */
[----:B------:R-:W-:-:S04]  /*e430*/  IMAD.X R5, R72, 0x1, R0, P6 ;  /* 0x0000000148057824 */ /* 0x000fc800030e0600 */
[----:B------:R0:W-:Y:S01]  /*e440*/  @P1 STG.E.U8 desc[UR14][R8.64], R27 ;  /* 0x0000001b08001986 */ /* 0x0001e2000c10110e */
[----:B------:R-:W-:Y:S01]  /*e450*/  ISETP.LT.AND P1, PT, R14, UR4, !P3 ;  /* 0x000000040e007c0c */ /* 0x000fe2000df21270 */
[----:B------:R-:W-:Y:S01]  /*e460*/  ULDC UR4, c[0x0][0x248] ;  /* 0x0000920000047ab9 */ /* 0x000fe20000000800 */
[C---:B------:R-:W-:Y:S01]  /*e470*/  IADD3 R6, P3, R26.reuse, R3, RZ ;  /* 0x000000031a067210 */ /* 0x040fe20007f7e0ff */
[----:B------:R-:W-:Y:S01]  /*e480*/  VIADD R26, R26, UR4 ;  /* 0x000000041a1a7c36 */ /* 0x000fe20008000000 */
[----:B------:R1:W-:Y:S01]  /*e490*/  @P5 STG.E.U8 desc[UR14][R4.64], R73 ;  /* 0x0000004904005986 */ /* 0x0003e2000c10110e */
[----:B------:R-:W-:Y:S01]  /*e4a0*/  ISETP.LT.AND P5, PT, R13, UR8, !P0 ;  /* 0x000000080d007c0c */ /* 0x000fe2000c7a1270 */
[----:B------:R-:W-:Y:S01]  /*e4b0*/  ULDC UR4, c[0x0][0x22c] ;  /* 0x00008b0000047ab9 */ /* 0x000fe20000000800 */
[----:B------:R-:W-:Y:S01]  /*e4c0*/  IMAD.X R7, R72, 0x1, R25, P3 ;  /* 0x0000000148077824 */ /* 0x000fe200018e0619 */
[----:B------:R-:W-:Y:S01]  /*e4d0*/  ISETP.GE.AND P3, PT, R24, UR6, PT ;  /* 0x0000000618007c0c */ /* 0x000fe2000bf66270 */
[----:B------:R-:W-:Y:S01]  /*e4e0*/  ULDC UR6, c[0x0][0x228] ;  /* 0x00008a0000067ab9 */ /* 0x000fe20000000800 */
[----:B------:R-:W-:Y:S01]  /*e4f0*/  ULDC UR8, c[0x0][0x228] ;  /* 0x00008a0000087ab9 */ /* 0x000fe20000000800 */
[----:B0-----:R-:W-:Y:S01]  /*e500*/  PRMT R27, R10, 0x7773, RZ ;  /* 0x000077730a1b7816 */ /* 0x001fe200000000ff */
[----:B------:R-:W-:Y:S01]  /*e510*/  VIADD R8, R12, 0x12 ;  /* 0x000000120c087836 */ /* 0x000fe20000000000 */
[----:B------:R-:W-:-:S02]  /*e520*/  SHF.R.S32.HI R10, RZ, 0x1f, R26 ;  /* 0x0000001fff0a7819 */ /* 0x000fc4000001141a */
[----:B------:R-:W-:Y:S01]  /*e530*/  ISETP.LT.AND P0, PT, R14, UR6, !P0 ;  /* 0x000000060e007c0c */ /* 0x000fe2000c701270 */
[----:B------:R0:W-:Y:S01]  /*e540*/  @P1 STG.E.U8 desc[UR14][R6.64], R27 ;  /* 0x0000001b06001986 */ /* 0x0001e2000c10110e */
[----:B-1----:R-:W-:Y:S01]  /*e550*/  IADD3 R4, P6, R26, R2, RZ ;  /* 0x000000021a047210 */ /* 0x002fe20007fde0ff */
[----:B------:R-:W-:Y:S01]  /*e560*/  ULDC UR6, c[0x0][0x228] ;  /* 0x00008a0000067ab9 */ /* 0x000fe20000000800 */
[C---:B------:R-:W-:Y:S02]  /*e570*/  PRMT R9, R11.reuse, 0x7770, RZ ;  /* 0x000077700b097816 */ /* 0x040fe400000000ff */
[----:B------:R-:W-:Y:S01]  /*e580*/  ISETP.GE.AND P1, PT, R8, UR4, PT ;  /* 0x0000000408007c0c */ /* 0x000fe2000bf26270 */
[----:B------:R-:W-:Y:S01]  /*e590*/  IMAD.X R5, R10, 0x1, R0, P6 ;  /* 0x000000010a057824 */ /* 0x000fe200030e0600 */
[----:B------:R-:W-:Y:S01]  /*e5a0*/  ULDC UR4, c[0x0][0x248] ;  /* 0x0000920000047ab9 */ /* 0x000fe20000000800 */
[----:B------:R-:W-:Y:S01]  /*e5b0*/  PRMT R73, R11, 0x7772, RZ ;  /* 0x000077720b497816 */ /* 0x000fe200000000ff */
[C---:B------:R-:W-:Y:S01]  /*e5c0*/  VIADD R8, R26.reuse, UR4 ;  /* 0x000000041a087c36 */ /* 0x040fe20008000000 */
[----:B------:R-:W-:Y:S01]  /*e5d0*/  ULDC UR4, c[0x0][0x248] ;  /* 0x0000920000047ab9 */ /* 0x000fe20000000800 */
[----:B------:R1:W-:Y:S01]  /*e5e0*/  @P5 STG.E.U8 desc[UR14][R4.64], R9 ;  /* 0x0000000904005986 */ /* 0x0003e2000c10110e */
[----:B0-----:R-:W-:-:S02]  /*e5f0*/  IADD3 R6, P6, R26, R3, RZ ;  /* 0x000000031a067210 */ /* 0x001fc40007fde0ff */
[----:B------:R-:W-:Y:S01]  /*e600*/  ISETP.LT.AND P5, PT, R13, UR6, !P2 ;  /* 0x000000060d007c0c */ /* 0x000fe2000d7a1270 */
[----:B------:R-:W-:Y:S01]  /*e610*/  ULDC UR6, c[0x0][0x228] ;  /* 0x00008a0000067ab9 */ /* 0x000fe20000000800 */
[----:B------:R-:W-:Y:S01]  /*e620*/  SHF.R.S32.HI R24, RZ, 0x1f, R8 ;  /* 0x0000001fff187819 */ /* 0x000fe20000011408 */
[----:B------:R-:W-:Y:S01]  /*e630*/  IMAD.X R7, R10, 0x1, R25, P6 ;  /* 0x000000010a077824 */ /* 0x000fe200030e0619 */
[----:B------:R-:W-:Y:S01]  /*e640*/  PRMT R27, R11, 0x7773, RZ ;  /* 0x000077730b1b7816 */ /* 0x000fe200000000ff */
[----:B------:R-:W-:Y:S01]  /*e650*/  VIADD R11, R8, UR4 ;  /* 0x00000004080b7c36 */ /* 0x000fe20008000000 */
[----:B------:R-:W-:Y:S01]  /*e660*/  ULDC UR4, c[0x0][0x22c] ;  /* 0x00008b0000047ab9 */ /* 0x000fe20000000800 */
[----:B------:R-:W-:Y:S01]  /*e670*/  VIADD R10, R12, 0x13 ;  /* 0x000000130c0a7836 */ /* 0x000fe20000000000 */
[----:B------:R0:W-:Y:S01]  /*e680*/  @P0 STG.E.U8 desc[UR14][R6.64], R75 ;  /* 0x0000004b06000986 */ /* 0x0001e2000c10110e */
[-C--:B-1----:R-:W-:Y:S02]  /*e690*/  IADD3 R4, P6, R8, R2.reuse, RZ ;  /* 0x0000000208047210 */ /* 0x082fe40007fde0ff */
[----:B------:R-:W-:Y:S01]  /*e6a0*/  ISETP.LT.AND P0, PT, R14, UR6, !P2 ;  /* 0x000000060e007c0c */ /* 0x000fe2000d701270 */
[----:B------:R-:W-:Y:S01]  /*e6b0*/  ULDC UR6, c[0x0][0x228] ;  /* 0x00008a0000067ab9 */ /* 0x000fe20000000800 */
[----:B------:R-:W-:Y:S01]  /*e6c0*/  IADD3 R8, P2, R8, R3, RZ ;  /* 0x0000000308087210 */ /* 0x000fe20007f5e0ff */
[C---:B------:R-:W-:Y:S01]  /*e6d0*/  IMAD.X R5, R24.reuse, 0x1, R0, P6 ;  /* 0x0000000118057824 */ /* 0x040fe200030e0600 */
[----:B------:R-:W-:Y:S01]  /*e6e0*/  ISETP.LT.AND P6, PT, R13, UR8, !P4 ;  /* 0x000000080d007c0c */ /* 0x000fe2000e7c1270 */
[----:B------:R-:W-:Y:S01]  /*e6f0*/  ULDC UR8, c[0x0][0x228] ;  /* 0x00008a0000087ab9 */ /* 0x000fe20000000800 */
[----:B------:R-:W-:Y:S01]  /*e700*/  SHF.R.S32.HI R26, RZ, 0x1f, R11 ;  /* 0x0000001fff1a7819 */ /* 0x000fe2000001140b */
[----:B------:R-:W-:Y:S01]  /*e710*/  IMAD.X R9, R24, 0x1, R25, P2 ;  /* 0x0000000118097824 */ /* 0x000fe200010e0619 */
[----:B------:R1:W-:Y:S01]  /*e720*/  @P5 STG.E.U8 desc[UR14][R4.64], R73 ;  /* 0x0000004904005986 */ /* 0x0003e2000c10110e */
[----:B0-----:R-:W-:-:S02]  /*e730*/  IADD3 R6, P5, R11, R2, RZ ;  /* 0x000000020b067210 */ /* 0x001fc40007fbe0ff */
[----:B------:R-:W-:Y:S01]  /*e740*/  ISETP.GE.AND P2, PT, R10, UR4, PT ;  /* 0x000000040a007c0c */ /* 0x000fe2000bf46270 */
[----:B------:R-:W-:Y:S01]  /*e750*/  ULDC UR4, c[0x0][0x248] ;  /* 0x0000920000047ab9 */ /* 0x000fe20000000800 */
[----:B------:R0:W-:Y:S01]  /*e760*/  @P0 STG.E.U8 desc[UR14][R8.64], R27 ;  /* 0x0000001b08000986 */ /* 0x0001e2000c10110e */
[----:B------:R-:W-:Y:S01]  /*e770*/  ISETP.LT.AND P0, PT, R14, UR6, !P4 ;  /* 0x000000060e007c0c */ /* 0x000fe2000e701270 */
[----:B------:R-:W-:Y:S01]  /*e780*/  IMAD.X R7, R26, 0x1, R0, P5 ;  /* 0x000000011a077824 */ /* 0x000fe200028e0600 */
[----:B------:R-:W-:Y:S01]  /*e790*/  PRMT R75, R16, 0x7770, RZ ;  /* 0x00007770104b7816 */ /* 0x000fe200000000ff */
[----:B------:R-:W-:Y:S01]  /*e7a0*/  VIADD R24, R11, UR4 ;  /* 0x000000040b187c36 */ /* 0x000fe20008000000 */
[----:B------:R-:W-:Y:S01]  /*e7b0*/  ISETP.LT.AND P5, PT, R13, UR8, !P3 ;  /* 0x000000080d007c0c */ /* 0x000fe2000dfa1270 */
[----:B------:R-:W-:Y:S01]  /*e7c0*/  VIADD R10, R12, 0x14 ;  /* 0x000000140c0a7836 */ /* 0x000fe20000000000 */
[-C--:B-1----:R-:W-:Y:S01]  /*e7d0*/  IADD3 R4, P4, R11, R3.reuse, RZ ;  /* 0x000000030b047210 */ /* 0x082fe20007f9e0ff */
[----:B------:R1:W-:Y:S01]  /*e7e0*/  @P6 STG.E.U8 desc[UR14][R6.64], R75 ;  /* 0x0000004b06006986 */ /* 0x0003e2000c10110e */
[----:B------:R-:W-:Y:S01]  /*e7f0*/  SHF.R.S32.HI R72, RZ, 0x1f, R24 ;  /* 0x0000001fff487819 */ /* 0x000fe20000011418 */
[----:B------:R-:W-:Y:S01]  /*e800*/  ULDC UR4, c[0x0][0x22c] ;  /* 0x00008b0000047ab9 */ /* 0x000fe20000000800 */
[----:B------:R-:W-:Y:S01]  /*e810*/  PRMT R73, R16, 0x7771, RZ ;  /* 0x0000777110497816 */ /* 0x000fe200000000ff */
[----:B------:R-:W-:Y:S01]  /*e820*/  IMAD.X R5, R26, 0x1, R25, P4 ;  /* 0x000000011a057824 */ /* 0x000fe200020e0619 */
[-C--:B0-----:R-:W-:Y:S01]  /*e830*/  IADD3 R8, P6, R24, R2.reuse, RZ ;  /* 0x0000000218087210 */ /* 0x081fe20007fde0ff */
[----:B------:R-:W-:Y:S01]  /*e840*/  ULDC UR6, c[0x0][0x228] ;  /* 0x00008a0000067ab9 */ /* 0x000fe20000000800 */
[----:B------:R-:W-:Y:S01]  /*e850*/  PRMT R27, R16, 0x7772, RZ ;  /* 0x00007772101b7816 */ /* 0x000fe200000000ff */
[----:B------:R-:W-:Y:S01]  /*e860*/  ULDC UR8, c[0x0][0x228] ;  /* 0x00008a0000087ab9 */ /* 0x000fe20000000800 */
[----:B------:R0:W-:Y:S01]  /*e870*/  @P0 STG.E.U8 desc[UR14][R4.64], R73 ;  /* 0x0000004904000986 */ /* 0x0001e2000c10110e */
[--C-:B------:R-:W-:Y:S01]  /*e880*/  IMAD.X R9, R72, 0x1, R0.reuse, P6 ;  /* 0x0000000148097824 */ /* 0x100fe200030e0600 */
[----:B------:R-:W-:Y:S01]  /*e890*/  ISETP.GE.AND P4, PT, R10, UR4, PT ;  /* 0x000000040a007c0c */ /* 0x000fe2000bf86270 */
[----:B------:R-:W-:Y:S01]  /*e8a0*/  ULDC UR4, c[0x0][0x248] ;  /* 0x0000920000047ab9 */ /* 0x000fe20000000800 */
[----:B------:R-:W-:Y:S01]  /*e8b0*/  ISETP.LT.AND P0, PT, R14, UR6, !P3 ;  /* 0x000000060e007c0c */ /* 0x000fe2000df01270 */
[C---:B------:R-:W-:Y:S01]  /*e8c0*/  VIADD R11, R24.reuse, UR4 ;  /* 0x00000004180b7c36 */ /* 0x040fe20008000000 */
[-C--:B-1----:R-:W-:Y:S01]  /*e8d0*/  IADD3 R6, P3, R24, R3.reuse, RZ ;  /* 0x0000000318067210 */ /* 0x082fe20007f7e0ff */
[----:B------:R1:W-:Y:S01]  /*e8e0*/  @P5 STG.E.U8 desc[UR14][R8.64], R27 ;  /* 0x0000001b08005986 */ /* 0x0003e2000c10110e */
[----:B------:R-:W-:Y:S01]  /*e8f0*/  ISETP.LT.AND P5, PT, R13, UR8, !P1 ;  /* 0x000000080d007c0c */ /* 0x000fe2000cfa1270 */
[----:B------:R-:W-:Y:S01]  /*e900*/  VIADD R10, R12, 0x15 ;  /* 0x000000150c0a7836 */ /* 0x000fe20000000000 */
[----:B------:R-:W-:Y:S01]  /*e910*/  SHF.R.S32.HI R24, RZ, 0x1f, R11 ;  /* 0x0000001fff187819 */ /* 0x000fe2000001140b */
[--C-:B------:R-:W-:Y:S01]  /*e920*/  IMAD.X R7, R72, 0x1, R25.reuse, P3 ;  /* 0x0000000148077824 */ /* 0x100fe200018e0619 */
[-C--:B0-----:R-:W-:Y:S01]  /*e930*/  IADD3 R4, P6, R11, R2.reuse, RZ ;  /* 0x000000020b047210 */ /* 0x081fe20007fde0ff */
[----:B------:R-:W-:Y:S01]  /*e940*/  ULDC UR6, c[0x0][0x228] ;  /* 0x00008a0000067ab9 */ /* 0x000fe20000000800 */
[----:B------:R-:W-:Y:S01]  /*e950*/  PRMT R73, R16, 0x7773, RZ ;  /* 0x0000777310497816 */ /* 0x000fe200000000ff */
[----:B------:R-:W-:Y:S01]  /*e960*/  ULDC UR4, c[0x0][0x22c] ;  /* 0x00008b0000047ab9 */ /* 0x000fe20000000800 */
[----:B------:R-:W-:Y:S01]  /*e970*/  ISETP.LT.AND P1, PT, R14, UR6, !P1 ;  /* 0x000000060e007c0c */ /* 0x000fe2000cf21270 */
[----:B------:R-:W-:Y:S01]  /*e980*/  IMAD.X R5, R24, 0x1, R0, P6 ;  /* 0x0000000118057824 */ /* 0x000fe200030e0600 */
[----:B------:R-:W-:Y:S01]  /*e990*/  ISETP.GE.AND P3, PT, R10, UR4, PT ;  /* 0x000000040a007c0c */ /* 0x000fe2000bf66270 */
[----:B------:R0:W-:Y:S01]  /*e9a0*/  @P0 STG.E.U8 desc[UR14][R6.64], R73 ;  /* 0x0000004906000986 */ /* 0x0001e2000c10110e */
[----:B-1----:R-:W-:Y:S01]  /*e9b0*/  PRMT R27, R17, 0x7770, RZ ;  /* 0x00007770111b7816 */ /* 0x002fe200000000ff */
[----:B------:R-:W-:Y:S01]  /*e9c0*/  ULDC UR4, c[0x0][0x248] ;  /* 0x0000920000047ab9 */ /* 0x000fe20000000800 */
[CC--:B------:R-:W-:Y:S01]  /*e9d0*/  IADD3 R8, P0, R11.reuse, R3.reuse, RZ ;  /* 0x000000030b087210 */ /* 0x0c0fe20007f1e0ff */
[----:B------:R-:W-:Y:S01]  /*e9e0*/  ULDC UR8, c[0x0][0x228] ;  /* 0x00008a0000087ab9 */ /* 0x000fe20000000800 */
[----:B------:R-:W-:Y:S01]  /*e9f0*/  VIADD R16, R11, UR4 ;  /* 0x000000040b107c36 */ /* 0x000fe20008000000 */
[----:B------:R1:W-:Y:S01]  /*ea00*/  @P5 STG.E.U8 desc[UR14][R4.64], R27 ;  /* 0x0000001b04005986 */ /* 0x0003e2000c10110e */
[----:B------:R-:W-:Y:S01]  /*ea10*/  ISETP.LT.AND P5, PT, R13, UR8, !P2 ;  /* 0x000000080d007c0c */ /* 0x000fe2000d7a1270 */
[--C-:B------:R-:W-:Y:S01]  /*ea20*/  IMAD.X R9, R24, 0x1, R25.reuse, P0 ;  /* 0x0000000118097824 */ /* 0x100fe200000e0619 */
[----:B------:R-:W-:Y:S01]  /*ea30*/  ULDC UR6, c[0x0][0x228] ;  /* 0x00008a0000067ab9 */ /* 0x000fe20000000800 */
[----:B------:R-:W-:Y:S01]  /*ea40*/  SHF.R.S32.HI R26, RZ, 0x1f, R16 ;  /* 0x0000001fff1a7819 */ /* 0x000fe20000011410 */
[----:B------:R-:W-:Y:S01]  /*ea50*/  VIADD R10, R12, 0x16 ;  /* 0x000000160c0a7836 */ /* 0x000fe20000000000 */
[C---:B0-----:R-:W-:Y:S01]  /*ea60*/  PRMT R73, R17.reuse, 0x7771, RZ ;  /* 0x0000777111497816 */ /* 0x041fe200000000ff */
[----:B------:R-:W-:Y:S01]  /*ea70*/  ULDC UR4, c[0x0][0x22c] ;  /* 0x00008b0000047ab9 */ /* 0x000fe20000000800 */
[-C--:B------:R-:W-:Y:S01]  /*ea80*/  IADD3 R6, P6, R16, R2.reuse, RZ ;  /* 0x0000000210067210 */ /* 0x080fe20007fde0ff */
[----:B------:R-:W-:Y:S01]  /*ea90*/  ULDC UR8, c[0x0][0x228] ;  /* 0x00008a0000087ab9 */ /* 0x000fe20000000800 */
[----:B------:R-:W-:Y:S01]  /*eaa0*/  ISETP.GE.AND P0, PT, R10, UR4, PT ;  /* 0x000000040a007c0c */ /* 0x000fe2000bf06270 */
[----:B------:R0:W-:Y:S01]  /*eab0*/  @P1 STG.E.U8 desc[UR14][R8.64], R73 ;  /* 0x0000004908001986 */ /* 0x0001e2000c10110e */
[----:B------:R-:W-:Y:S01]  /*eac0*/  ISETP.LT.AND P1, PT, R14, UR6, !P2 ;  /* 0x000000060e007c0c */ /* 0x000fe2000d721270 */
[----:B------:R-:W-:Y:S01]  /*ead0*/  IMAD.X R7, R26, 0x1, R0, P6 ;  /* 0x000000011a077824 */ /* 0x000fe200030e0600 */
[----:B-1----:R-:W-:Y:S01]  /*eae0*/  PRMT R27, R17, 0x7772, RZ ;  /* 0x00007772111b7816 */ /* 0x002fe200000000ff */
[----:B------:R-:W-:Y:S01]  /*eaf0*/  ULDC UR4, c[0x0][0x248] ;  /* 0x0000920000047ab9 */ /* 0x000fe20000000800 */
[C---:B------:R-:W-:Y:S01]  /*eb00*/  IADD3 R4, P2, R16.reuse, R3, RZ ;  /* 0x0000000310047210 */ /* 0x040fe20007f5e0ff */
[----:B------:R-:W-:Y:S01]  /*eb10*/  VIADD R11, R16, UR4 ;  /* 0x00000004100b7c36 */ /* 0x000fe20008000000 */
[----:B------:R-:W-:Y:S01]  /*eb20*/  ULDC UR6, c[0x0][0x228] ;  /* 0x00008a0000067ab9 */ /* 0x000fe20000000800 */
[----:B------:R1:W-:Y:S01]  /*eb30*/  @P5 STG.E.U8 desc[UR14][R6.64], R27 ;  /* 0x0000001b06005986 */ /* 0x0003e2000c10110e */
[----:B------:R-:W-:Y:S01]  /*eb40*/  ISETP.LT.AND P5, PT, R13, UR8, !P4 ;  /* 0x000000080d007c0c */ /* 0x000fe2000e7a1270 */
[----:B------:R-:W-:Y:S01]  /*eb50*/  IMAD.X R5, R26, 0x1, R25, P2 ;  /* 0x000000011a057824 */ /* 0x000fe200010e0619 */
[----:B------:R-:W-:Y:S01]  /*eb60*/  SHF.R.S32.HI R24, RZ, 0x1f, R11 ;  /* 0x0000001fff187819 */ /* 0x000fe2000001140b */
[----:B------:R-:W-:Y:S01]  /*eb70*/  VIADD R10, R12, 0x17 ;  /* 0x000000170c0a7836 */ /* 0x000fe20000000000 */
[----:B0-----:R-:W-:Y:S01]  /*eb80*/  IADD3 R8, P6, R11, R2, RZ ;  /* 0x000000020b087210 */ /* 0x001fe20007fde0ff */
[----:B------:R-:W-:Y:S01]  /*eb90*/  ULDC UR4, c[0x0][0x22c] ;  /* 0x00008b0000047ab9 */ /* 0x000fe20000000800 */
[----:B------:R-:W-:-:S02]  /*eba0*/  ULDC UR8, c[0x0][0x228] ;  /* 0x00008a0000087ab9 */ /* 0x000fc40000000800 */
[----:B------:R-:W-:Y:S01]  /*ebb0*/  ISETP.GE.AND P2, PT, R10, UR4, PT ;  /* 0x000000040a007c0c */ /* 0x000fe2000bf46270 */
[----:B------:R-:W-:Y:S01]  /*ebc0*/  IMAD.X R9, R24, 0x1, R0, P6 ;  /* 0x0000000118097824 */ /* 0x000fe200030e0600 */
[----:B------:R-:W-:Y:S01]  /*ebd0*/  ULDC UR4, c[0x0][0x248] ;  /* 0x0000920000047ab9 */ /* 0x000fe20000000800 */
[----:B-1----:R-:W-:Y:S01]  /*ebe0*/  PRMT R27, R17, 0x7773, RZ ;  /* 0x00007773111b7816 */ /* 0x002fe200000000ff */
[----:B------:R-:W-:Y:S01]  /*ebf0*/  VIADD R10, R12, 0x18 ;  /* 0x000000180c0a7836 */ /* 0x000fe20000000000 */
[----:B------:R-:W-:Y:S01]  /*ec00*/  PRMT R17, R18, 0x7770, RZ ;  /* 0x0000777012117816 */ /* 0x000fe200000000ff */
[C---:B------:R-:W-:Y:S01]  /*ec10*/  VIADD R16, R11.reuse, UR4 ;  /* 0x000000040b107c36 */ /* 0x040fe20008000000 */
[----:B------:R-:W-:Y:S01]  /*ec20*/  ULDC UR4, c[0x0][0x22c] ;  /* 0x00008b0000047ab9 */ /* 0x000fe20000000800 */
        /* <DEDUP_REMOVED lines=11> */
[----:B------:R-:W-:Y:S01]  /*ece0*/  PRMT R11, R18, 0x7772, RZ ;  /* 0x00007772120b7816 */ /* 0x000fe200000000ff */
[----:B------:R-:W-:Y:S01]  /*ecf0*/  VIADD R10, R12, 0x19 ;  /* 0x000000190c0a7836 */ /* 0x000fe20000000000 */
[----:B0-----:R-:W-:-:S02]  /*ed00*/  IADD3 R4, P6, R16, R2, RZ ;  /* 0x0000000210047210 */ /* 0x001fc40007fde0ff */
[----:B------:R-:W-:Y:S02]  /*ed10*/  PRMT R27, R19, 0x7771, RZ ;  /* 0x00007771131b7816 */ /* 0x000fe400000000ff */
[----:B-1----:R-:W-:Y:S01]  /*ed20*/  PRMT R17, R18, 0x7771, RZ ;  /* 0x0000777112117816 */ /* 0x002fe200000000ff */
[----:B------:R-:W-:-:S04]  /*ed30*/  IMAD.X R5, R26, 0x1, R0, P6 ;  /* 0x000000011a057824 */ /* 0x000fc800030e0600 */
[----:B------:R0:W-:Y:S01]  /*ed40*/  @P1 STG.E.U8 desc[UR14][R6.64], R17 ;  /* 0x0000001106001986 */ /* 0x0001e2000c10110e */
[----:B------:R-:W-:Y:S01]  /*ed50*/  ISETP.LT.AND P1, PT, R14, UR4, !P3 ;  /* 0x000000040e007c0c */ /* 0x000fe2000df21270 */
[----:B------:R-:W-:Y:S01]  /*ed60*/  ULDC UR4, c[0x0][0x248] ;  /* 0x0000920000047ab9 */ /* 0x000fe20000000800 */
[CC--:B------:R-:W-:Y:S01]  /*ed70*/  IADD3 R8, P3, R16.reuse, R3.reuse, RZ ;  /* 0x0000000310087210 */ /* 0x0c0fe20007f7e0ff */
[----:B------:R-:W-:Y:S01]  /*ed80*/  VIADD R16, R16, UR4 ;  /* 0x0000000410107c36 */ /* 0x000fe20008000000 */
[----:B------:R1:W-:Y:S01]  /*ed90*/  @P5 STG.E.U8 desc[UR14][R4.64], R11 ;  /* 0x0000000b04005986 */ /* 0x0003e2000c10110e */
[----:B------:R-:W-:Y:S01]  /*eda0*/  ISETP.LT.AND P5, PT, R13, UR8, !P0 ;  /* 0x000000080d007c0c */ /* 0x000fe2000c7a1270 */
[----:B------:R-:W-:Y:S01]  /*edb0*/  ULDC UR4, c[0x0][0x22c] ;  /* 0x00008b0000047ab9 */ /* 0x000fe20000000800 */
[----:B------:R-:W-:Y:S01]  /*edc0*/  IMAD.X R9, R26, 0x1, R25, P3 ;  /* 0x000000011a097824 */ /* 0x000fe200018e0619 */
[----:B------:R-:W-:Y:S01]  /*edd0*/  ISETP.GE.AND P3, PT, R10, UR6, PT ;  /* 0x000000060a007c0c */ /* 0x000fe2000bf66270 */
[----:B------:R-:W-:Y:S01]  /*ede0*/  ULDC UR6, c[0x0][0x228] ;  /* 0x00008a0000067ab9 */ /* 0x000fe20000000800 */
[----:B------:R-:W-:Y:S01]  /*edf0*/  SHF.R.S32.HI R10, RZ, 0x1f, R16 ;  /* 0x0000001fff0a7819 */ /* 0x000fe20000011410 */
[----:B0-----:R-:W-:Y:S01]  /*ee00*/  VIADD R6, R12, 0x1a ;  /* 0x0000001a0c067836 */ /* 0x001fe20000000000 */
[----:B------:R-:W-:Y:S01]  /*ee10*/  PRMT R7, R18, 0x7773, RZ ;  /* 0x0000777312077816 */ /* 0x000fe200000000ff */
[----:B------:R-:W-:Y:S01]  /*ee20*/  ULDC UR8, c[0x0][0x228] ;  /* 0x00008a0000087ab9 */ /* 0x000fe20000000800 */
[----:B------:R-:W-:Y:S01]  /*ee30*/  ISETP.LT.AND P0, PT, R14, UR6, !P0 ;  /* 0x000000060e007c0c */ /* 0x000fe2000c701270 */
[----:B------:R-:W-:Y:S01]  /*ee40*/  ULDC UR6, c[0x0][0x228] ;  /* 0x00008a0000067ab9 */ /* 0x000fe20000000800 */
[----:B-1----:R-:W-:Y:S01]  /*ee50*/  IADD3 R4, P6, R16, R2, RZ ;  /* 0x0000000210047210 */ /* 0x002fe20007fde0ff */
[----:B------:R0:W-:Y:S01]  /*ee60*/  @P1 STG.E.U8 desc[UR14][R8.64], R7 ;  /* 0x0000000708001986 */ /* 0x0001e2000c10110e */
[----:B------:R-:W-:Y:S01]  /*ee70*/  ISETP.GE.AND P1, PT, R6, UR4, PT ;  /* 0x0000000406007c0c */ /* 0x000fe2000bf26270 */
[----:B------:R-:W-:Y:S01]  /*ee80*/  ULDC UR4, c[0x0][0x248] ;  /* 0x0000920000047ab9 */ /* 0x000fe20000000800 */
[----:B------:R-:W-:Y:S01]  /*ee90*/  PRMT R11, R19, 0x7770, RZ ;  /* 0x00007770130b7816 */ /* 0x000fe200000000ff */
[----:B------:R-:W-:Y:S01]  /*eea0*/  IMAD.X R5, R10, 0x1, R0, P6 ;  /* 0x000000010a057824 */ /* 0x000fe200030e0600 */
[----:B------:R-:W-:-:S02]  /*eeb0*/  IADD3 R6, P6, R16, R3, RZ ;  /* 0x0000000310067210 */ /* 0x000fc40007fde0ff */
[----:B------:R-:W-:Y:S02]  /*eec0*/  PRMT R17, R19, 0x7773, RZ ;  /* 0x0000777313117816 */ /* 0x000fe400000000ff */
[----:B------:R1:W-:Y:S01]  /*eed0*/  @P5 STG.E.U8 desc[UR14][R4.64], R11 ;  /* 0x0000000b04005986 */ /* 0x0003e2000c10110e */
[----:B------:R-:W-:Y:S01]  /*eee0*/  ISETP.LT.AND P5, PT, R13, UR6, !P2 ;  /* 0x000000060d007c0c */ /* 0x000fe2000d7a1270 */
[----:B------:R-:W-:Y:S01]  /*eef0*/  ULDC UR6, c[0x0][0x228] ;  /* 0x00008a0000067ab9 */ /* 0x000fe20000000800 */
[----:B0-----:R-:W-:Y:S01]  /*ef00*/  IMAD.X R7, R10, 0x1, R25, P6 ;  /* 0x000000010a077824 */ /* 0x001fe200030e0619 */
[----:B------:R-:W-:Y:S01]  /*ef10*/  PRMT R19, R19, 0x7772, RZ ;  /* 0x0000777213137816 */ /* 0x000fe200000000ff */
[----:B------:R-:W-:Y:S01]  /*ef20*/  VIADD R8, R16, UR4 ;  /* 0x0000000410087c36 */ /* 0x000fe20008000000 */
[----:B------:R-:W-:Y:S01]  /*ef30*/  ULDC UR4, c[0x0][0x248] ;  /* 0x0000920000047ab9 */ /* 0x000fe20000000800 */
[----:B------:R-:W-:Y:S01]  /*ef40*/  VIADD R10, R12, 0x1b ;  /* 0x0000001b0c0a7836 */ /* 0x000fe20000000000 */
[----:B------:R0:W-:Y:S01]  /*ef50*/  @P0 STG.E.U8 desc[UR14][R6.64], R27 ;  /* 0x0000001b06000986 */ /* 0x0001e2000c10110e */
[----:B------:R-:W-:Y:S01]  /*ef60*/  ISETP.LT.AND P0, PT, R14, UR6, !P2 ;  /* 0x000000060e007c0c */ /* 0x000fe2000d701270 */
[----:B------:R-:W-:Y:S01]  /*ef70*/  ULDC UR6, c[0x0][0x228] ;  /* 0x00008a0000067ab9 */ /* 0x000fe20000000800 */
[----:B------:R-:W-:Y:S01]  /*ef80*/  SHF.R.S32.HI R9, RZ, 0x1f, R8 ;  /* 0x0000001fff097819 */ /* 0x000fe20000011408 */
[C---:B-1----:R-:W-:Y:S01]  /*ef90*/  VIADD R11, R8.reuse, UR4 ;  /* 0x00000004080b7c36 */ /* 0x042fe20008000000 */
[C---:B------:R-:W-:Y:S01]  /*efa0*/  IADD3 R4, P6, R8.reuse, R2, RZ ;  /* 0x0000000208047210 */ /* 0x040fe20007fde0ff */
[----:B------:R-:W-:Y:S01]  /*efb0*/  ULDC UR4, c[0x0][0x22c] ;  /* 0x00008b0000047ab9 */ /* 0x000fe20000000800 */
[----:B------:R-:W-:-:S02]  /*efc0*/  IADD3 R8, P2, R8, R3, RZ ;  /* 0x0000000308087210 */ /* 0x000fc40007f5e0ff */
[----:B------:R-:W-:Y:S01]  /*efd0*/  SHF.R.S32.HI R18, RZ, 0x1f, R11 ;  /* 0x0000001fff127819 */ /* 0x000fe2000001140b */
[--C-:B------:R-:W-:Y:S01]  /*efe0*/  IMAD.X R5, R9, 0x1, R0.reuse, P6 ;  /* 0x0000000109057824 */ /* 0x100fe200030e0600 */
[----:B------:R-:W-:Y:S01]  /*eff0*/  ISETP.LT.AND P6, PT, R13, UR8, !P4 ;  /* 0x000000080d007c0c */ /* 0x000fe2000e7c1270 */
[--C-:B------:R-:W-:Y:S01]  /*f000*/  IMAD.X R9, R9, 0x1, R25.reuse, P2 ;  /* 0x0000000109097824 */ /* 0x100fe200010e0619 */
[----:B------:R-:W-:Y:S01]  /*f010*/  ISETP.GE.AND P2, PT, R10, UR4, PT ;  /* 0x000000040a007c0c */ /* 0x000fe2000bf46270 */
[----:B------:R-:W-:Y:S01]  /*f020*/  ULDC UR4, c[0x0][0x248] ;  /* 0x0000920000047ab9 */ /* 0x000fe20000000800 */
[----:B------:R1:W-:Y:S01]  /*f030*/  @P5 STG.E.U8 desc[UR14][R4.64], R19 ;  /* 0x0000001304005986 */ /* 0x0003e2000c10110e */
[-C--:B0-----:R-:W-:Y:S01]  /*f040*/  IADD3 R6, P5, R11, R2.reuse, RZ ;  /* 0x000000020b067210 */ /* 0x081fe20007fbe0ff */
[----:B------:R-:W-:Y:S01]  /*f050*/  ULDC UR8, c[0x0][0x228] ;  /* 0x00008a0000087ab9 */ /* 0x000fe20000000800 */
[----:B--2---:R-:W-:Y:S01]  /*f060*/  PRMT R27, R20, 0x7770, RZ ;  /* 0x00007770141b7816 */ /* 0x004fe200000000ff */
[----:B------:R0:W-:Y:S01]  /*f070*/  @P0 STG.E.U8 desc[UR14][R8.64], R17 ;  /* 0x0000001108000986 */ /* 0x0001e2000c10110e */
[----:B------:R-:W-:Y:S01]  /*f080*/  ISETP.LT.AND P0, PT, R14, UR6, !P4 ;  /* 0x000000060e007c0c */ /* 0x000fe2000e701270 */
[----:B------:R-:W-:Y:S01]  /*f090*/  IMAD.X R7, R18, 0x1, R0, P5 ;  /* 0x0000000112077824 */ /* 0x000fe200028e0600 */
[----:B------:R-:W-:Y:S01]  /*f0a0*/  ISETP.LT.AND P5, PT, R13, UR8, !P3 ;  /* 0x000000080d007c0c */ /* 0x000fe2000dfa1270 */
[C---:B------:R-:W-:Y:S01]  /*f0b0*/  VIADD R16, R11.reuse, UR4 ;  /* 0x000000040b107c36 */ /* 0x040fe20008000000 */
[----:B------:R-:W-:Y:S01]  /*f0c0*/  ULDC UR4, c[0x0][0x22c] ;  /* 0x00008b0000047ab9 */ /* 0x000fe20000000800 */
[----:B------:R-:W-:Y:S01]  /*f0d0*/  VIADD R10, R12, 0x1c ;  /* 0x0000001c0c0a7836 */ /* 0x000fe20000000000 */
[----:B------:R2:W-:Y:S01]  /*f0e0*/  @P6 STG.E.U8 desc[UR14][R6.64], R27 ;  /* 0x0000001b06006986 */ /* 0x0005e2000c10110e */
[----:B-1----:R-:W-:Y:S01]  /*f0f0*/  IADD3 R4, P4, R11, R3, RZ ;  /* 0x000000030b047210 */ /* 0x002fe20007f9e0ff */
[----:B------:R-:W-:Y:S01]  /*f100*/  ULDC UR6, c[0x0][0x228] ;  /* 0x00008a0000067ab9 */ /* 0x000fe20000000800 */
[----:B------:R-:W-:Y:S01]  /*f110*/  SHF.R.S32.HI R24, RZ, 0x1f, R16 ;  /* 0x0000001fff187819 */ /* 0x000fe20000011410 */
[----:B------:R-:W-:Y:S01]  /*f120*/  ULDC UR8, c[0x0][0x228] ;  /* 0x00008a0000087ab9 */ /* 0x000fe20000000800 */
[----:B0-----:R-:W-:Y:S01]  /*f130*/  IADD3 R8, P6, R16, R2, RZ ;  /* 0x0000000210087210 */ /* 0x001fe20007fde0ff */
[----:B------:R-:W-:Y:S01]  /*f140*/  IMAD.X R5, R18, 0x1, R25, P4 ;  /* 0x0000000112057824 */ /* 0x000fe200020e0619 */
[----:B------:R-:W-:-:S02]  /*f150*/  PRMT R19, R20, 0x7771, RZ ;  /* 0x0000777114137816 */ /* 0x000fc400000000ff */
[----:B------:R-:W-:Y:S01]  /*f160*/  PRMT R17, R20, 0x7772, RZ ;  /* 0x0000777214117816 */ /* 0x000fe200000000ff */
[--C-:B------:R-:W-:Y:S01]  /*f170*/  IMAD.X R9, R24, 0x1, R0.reuse, P6 ;  /* 0x0000000118097824 */ /* 0x100fe200030e0600 */
[----:B------:R-:W-:Y:S01]  /*f180*/  ISETP.GE.AND P4, PT, R10, UR4, PT ;  /* 0x000000040a007c0c */ /* 0x000fe2000bf86270 */
[----:B------:R0:W-:Y:S01]  /*f190*/  @P0 STG.E.U8 desc[UR14][R4.64], R19 ;  /* 0x0000001304000986 */ /* 0x0001e2000c10110e */
[----:B------:R-:W-:Y:S01]  /*f1a0*/  ISETP.LT.AND P0, PT, R14, UR6, !P3 ;  /* 0x000000060e007c0c */ /* 0x000fe2000df01270 */
[----:B------:R-:W-:Y:S01]  /*f1b0*/  ULDC UR4, c[0x0][0x248] ;  /* 0x0000920000047ab9 */ /* 0x000fe20000000800 */
[CC--:B--2---:R-:W-:Y:S01]  /*f1c0*/  IADD3 R6, P3, R16.reuse, R3.reuse, RZ ;  /* 0x0000000310067210 */ /* 0x0c4fe20007f7e0ff */
[----:B------:R-:W-:Y:S01]  /*f1d0*/  VIADD R11, R16, UR4 ;  /* 0x00000004100b7c36 */ /* 0x000fe20008000000 */
[----:B------:R1:W-:Y:S01]  /*f1e0*/  @P5 STG.E.U8 desc[UR14][R8.64], R17 ;  /* 0x0000001108005986 */ /* 0x0003e2000c10110e */
[----:B------:R-:W-:Y:S01]  /*f1f0*/  ISETP.LT.AND P5, PT, R13, UR8, !P1 ;  /* 0x000000080d007c0c */ /* 0x000fe2000cfa1270 */
[----:B------:R-:W-:Y:S01]  /*f200*/  VIADD R10, R12, 0x1d ;  /* 0x0000001d0c0a7836 */ /* 0x000fe20000000000 */
[----:B------:R-:W-:Y:S01]  /*f210*/  ULDC UR6, c[0x0][0x228] ;  /* 0x00008a0000067ab9 */ /* 0x000fe20000000800 */
[----:B------:R-:W-:Y:S01]  /*f220*/  SHF.R.S32.HI R18, RZ, 0x1f, R11 ;  /* 0x0000001fff127819 */ /* 0x000fe2000001140b */
[--C-:B------:R-:W-:Y:S01]  /*f230*/  IMAD.X R7, R24, 0x1, R25.reuse, P3 ;  /* 0x0000000118077824 */ /* 0x100fe200018e0619 */
[----:B------:R-:W-:Y:S01]  /*f240*/  ISETP.LT.AND P1, PT, R14, UR6, !P1 ;  /* 0x000000060e007c0c */ /* 0x000fe2000cf21270 */
[----:B------:R-:W-:Y:S01]  /*f250*/  ULDC UR4, c[0x0][0x22c] ;  /* 0x00008b0000047ab9 */ /* 0x000fe20000000800 */
[----:B0-----:R-:W-:Y:S01]  /*f260*/  IADD3 R4, P6, R11, R2, RZ ;  /* 0x000000020b047210 */ /* 0x001fe20007fde0ff */
[----:B------:R-:W-:Y:S01]  /*f270*/  ULDC UR8, c[0x0][0x228] ;  /* 0x00008a0000087ab9 */ /* 0x000fe20000000800 */
[----:B------:R-:W-:Y:S01]  /*f280*/  PRMT R19, R20, 0x7773, RZ ;  /* 0x0000777314137816 */ /* 0x000fe200000000ff */
[----:B------:R-:W-:Y:S01]  /*f290*/  ULDC UR6, c[0x0][0x228] ;  /* 0x00008a0000067ab9 */ /* 0x000fe20000000800 */
[----:B-1----:R-:W-:Y:S01]  /*f2a0*/  PRMT R17, R21, 0x7770, RZ ;  /* 0x0000777015117816 */ /* 0x002fe200000000ff */
[----:B------:R-:W-:Y:S01]  /*f2b0*/  IMAD.X R5, R18, 0x1, R0, P6 ;  /* 0x0000000112057824 */ /* 0x000fe200030e0600 */
[----:B------:R-:W-:Y:S01]  /*f2c0*/  ISETP.GE.AND P3, PT, R10, UR4, PT ;  /* 0x000000040a007c0c */ /* 0x000fe2000bf66270 */
[----:B------:R0:W-:Y:S01]  /*f2d0*/  @P0 STG.E.U8 desc[UR14][R6.64], R19 ;  /* 0x0000001306000986 */ /* 0x0001e2000c10110e */
[C---:B------:R-:W-:Y:S01]  /*f2e0*/  IADD3 R8, P0, R11.reuse, R3, RZ ;  /* 0x000000030b087210 */ /* 0x040fe20007f1e0ff */
[----:B------:R-:W-:Y:S01]  /*f2f0*/  ULDC UR4, c[0x0][0x248] ;  /* 0x0000920000047ab9 */ /* 0x000fe20000000800 */
[----:B------:R-:W-:Y:S01]  /*f300*/  VIADD R10, R12, 0x1e ;  /* 0x0000001e0c0a7836 */ /* 0x000fe20000000000 */
[----:B------:R1:W-:Y:S01]  /*f310*/  @P5 STG.E.U8 desc[UR14][R4.64], R17 ;  /* 0x0000001104005986 */ /* 0x0003e2000c10110e */
[----:B------:R-:W-:Y:S01]  /*f320*/  VIADD R16, R11, UR4 ;  /* 0x000000040b107c36 */ /* 0x000fe20008000000 */
[----:B------:R-:W-:Y:S01]  /*f330*/  ISETP.LT.AND P5, PT, R13, UR8, !P2 ;  /* 0x000000080d007c0c */ /* 0x000fe2000d7a1270 */
[----:B------:R-:W-:Y:S01]  /*f340*/  IMAD.X R9, R18, 0x1, R25, P0 ;  /* 0x0000000112097824 */ /* 0x000fe200000e0619 */
[----:B------:R-:W-:Y:S01]  /*f350*/  ULDC UR4, c[0x0][0x22c] ;  /* 0x00008b0000047ab9 */ /* 0x000fe20000000800 */
[----:B------:R-:W-:Y:S01]  /*f360*/  ULDC UR8, c[0x0][0x228] ;  /* 0x00008a0000087ab9 */ /* 0x000fe20000000800 */
[----:B------:R-:W-:-:S02]  /*f370*/  SHF.R.S32.HI R20, RZ, 0x1f, R16 ;  /* 0x0000001fff147819 */ /* 0x000fc40000011410 */
[C---:B0-----:R-:W-:Y:S02]  /*f380*/  PRMT R19, R21.reuse, 0x7771, RZ ;  /* 0x0000777115137816 */ /* 0x041fe400000000ff */
[-C--:B------:R-:W-:Y:S02]  /*f390*/  IADD3 R6, P6, R16, R2.reuse, RZ ;  /* 0x0000000210067210 */ /* 0x080fe40007fde0ff */
[----:B-1----:R-:W-:Y:S01]  /*f3a0*/  PRMT R17, R21, 0x7772, RZ ;  /* 0x0000777215117816 */ /* 0x002fe200000000ff */
[----:B------:R0:W-:Y:S01]  /*f3b0*/  @P1 STG.E.U8 desc[UR14][R8.64], R19 ;  /* 0x0000001308001986 */ /* 0x0001e2000c10110e */
[----:B------:R-:W-:Y:S01]  /*f3c0*/  ISETP.LT.AND P1, PT, R14, UR6, !P2 ;  /* 0x000000060e007c0c */ /* 0x000fe2000d721270 */
[--C-:B------:R-:W-:Y:S01]  /*f3d0*/  IMAD.X R7, R20, 0x1, R0.reuse, P6 ;  /* 0x0000000114077824 */ /* 0x100fe200030e0600 */
[----:B------:R-:W-:Y:S01]  /*f3e0*/  ISETP.GE.AND P0, PT, R10, UR4, PT ;  /* 0x000000040a007c0c */ /* 0x000fe2000bf06270 */
[----:B------:R-:W-:Y:S01]  /*f3f0*/  ULDC UR4, c[0x0][0x248] ;  /* 0x0000920000047ab9 */ /* 0x000fe20000000800 */
[CC--:B------:R-:W-:Y:S01]  /*f400*/  IADD3 R4, P2, R16.reuse, R3.reuse, RZ ;  /* 0x0000000310047210 */ /* 0x0c0fe20007f5e0ff */
[----:B------:R-:W-:Y:S01]  /*f410*/  VIADD R11, R16, UR4 ;  /* 0x00000004100b7c36 */ /* 0x000fe20008000000 */
[----:B------:R1:W-:Y:S01]  /*f420*/  @P5 STG.E.U8 desc[UR14][R6.64], R17 ;  /* 0x0000001106005986 */ /* 0x0003e2000c10110e */
[----:B------:R-:W-:Y:S01]  /*f430*/  ISETP.LT.AND P5, PT, R13, UR8, !P4 ;  /* 0x000000080d007c0c */ /* 0x000fe2000e7a1270 */
[----:B------:R-:W-:Y:S01]  /*f440*/  ULDC UR6, c[0x0][0x228] ;  /* 0x00008a0000067ab9 */ /* 0x000fe20000000800 */
[----:B------:R-:W-:Y:S01]  /*f450*/  IMAD.X R5, R20, 0x1, R25, P2 ;  /* 0x0000000114057824 */ /* 0x000fe200010e0619 */
[----:B------:R-:W-:Y:S01]  /*f460*/  PRMT R21, R21, 0x7773, RZ ;  /* 0x0000777315157816 */ /* 0x000fe200000000ff */
[----:B------:R-:W-:Y:S01]  /*f470*/  VIADD R10, R12, 0x1f ;  /* 0x0000001f0c0a7836 */ /* 0x000fe20000000000 */
[----:B------:R-:W-:Y:S01]  /*f480*/  SHF.R.S32.HI R18, RZ, 0x1f, R11 ;  /* 0x0000001fff127819 */ /* 0x000fe2000001140b */
[----:B------:R-:W-:Y:S01]  /*f490*/  ULDC UR4, c[0x0][0x22c] ;  /* 0x00008b0000047ab9 */ /* 0x000fe20000000800 */
[CC--:B0-----:R-:W-:Y:S01]  /*f4a0*/  IADD3 R8, P6, R11.reuse, R2.reuse, RZ ;  /* 0x000000020b087210 */ /* 0x0c1fe20007fde0ff */
[----:B------:R0:W-:Y:S01]  /*f4b0*/  @P1 STG.E.U8 desc[UR14][R4.64], R21 ;  /* 0x0000001504001986 */ /* 0x0001e2000c10110e */
[----:B------:R-:W-:Y:S01]  /*f4c0*/  ISETP.LT.AND P1, PT, R14, UR6, !P4 ;  /* 0x000000060e007c0c */ /* 0x000fe2000e721270 */
[----:B------:R-:W-:Y:S01]  /*f4d0*/  ULDC UR6, c[0x0][0x228] ;  /* 0x00008a0000067ab9 */ /* 0x000fe20000000800 */
[----:B-1----:R-:W-:Y:S01]  /*f4e0*/  PRMT R17, R22, 0x7770, RZ ;  /* 0x0000777016117816 */ /* 0x002fe200000000ff */
[----:B------:R-:W-:Y:S01]  /*f4f0*/  IMAD.X R9, R18, 0x1, R0, P6 ;  /* 0x0000000112097824 */ /* 0x000fe200030e0600 */
[C---:B------:R-:W-:Y:S01]  /*f500*/  IADD3 R6, P4, R11.reuse, R3, RZ ;  /* 0x000000030b067210 */ /* 0x040fe20007f9e0ff */
[----:B------:R-:W-:Y:S01]  /*f510*/  ULDC UR8, c[0x0][0x228] ;  /* 0x00008a0000087ab9 */ /* 0x000fe20000000800 */
[----:B------:R-:W-:Y:S01]  /*f520*/  ISETP.GE.AND P2, PT, R10, UR4, PT ;  /* 0x000000040a007c0c */ /* 0x000fe2000bf46270 */
[----:B------:R-:W-:Y:S01]  /*f530*/  ULDC UR4, c[0x0][0x248] ;  /* 0x0000920000047ab9 */ /* 0x000fe20000000800 */
[----:B------:R-:W-:Y:S01]  /*f540*/  VIADD R10, R12, 0x20 ;  /* 0x000000200c0a7836 */ /* 0x000fe20000000000 */
[----:B------:R1:W-:Y:S01]  /*f550*/  @P5 STG.E.U8 desc[UR14][R8.64], R17 ;  /* 0x0000001108005986 */ /* 0x0003e2000c10110e */
[----:B------:R-:W-:Y:S01]  /*f560*/  VIADD R16, R11, UR4 ;  /* 0x000000040b107c36 */ /* 0x000fe20008000000 */
[----:B------:R-:W-:Y:S01]  /*f570*/  ISETP.LT.AND P5, PT, R13, UR6, !P3 ;  /* 0x000000060d007c0c */ /* 0x000fe2000dfa1270 */
[----:B------:R-:W-:Y:S01]  /*f580*/  IMAD.X R7, R18, 0x1, R25, P4 ;  /* 0x0000000112077824 */ /* 0x000fe200020e0619 */
[----:B------:R-:W-:Y:S01]  /*f590*/  ULDC UR4, c[0x0][0x22c] ;  /* 0x00008b0000047ab9 */ /* 0x000fe20000000800 */
[----:B------:R-:W-:Y:S01]  /*f5a0*/  PRMT R11, R22, 0x7772, RZ ;  /* 0x00007772160b7816 */ /* 0x000fe200000000ff */
[----:B------:R-:W-:Y:S01]  /*f5b0*/  ULDC UR6, c[0x0][0x22c] ;  /* 0x00008b0000067ab9 */ /* 0x000fe20000000800 */
[----:B------:R-:W-:Y:S01]  /*f5c0*/  ISETP.GE.AND P4, PT, R10, UR4, PT ;  /* 0x000000040a007c0c */ /* 0x000fe2000bf86270 */
[----:B------:R-:W-:Y:S01]  /*f5d0*/  ULDC UR4, c[0x0][0x228] ;  /* 0x00008a0000047ab9 */ /* 0x000fe20000000800 */
[----:B------:R-:W-:Y:S01]  /*f5e0*/  SHF.R.S32.HI R19, RZ, 0x1f, R16 ;  /* 0x0000001fff137819 */ /* 0x000fe20000011410 */
[----:B------:R-:W-:Y:S01]  /*f5f0*/  VIADD R10, R12, 0x21 ;  /* 0x000000210c0a7836 */ /* 0x000fe20000000000 */
[----:B0-----:R-:W-:-:S02]  /*f600*/  IADD3 R4, P6, R16, R2, RZ ;  /* 0x0000000210047210 */ /* 0x001fc40007fde0ff */
[----:B-1----:R-:W-:Y:S02]  /*f610*/  PRMT R17, R22, 0x7771, RZ ;  /* 0x0000777116117816 */ /* 0x002fe400000000ff */
[----:B---3--:R-:W-:Y:S01]  /*f620*/  PRMT R21, R69, 0x7770, RZ ;  /* 0x0000777045157816 */ /* 0x008fe200000000ff */
[----:B------:R-:W-:Y:S01]  /*f630*/  IMAD.X R5, R19, 0x1, R0, P6 ;  /* 0x0000000113057824 */ /* 0x000fe200030e0600 */
[----:B------:R-:W-:Y:S01]  /*f640*/  PRMT R27, R71, 0x7770, RZ ;  /* 0x00007770471b7816 */ /* 0x000fe200000000ff */
        /* <DEDUP_REMOVED lines=29> */
[C---:B------:R-:W-:Y:S01]  /*f820*/  PRMT R17, R23.reuse, 0x7773, RZ ;  /* 0x0000777317117816 */ /* 0x040fe200000000ff */
[----:B------:R-:W-:Y:S01]  /*f830*/  VIADD R8, R16, UR4 ;  /* 0x0000000410087c36 */ /* 0x000fe20008000000 */
[----:B------:R-:W-:Y:S01]  /*f840*/  ULDC UR4, c[0x0][0x248] ;  /* 0x0000920000047ab9 */ /* 0x000fe20000000800 */
[----:B------:R-:W-:Y:S01]  /*f850*/  PRMT R23, R23, 0x7772, RZ ;  /* 0x0000777217177816 */ /* 0x000fe200000000ff */
[----:B------:R0:W-:Y:S01]  /*f860*/  @P0 STG.E.U8 desc[UR14][R6.64], R19 ;  /* 0x0000001306000986 */ /* 0x0001e2000c10110e */
[----:B------:R-:W-:Y:S01]  /*f870*/  ISETP.LT.AND P0, PT, R14, UR6, !P2 ;  /* 0x000000060e007c0c */ /* 0x000fe2000d701270 */
[----:B------:R-:W-:Y:S01]  /*f880*/  VIADD R10, R12, 0x23 ;  /* 0x000000230c0a7836 */ /* 0x000fe20000000000 */
[----:B------:R-:W-:Y:S01]  /*f890*/  SHF.R.S32.HI R9, RZ, 0x1f, R8 ;  /* 0x0000001fff097819 */ /* 0x000fe20000011408 */
[C---:B-1----:R-:W-:Y:S01]  /*f8a0*/  VIADD R11, R8.reuse, UR4 ;  /* 0x00000004080b7c36 */ /* 0x042fe20008000000 */
[CC--:B------:R-:W-:Y:S01]  /*f8b0*/  IADD3 R4, P6, R8.reuse, R2.reuse, RZ ;  /* 0x0000000208047210 */ /* 0x0c0fe20007fde0ff */
[----:B------:R-:W-:Y:S01]  /*f8c0*/  ULDC UR4, c[0x0][0x22c] ;  /* 0x00008b0000047ab9 */ /* 0x000fe20000000800 */
[-C--:B------:R-:W-:Y:S01]  /*f8d0*/  IADD3 R8, P2, R8, R3.reuse, RZ ;  /* 0x0000000308087210 */ /* 0x080fe20007f5e0ff */
[----:B------:R-:W-:Y:S01]  /*f8e0*/  ULDC UR6, c[0x0][0x228] ;  /* 0x00008a0000067ab9 */ /* 0x000fe20000000800 */
        /* <DEDUP_REMOVED lines=9> */
[----:B------:R-:W-:Y:S01]  /*f980*/  PRMT R19, R28, 0x7770, RZ ;  /* 0x000077701c137816 */ /* 0x000fe200000000ff */
        /* <DEDUP_REMOVED lines=15> */
[----:B------:R-:W-:Y:S01]  /*fa80*/  ISETP.GE.AND P4, PT, R10, UR4, PT ;  /* 0x000000040a007c0c */ /* 0x000fe2000bf86270 */
[--C-:B------:R-:W-:Y:S01]  /*fa90*/  IMAD.X R9, R20, 0x1, R0.reuse, P6 ;  /* 0x0000000114097824 */ /* 0x100fe200030e0600 */
[----:B------:R-:W-:Y:S01]  /*faa0*/  ULDC UR4, c[0x0][0x248] ;  /* 0x0000920000047ab9 */ /* 0x000fe20000000800 */
[----:B--2---:R-:W-:Y:S01]  /*fab0*/  PRMT R19, R28, 0x7771, RZ ;  /* 0x000077711c137816 */ /* 0x004fe200000000ff */
[----:B------:R-:W-:Y:S01]  /*fac0*/  VIADD R11, R16, UR4 ;  /* 0x00000004100b7c36 */ /* 0x000fe20008000000 */
[----:B------:R-:W-:Y:S01]  /*fad0*/  ULDC UR4, c[0x0][0x22c] ;  /* 0x00008b0000047ab9 */ /* 0x000fe20000000800 */
[----:B------:R-:W-:Y:S01]  /*fae0*/  VIADD R10, R12, 0x25 ;  /* 0x000000250c0a7836 */ /* 0x000fe20000000000 */
[----:B------:R-:W-:Y:S01]  /*faf0*/  PRMT R23, R71, 0x7771, RZ ;  /* 0x0000777147177816 */ /* 0x000fe200000000ff */
[----:B------:R0:W-:Y:S01]  /*fb00*/  @P0 STG.E.U8 desc[UR14][R4.64], R19 ;  /* 0x0000001304000986 */ /* 0x0001e2000c10110e */
[----:B------:R-:W-:Y:S01]  /*fb10*/  ISETP.LT.AND P0, PT, R14, UR6, !P3 ;  /* 0x000000060e007c0c */ /* 0x000fe2000df01270 */
[----:B------:R-:W-:Y:S01]  /*fb20*/  ULDC UR6, c[0x0][0x228] ;  /* 0x00008a0000067ab9 */ /* 0x000fe20000000800 */
[-C--:B------:R-:W-:Y:S01]  /*fb30*/  IADD3 R6, P3, R16, R3.reuse, RZ ;  /* 0x0000000310067210 */ /* 0x080fe20007f7e0ff */
[----:B------:R1:W-:Y:S01]  /*fb40*/  @P5 STG.E.U8 desc[UR14][R8.64], R17 ;  /* 0x0000001108005986 */ /* 0x0003e2000c10110e */
[----:B------:R-:W-:Y:S01]  /*fb50*/  ISETP.LT.AND P5, PT, R13, UR8, !P1 ;  /* 0x000000080d007c0c */ /* 0x000fe2000cfa1270 */
[----:B------:R-:W-:Y:S01]  /*fb60*/  ULDC UR8, c[0x0][0x228] ;  /* 0x00008a0000087ab9 */ /* 0x000fe20000000800 */
[----:B------:R-:W-:Y:S01]  /*fb70*/  SHF.R.S32.HI R18, RZ, 0x1f, R11 ;  /* 0x0000001fff127819 */ /* 0x000fe2000001140b */
[----:B------:R-:W-:Y:S01]  /*fb80*/  IMAD.X R7, R20, 0x1, R25, P3 ;  /* 0x0000000114077824 */ /* 0x000fe200018e0619 */
[----:B------:R-:W-:Y:S01]  /*fb90*/  ISETP.LT.AND P1, PT, R14, UR6, !P1 ;  /* 0x000000060e007c0c */ /* 0x000fe2000cf21270 */
[----:B------:R-:W-:Y:S01]  /*fba0*/  ULDC UR6, c[0x0][0x228] ;  /* 0x00008a0000067ab9 */ /* 0x000fe20000000800 */
[----:B------:R-:W-:Y:S01]  /*fbb0*/  ISETP.GE.AND P3, PT, R10, UR4, PT ;  /* 0x000000040a007c0c */ /* 0x000fe2000bf66270 */
[----:B------:R-:W-:Y:S01]  /*fbc0*/  ULDC UR4, c[0x0][0x248] ;  /* 0x0000920000047ab9 */ /* 0x000fe20000000800 */
[C---:B0-----:R-:W-:Y:S01]  /*fbd0*/  IADD3 R4, P6, R11.reuse, R2, RZ ;  /* 0x000000020b047210 */ /* 0x041fe20007fde0ff */
[----:B------:R-:W-:Y:S01]  /*fbe0*/  VIADD R16, R11, UR4 ;  /* 0x000000040b107c36 */ /* 0x000fe20008000000 */
[----:B------:R-:W-:Y:S01]  /*fbf0*/  PRMT R19, R28, 0x7773, RZ ;  /* 0x000077731c137816 */ /* 0x000fe200000000ff */
[----:B------:R-:W-:Y:S01]  /*fc00*/  VIADD R10, R12, 0x26 ;  /* 0x000000260c0a7836 */ /* 0x000fe20000000000 */
[----:B-1----:R-:W-:Y:S01]  /*fc10*/  PRMT R17, R29, 0x7770, RZ ;  /* 0x000077701d117816 */ /* 0x002fe200000000ff */
[----:B------:R-:W-:Y:S01]  /*fc20*/  IMAD.X R5, R18, 0x1, R0, P6 ;  /* 0x0000000112057824 */ /* 0x000fe200030e0600 */
[----:B------:R-:W-:Y:S01]  /*fc30*/  SHF.R.S32.HI R20, RZ, 0x1f, R16 ;  /* 0x0000001fff147819 */ /* 0x000fe20000011410 */
[----:B------:R0:W-:Y:S01]  /*fc40*/  @P0 STG.E.U8 desc[UR14][R6.64], R19 ;  /* 0x0000001306000986 */ /* 0x0001e2000c10110e */
[----:B------:R-:W-:Y:S01]  /*fc50*/  IADD3 R8, P0, R11, R3, RZ ;  /* 0x000000030b087210 */ /* 0x000fe20007f1e0ff */
[----:B------:R-:W-:-:S02]  /*fc60*/  ULDC UR4, c[0x0][0x22c] ;  /* 0x00008b0000047ab9 */ /* 0x000fc40000000800 */
        /* <DEDUP_REMOVED lines=11> */
[C---:B-1----:R-:W-:Y:S01]  /*fd20*/  PRMT R17, R29.reuse, 0x7772, RZ ;  /* 0x000077721d117816 */ /* 0x042fe200000000ff */
[----:B------:R0:W-:Y:S01]  /*fd30*/  @P1 STG.E.U8 desc[UR14][R8.64], R19 ;  /* 0x0000001308001986 */ /* 0x0001e2000c10110e */
[----:B------:R-:W-:Y:S01]  /*fd40*/  ISETP.LT.AND P1, PT, R14, UR6, !P2 ;  /* 0x000000060e007c0c */ /* 0x000fe2000d721270 */
[----:B------:R-:W-:Y:S01]  /*fd50*/  IMAD.X R7, R20, 0x1, R0, P6 ;  /* 0x0000000114077824 */ /* 0x000fe200030e0600 */
[----:B------:R-:W-:Y:S01]  /*fd60*/  IADD3 R4, P2, R16, R3, RZ ;  /* 0x0000000310047210 */ /* 0x000fe20007f5e0ff */
[----:B------:R-:W-:Y:S01]  /*fd70*/  ULDC UR6, c[0x0][0x228] ;  /* 0x00008a0000067ab9 */ /* 0x000fe20000000800 */
[----:B------:R-:W-:Y:S02]  /*fd80*/  PRMT R29, R29, 0x7773, RZ ;  /* 0x000077731d1d7816 */ /* 0x000fe400000000ff */
[----:B------:R1:W-:Y:S01]  /*fd90*/  @P5 STG.E.U8 desc[UR14][R6.64], R17 ;  /* 0x0000001106005986 */ /* 0x0003e2000c10110e */
[----:B------:R-:W-:Y:S01]  /*fda0*/  ISETP.LT.AND P5, PT, R13, UR8, !P4 ;  /* 0x000000080d007c0c */ /* 0x000fe2000e7a1270 */
[----:B------:R-:W-:Y:S01]  /*fdb0*/  IMAD.X R5, R20, 0x1, R25, P2 ;  /* 0x0000000114057824 */ /* 0x000fe200010e0619 */
[----:B------:R-:W-:Y:S01]  /*fdc0*/  SHF.R.S32.HI R18, RZ, 0x1f, R11 ;  /* 0x0000001fff127819 */ /* 0x000fe2000001140b */
[----:B------:R-:W-:Y:S01]  /*fdd0*/  ULDC UR8, c[0x0][0x228] ;  /* 0x00008a0000087ab9 */ /* 0x000fe20000000800 */
[----:B0-----:R-:W-:-:S02]  /*fde0*/  IADD3 R8, P6, R11, R2, RZ ;  /* 0x000000020b087210 */ /* 0x001fc40007fde0ff */
[----:B------:R0:W-:Y:S01]  /*fdf0*/  @P1 STG.E.U8 desc[UR14][R4.64], R29 ;  /* 0x0000001d04001986 */ /* 0x0001e2000c10110e */
[----:B------:R-:W-:Y:S01]  /*fe00*/  ISETP.LT.AND P1, PT, R14, UR6, !P4 ;  /* 0x000000060e007c0c */ /* 0x000fe2000e721270 */
[----:B------:R-:W-:Y:S01]  /*fe10*/  ULDC UR6, c[0x0][0x228] ;  /* 0x00008a0000067ab9 */ /* 0x000fe20000000800 */
[----:B------:R-:W-:Y:S01]  /*fe20*/  IMAD.X R9, R18, 0x1, R0, P6 ;  /* 0x0000000112097824 */ /* 0x000fe200030e0600 */
[----:B------:R-:W-:Y:S01]  /*fe30*/  ISETP.GE.AND P2, PT, R10, UR4, PT ;  /* 0x000000040a007c0c */ /* 0x000fe2000bf46270 */
[----:B------:R-:W-:Y:S01]  /*fe40*/  ULDC UR4, c[0x0][0x248] ;  /* 0x0000920000047ab9 */ /* 0x000fe20000000800 */
[----:B-1----:R-:W-:Y:S01]  /*fe50*/  PRMT R17, R30, 0x7770, RZ ;  /* 0x000077701e117816 */ /* 0x002fe200000000ff */
[----:B------:R-:W-:Y:S01]  /*fe60*/  VIADD R10, R12, 0x28 ;  /* 0x000000280c0a7836 */ /* 0x000fe20000000000 */
[C---:B------:R-:W-:Y:S01]  /*fe70*/  IADD3 R6, P4, R11.reuse, R3, RZ ;  /* 0x000000030b067210 */ /* 0x040fe20007f9e0ff */
[----:B------:R-:W-:Y:S01]  /*fe80*/  VIADD R16, R11, UR4 ;  /* 0x000000040b107c36 */ /* 0x000fe20008000000 */
[----:B------:R-:W-:Y:S01]  /*fe90*/  ULDC UR4, c[0x0][0x22c] ;  /* 0x00008b0000047ab9 */ /* 0x000fe20000000800 */
[----:B------:R1:W-:Y:S01]  /*fea0*/  @P5 STG.E.U8 desc[UR14][R8.64], R17 ;  /* 0x0000001108005986 */ /* 0x0003e2000c10110e */
[----:B------:R-:W-:Y:S01]  /*feb0*/  ISETP.LT.AND P5, PT, R13, UR6, !P3 ;  /* 0x000000060d007c0c */ /* 0x000fe2000dfa1270 */
[----:B------:R-:W-:Y:S01]  /*fec0*/  IMAD.X R7, R18, 0x1, R25, P4 ;  /* 0x0000000112077824 */ /* 0x000fe200020e0619 */
[----:B------:R-:W-:Y:S01]  /*fed0*/  ISETP.GE.AND P4, PT, R10, UR4, PT ;  /* 0x000000040a007c0c */ /* 0x000fe2000bf86270 */
[----:B------:R-:W-:Y:S01]  /*fee0*/  ULDC UR4, c[0x0][0x228] ;  /* 0x00008a0000047ab9 */ /* 0x000fe20000000800 */
[----:B------:R-:W-:Y:S01]  /*fef0*/  SHF.R.S32.HI R19, RZ, 0x1f, R16 ;  /* 0x0000001fff137819 */ /* 0x000fe20000011410 */
[----:B------:R-:W-:Y:S01]  /*ff00*/  VIADD R10, R12, 0x29 ;  /* 0x000000290c0a7836 */ /* 0x000fe20000000000 */
[----:B0-----:R-:W-:Y:S01]  /*ff10*/  IADD3 R4, P6, R16, R2, RZ ;  /* 0x0000000210047210 */ /* 0x001fe20007fde0ff */
[----:B------:R-:W-:Y:S01]  /*ff20*/  ULDC UR6, c[0x0][0x22c] ;  /* 0x00008b0000067ab9 */ /* 0x000fe20000000800 */
[----:B------:R-:W-:-:S02]  /*ff30*/  PRMT R11, R30, 0x7772, RZ ;  /* 0x000077721e0b7816 */ /* 0x000fc400000000ff */
        /* <DEDUP_REMOVED lines=75> */
[----:B------:R-:W-:Y:S02]  /*103f0*/  VIADD R10, R12, 0x2d ;  /* 0x0000002d0c0a7836 */ /* 0x000fe40000000000 */
        /* <DEDUP_REMOVED lines=637> */
[----:B------:R-:W-:Y:S01]  /*12bd0*/  SHF.R.S32.HI R19, RZ, 0x1f, R16 ;  /* 0x0000001fff137819 */ /* 0x000fe20000011410 */
[----:B------:R-:W-:Y:S01]  /*12be0*/  ULDC UR6, c[0x0][0x22c] ;  /* 0x00008b0000067ab9 */ /* 0x000fe20000000800 */
[----:B0-----:R-:W-:-:S02]  /*12bf0*/  IADD3 R4, P6, R16, R2, RZ ;  /* 0x0000000210047210 */ /* 0x001fc40007fde0ff */
[----:B------:R-:W-:Y:S01]  /*12c00*/  ISETP.GE.AND P4, PT, R10, UR4, PT ;  /* 0x000000040a007c0c */ /* 0x000fe2000bf86270 */
[----:B------:R-:W-:Y:S01]  /*12c10*/  ULDC UR4, c[0x0][0x228] ;  /* 0x00008a0000047ab9 */ /* 0x000fe20000000800 */
[C---:B------:R-:W-:Y:S01]  /*12c20*/  PRMT R11, R50.reuse, 0x7772, RZ ;  /* 0x00007772320b7816 */ /* 0x040fe200000000ff */
[----:B------:R-:W-:Y:S01]  /*12c30*/  IMAD.X R5, R19, 0x1, R0, P6 ;  /* 0x0000000113057824 */ /* 0x000fe200030e0600 */
[----:B-1----:R-:W-:Y:S01]  /*12c40*/  PRMT R17, R50, 0x7771, RZ ;  /* 0x0000777132117816 */ /* 0x002fe200000000ff */
[----:B------:R-:W-:-:S04]  /*12c50*/  VIADD R10, R12, 0x51 ;  /* 0x000000510c0a7836 */ /* 0x000fc80000000000 */
        /* <DEDUP_REMOVED lines=28> */
[----:B0-----:R-:W-:Y:S01]  /*12e20*/  VIADD R8, R16, UR4 ;  /* 0x0000000410087c36 */ /* 0x001fe20008000000 */
[----:B------:R-:W-:Y:S01]  /*12e30*/  ULDC UR4, c[0x0][0x248] ;  /* 0x0000920000047ab9 */ /* 0x000fe20000000800 */
[----:B------:R-:W-:Y:S01]  /*12e40*/  IMAD.X R7, R10, 0x1, R25, P6 ;  /* 0x000000010a077824 */ /* 0x000fe200030e0619 */
[----:B------:R-:W-:Y:S01]  /*12e50*/  PRMT R17, R51, 0x7773, RZ ;  /* 0x0000777333117816 */ /* 0x000fe200000000ff */
[----:B------:R-:W-:Y:S01]  /*12e60*/  VIADD R10, R12, 0x53 ;  /* 0x000000530c0a7836 */ /* 0x000fe20000000000 */
[----:B------:R-:W-:-:S02]  /*12e70*/  SHF.R.S32.HI R9, RZ, 0x1f, R8 ;  /* 0x0000001fff097819 */ /* 0x000fc40000011408 */
[----:B------:R0:W-:Y:S01]  /*12e80*/  @P0 STG.E.U8 desc[UR14][R6.64], R19 ;  /* 0x0000001306000986 */ /* 0x0001e2000c10110e */
[----:B------:R-:W-:Y:S01]  /*12e90*/  ISETP.LT.AND P0, PT, R14, UR6, !P2 ;  /* 0x000000060e007c0c */ /* 0x000fe2000d701270 */
[C---:B-1----:R-:W-:Y:S01]  /*12ea0*/  VIADD R11, R8.reuse, UR4 ;  /* 0x00000004080b7c36 */ /* 0x042fe20008000000 */
[CC--:B------:R-:W-:Y:S01]  /*12eb0*/  IADD3 R4, P6, R8.reuse, R2.reuse, RZ ;  /* 0x0000000208047210 */ /* 0x0c0fe20007fde0ff */
[----:B------:R-:W-:Y:S01]  /*12ec0*/  ULDC UR4, c[0x0][0x22c] ;  /* 0x00008b0000047ab9 */ /* 0x000fe20000000800 */
[----:B------:R-:W-:Y:S01]  /*12ed0*/  IADD3 R8, P2, R8, R3, RZ ;  /* 0x0000000308087210 */ /* 0x000fe20007f5e0ff */
[----:B------:R-:W-:Y:S01]  /*12ee0*/  ULDC UR6, c[0x0][0x228] ;  /* 0x00008a0000067ab9 */ /* 0x000fe20000000800 */
[----:B------:R-:W-:Y:S01]  /*12ef0*/  PRMT R51, R51, 0x7772, RZ ;  /* 0x0000777233337816 */ /* 0x000fe200000000ff */
[----:B------:R-:W-:Y:S01]  /*12f00*/  IMAD.X R5, R9, 0x1, R0, P6 ;  /* 0x0000000109057824 */ /* 0x000fe200030e0600 */
[----:B------:R-:W-:Y:S01]  /*12f10*/  ISETP.LT.AND P6, PT, R13, UR8, !P4 ;  /* 0x000000080d007c0c */ /* 0x000fe2000e7c1270 */
[----:B------:R-:W-:Y:S01]  /*12f20*/  IMAD.X R9, R9, 0x1, R25, P2 ;  /* 0x0000000109097824 */ /* 0x000fe200010e0619 */
[----:B------:R-:W-:Y:S01]  /*12f30*/  SHF.R.S32.HI R18, RZ, 0x1f, R11 ;  /* 0x0000001fff127819 */ /* 0x000fe2000001140b */
[----:B------:R-:W-:Y:S01]  /*12f40*/  ULDC UR8, c[0x0][0x228] ;  /* 0x00008a0000087ab9 */ /* 0x000fe20000000800 */
[----:B------:R1:W-:Y:S01]  /*12f50*/  @P5 STG.E.U8 desc[UR14][R4.64], R51 ;  /* 0x0000003304005986 */ /* 0x0003e2000c10110e */
[----:B0-----:R-:W-:-:S02]  /*12f60*/  IADD3 R6, P5, R11, R2, RZ ;  /* 0x000000020b067210 */ /* 0x001fc40007fbe0ff */
[----:B------:R-:W-:Y:S01]  /*12f70*/  ISETP.GE.AND P2, PT, R10, UR4, PT ;  /* 0x000000040a007c0c */ /* 0x000fe2000bf46270 */
[----:B------:R0:W-:Y:S01]  /*12f80*/  @P0 STG.E.U8 desc[UR14][R8.64], R17 ;  /* 0x0000001108000986 */ /* 0x0001e2000c10110e */
[----:B------:R-:W-:Y:S01]  /*12f90*/  ULDC UR4, c[0x0][0x248] ;  /* 0x0000920000047ab9 */ /* 0x000fe20000000800 */
[----:B------:R-:W-:Y:S01]  /*12fa0*/  ISETP.LT.AND P0, PT, R14, UR6, !P4 ;  /* 0x000000060e007c0c */ /* 0x000fe2000e701270 */
[----:B------:R-:W-:Y:S01]  /*12fb0*/  IMAD.X R7, R18, 0x1, R0, P5 ;  /* 0x0000000112077824 */ /* 0x000fe200028e0600 */
[----:B------:R-:W-:Y:S01]  /*12fc0*/  PRMT R19, R52, 0x7770, RZ ;  /* 0x0000777034137816 */ /* 0x000fe200000000ff */
[----:B------:R-:W-:Y:S01]  /*12fd0*/  VIADD R16, R11, UR4 ;  /* 0x000000040b107c36 */ /* 0x000fe20008000000 */
[----:B------:R-:W-:Y:S01]  /*12fe0*/  ISETP.LT.AND P5, PT, R13, UR8, !P3 ;  /* 0x000000080d007c0c */ /* 0x000fe2000dfa1270 */
[----:B------:R-:W-:Y:S01]  /*12ff0*/  VIADD R10, R12, 0x54 ;  /* 0x000000540c0a7836 */ /* 0x000fe20000000000 */
[----:B-1----:R-:W-:Y:S01]  /*13000*/  IADD3 R4, P4, R11, R3, RZ ;  /* 0x000000030b047210 */ /* 0x002fe20007f9e0ff */
[----:B------:R1:W-:Y:S01]  /*13010*/  @P6 STG.E.U8 desc[UR14][R6.64], R19 ;  /* 0x0000001306006986 */ /* 0x0003e2000c10110e */
[----:B------:R-:W-:Y:S01]  /*13020*/  SHF.R.S32.HI R20, RZ, 0x1f, R16 ;  /* 0x0000001fff147819 */ /* 0x000fe20000011410 */
[----:B------:R-:W-:Y:S01]  /*13030*/  ULDC UR4, c[0x0][0x22c] ;  /* 0x00008b0000047ab9 */ /* 0x000fe20000000800 */
[----:B0-----:R-:W-:Y:S01]  /*13040*/  IADD3 R8, P6, R16, R2, RZ ;  /* 0x0000000210087210 */ /* 0x001fe20007fde0ff */
[----:B------:R-:W-:Y:S01]  /*13050*/  IMAD.X R5, R18, 0x1, R25, P4 ;  /* 0x0000000112057824 */ /* 0x000fe200020e0619 */
[----:B------:R-:W-:Y:S01]  /*13060*/  PRMT R17, R52, 0x7772, RZ ;  /* 0x0000777234117816 */ /* 0x000fe200000000ff */
[----:B------:R-:W-:Y:S01]  /*13070*/  ULDC UR6, c[0x0][0x228] ;  /* 0x00008a0000067ab9 */ /* 0x000fe20000000800 */
[----:B------:R-:W-:Y:S01]  /*13080*/  ISETP.GE.AND P4, PT, R10, UR4, PT ;  /* 0x000000040a007c0c */ /* 0x000fe2000bf86270 */
[----:B------:R-:W-:Y:S01]  /*13090*/  IMAD.X R9, R20, 0x1, R0, P6 ;  /* 0x0000000114097824 */ /* 0x000fe200030e0600 */
[----:B------:R-:W-:Y:S01]  /*130a0*/  ULDC UR4, c[0x0][0x248] ;  /* 0x0000920000047ab9 */ /* 0x000fe20000000800 */
[----:B------:R-:W-:Y:S01]  /*130b0*/  ULDC UR8, c[0x0][0x228] ;  /* 0x00008a0000087ab9 */ /* 0x000fe20000000800 */
[----:B------:R-:W-:Y:S01]  /*130c0*/  VIADD R11, R16, UR4 ;  /* 0x00000004100b7c36 */ /* 0x000fe20008000000 */
[----:B-1----:R-:W-:Y:S01]  /*130d0*/  PRMT R19, R52, 0x7771, RZ ;  /* 0x0000777134137816 */ /* 0x002fe200000000ff */
[----:B------:R-:W-:Y:S01]  /*130e0*/  VIADD R10, R12, 0x55 ;  /* 0x000000550c0a7836 */ /* 0x000fe20000000000 */
[----:B------:R-:W-:-:S02]  /*130f0*/  ULDC UR4, c[0x0][0x22c] ;  /* 0x00008b0000047ab9 */ /* 0x000fc40000000800 */
[----:B------:R-:W-:Y:S01]  /*13100*/  SHF.R.S32.HI R18, RZ, 0x1f, R11 ;  /* 0x0000001fff127819 */ /* 0x000fe2000001140b */
[----:B------:R0:W-:Y:S01]  /*13110*/  @P0 STG.E.U8 desc[UR14][R4.64], R19 ;  /* 0x0000001304000986 */ /* 0x0001e2000c10110e */
[----:B------:R-:W-:Y:S01]  /*13120*/  ISETP.LT.AND P0, PT, R14, UR6, !P3 ;  /* 0x000000060e007c0c */ /* 0x000fe2000df01270 */
[----:B------:R-:W-:Y:S01]  /*13130*/  ULDC UR6, c[0x0][0x228] ;  /* 0x00008a0000067ab9 */ /* 0x000fe20000000800 */
[-C--:B------:R-:W-:Y:S01]  /*13140*/  IADD3 R6, P3, R16, R3.reuse, RZ ;  /* 0x0000000310067210 */ /* 0x080fe20007f7e0ff */
[----:B------:R1:W-:Y:S01]  /*13150*/  @P5 STG.E.U8 desc[UR14][R8.64], R17 ;  /* 0x0000001108005986 */ /* 0x0003e2000c10110e */
[----:B------:R-:W-:Y:S01]  /*13160*/  ISETP.LT.AND P5, PT, R13, UR8, !P1 ;  /* 0x000000080d007c0c */ /* 0x000fe2000cfa1270 */
[----:B------:R-:W-:Y:S01]  /*13170*/  ULDC UR8, c[0x0][0x228] ;  /* 0x00008a0000087ab9 */ /* 0x000fe20000000800 */
[----:B------:R-:W-:Y:S01]  /*13180*/  ISETP.LT.AND P1, PT, R14, UR6, !P1 ;  /* 0x000000060e007c0c */ /* 0x000fe2000cf21270 */
[----:B------:R-:W-:Y:S01]  /*13190*/  IMAD.X R7, R20, 0x1, R25, P3 ;  /* 0x0000000114077824 */ /* 0x000fe200018e0619 */
[----:B------:R-:W-:Y:S01]  /*131a0*/  ISETP.GE.AND P3, PT, R10, UR4, PT ;  /* 0x000000040a007c0c */ /* 0x000fe2000bf66270 */
[----:B------:R-:W-:Y:S01]  /*131b0*/  ULDC UR4, c[0x0][0x248] ;  /* 0x0000920000047ab9 */ /* 0x000fe20000000800 */
[----:B------:R-:W-:Y:S01]  /*131c0*/  VIADD R10, R12, 0x56 ;  /* 0x000000560c0a7836 */ /* 0x000fe20000000000 */
[C---:B0-----:R-:W-:Y:S01]  /*131d0*/  IADD3 R4, P6, R11.reuse, R2, RZ ;  /* 0x000000020b047210 */ /* 0x041fe20007fde0ff */
[----:B------:R-:W-:Y:S01]  /*131e0*/  VIADD R16, R11, UR4 ;  /* 0x000000040b107c36 */ /* 0x000fe20008000000 */
[----:B------:R-:W-:Y:S01]  /*131f0*/  PRMT R19, R52, 0x7773, RZ ;  /* 0x0000777334137816 */ /* 0x000fe200000000ff */
[----:B------:R-:W-:Y:S01]  /*13200*/  ULDC UR6, c[0x0][0x228] ;  /* 0x00008a0000067ab9 */ /* 0x000fe20000000800 */
        /* <DEDUP_REMOVED lines=37> */
[C---:B------:R-:W-:Y:S01]  /*13460*/  VIADD R16, R11.reuse, UR4 ;  /* 0x000000040b107c36 */ /* 0x040fe20008000000 */
[----:B------:R-:W-:Y:S01]  /*13470*/  IADD3 R6, P4, R11, R3, RZ ;  /* 0x000000030b067210 */ /* 0x000fe20007f9e0ff */
[----:B------:R-:W-:Y:S01]  /*13480*/  VIADD R10, R12, 0x58 ;  /* 0x000000580c0a7836 */ /* 0x000fe20000000000 */
        /* <DEDUP_REMOVED lines=52> */
[----:B------:R-:W-:Y:S01]  /*137d0*/  PRMT R55, R55, 0x7772, RZ ;  /* 0x0000777237377816 */ /* 0x000fe200000000ff */
[----:B------:R-:W-:Y:S01]  /*137e0*/  ULDC UR6, c[0x0][0x228] ;  /* 0x00008a0000067ab9 */ /* 0x000fe20000000800 */
[----:B------:R-:W-:Y:S01]  /*137f0*/  IADD3 R8, P2, R8, R3, RZ ;  /* 0x0000000308087210 */ /* 0x000fe20007f5e0ff */
[----:B------:R-:W-:Y:S01]  /*13800*/  IMAD.X R5, R9, 0x1, R0, P6 ;  /* 0x0000000109057824 */ /* 0x000fe200030e0600 */
[----:B------:R-:W-:Y:S01]  /*13810*/  ISETP.LT.AND P6, PT, R13, UR8, !P4 ;  /* 0x000000080d007c0c */ /* 0x000fe2000e7c1270 */
[----:B------:R-:W-:Y:S01]  /*13820*/  ULDC UR8, c[0x0][0x228] ;  /* 0x00008a0000087ab9 */ /* 0x000fe20000000800 */
[----:B------:R-:W-:Y:S01]  /*13830*/  SHF.R.S32.HI R18, RZ, 0x1f, R11 ;  /* 0x0000001fff127819 */ /* 0x000fe2000001140b */
[----:B------:R-:W-:Y:S01]  /*13840*/  IMAD.X R9, R9, 0x1, R25, P2 ;  /* 0x0000000109097824 */ /* 0x000fe200010e0619 */
[----:B------:R1:W-:Y:S01]  /*13850*/  @P5 STG.E.U8 desc[UR14][R4.64], R55 ;  /* 0x0000003704005986 */ /* 0x0003e2000c10110e */
[----:B0-----:R-:W-:-:S02]  /*13860*/  IADD3 R6, P5, R11, R2, RZ ;  /* 0x000000020b067210 */ /* 0x001fc40007fbe0ff */
[----:B------:R-:W-:Y:S01]  /*13870*/  ISETP.GE.AND P2, PT, R10, UR4, PT ;  /* 0x000000040a007c0c */ /* 0x000fe2000bf46270 */
[----:B------:R0:W-:Y:S01]  /*13880*/  @P0 STG.E.U8 desc[UR14][R8.64], R17 ;  /* 0x0000001108000986 */ /* 0x0001e2000c10110e */
[----:B------:R-:W-:Y:S01]  /*13890*/  ULDC UR4, c[0x0][0x248] ;  /* 0x0000920000047ab9 */ /* 0x000fe20000000800 */
[----:B------:R-:W-:Y:S01]  /*138a0*/  IMAD.X R7, R18, 0x1, R0, P5 ;  /* 0x0000000112077824 */ /* 0x000fe200028e0600 */
[----:B------:R-:W-:Y:S01]  /*138b0*/  PRMT R19, R60, 0x7770, RZ ;  /* 0x000077703c137816 */ /* 0x000fe200000000ff */
[----:B------:R-:W-:Y:S01]  /*138c0*/  VIADD R16, R11, UR4 ;  /* 0x000000040b107c36 */ /* 0x000fe20008000000 */
[----:B------:R-:W-:Y:S01]  /*138d0*/  ISETP.LT.AND P0, PT, R14, UR6, !P4 ;  /* 0x000000060e007c0c */ /* 0x000fe2000e701270 */
[----:B------:R-:W-:Y:S01]  /*138e0*/  VIADD R10, R12, 0x5c ;  /* 0x0000005c0c0a7836 */ /* 0x000fe20000000000 */
[----:B------:R-:W-:Y:S01]  /*138f0*/  ISETP.LT.AND P5, PT, R13, UR8, !P3 ;  /* 0x000000080d007c0c */ /* 0x000fe2000dfa1270 */
[----:B------:R2:W-:Y:S01]  /*13900*/  @P6 STG.E.U8 desc[UR14][R6.64], R19 ;  /* 0x0000001306006986 */ /* 0x0005e2000c10110e */
[----:B-1----:R-:W-:Y:S01]  /*13910*/  IADD3 R4, P4, R11, R3, RZ ;  /* 0x000000030b047210 */ /* 0x002fe20007f9e0ff */
[----:B------:R-:W-:Y:S01]  /*13920*/  ULDC UR4, c[0x0][0x22c] ;  /* 0x00008b0000047ab9 */ /* 0x000fe20000000800 */
        /* <DEDUP_REMOVED lines=9> */
[----:B--2---:R-:W-:Y:S01]  /*139c0*/  PRMT R19, R60, 0x7771, RZ ;  /* 0x000077713c137816 */ /* 0x004fe200000000ff */
[----:B------:R-:W-:Y:S01]  /*139d0*/  VIADD R11, R16, UR4 ;  /* 0x00000004100b7c36 */ /* 0x000fe20008000000 */
[----:B------:R-:W-:Y:S01]  /*139e0*/  ULDC UR4, c[0x0][0x22c] ;  /* 0x00008b0000047ab9 */ /* 0x000fe20000000800 */
[----:B------:R-:W-:-:S02]  /*139f0*/  VIADD R10, R12, 0x5d ;  /* 0x0000005d0c0a7836 */ /* 0x000fc40000000000 */
        /* <DEDUP_REMOVED lines=89> */
[----:B------:R-:W-:-:S02]  /*13f90*/  PRMT R11, R63, 0x7770, RZ ;  /* 0x000077703f0b7816 */ /* 0x000fc400000000ff */
[----:B------:R-:W-:Y:S01]  /*13fa0*/  ISETP.GE.AND P1, PT, R6, UR4, PT ;  /* 0x0000000406007c0c */ /* 0x000fe2000bf26270 */
[----:B------:R-:W-:Y:S01]  /*13fb0*/  IMAD.X R5, R10, 0x1, R0, P6 ;  /* 0x000000010a057824 */ /* 0x000fe200030e0600 */
[C---:B------:R-:W-:Y:S01]  /*13fc0*/  IADD3 R6, P6, R16.reuse, R3, RZ ;  /* 0x0000000310067210 */ /* 0x040fe20007fde0ff */
[----:B------:R-:W-:Y:S01]  /*13fd0*/  ULDC UR4, c[0x0][0x248] ;  /* 0x0000920000047ab9 */ /* 0x000fe20000000800 */
        /* <DEDUP_REMOVED lines=27> */
[----:B------:R-:W-:Y:S01]  /*14190*/  PRMT R19, R56, 0x7770, RZ ;  /* 0x0000777038137816 */ /* 0x000fe200000000ff */
[----:B------:R-:W-:Y:S01]  /*141a0*/  IMAD.X R7, R18, 0x1, R0, P5 ;  /* 0x0000000112077824 */ /* 0x000fe200028e0600 */
[----:B------:R0:W-:Y:S01]  /*141b0*/  @P0 STG.E.U8 desc[UR14][R8.64], R17 ;  /* 0x0000001108000986 */ /* 0x0001e2000c10110e */
[----:B------:R-:W-:Y:S01]  /*141c0*/  ISETP.LT.AND P0, PT, R14, UR6, !P4 ;  /* 0x000000060e007c0c */ /* 0x000fe2000e701270 */
[----:B------:R-:W-:Y:S01]  /*141d0*/  VIADD R16, R11, UR4 ;  /* 0x000000040b107c36 */ /* 0x000fe20008000000 */
[----:B------:R-:W-:Y:S01]  /*141e0*/  ISETP.LT.AND P5, PT, R13, UR8, !P3 ;  /* 0x000000080d007c0c */ /* 0x000fe2000dfa1270 */
[----:B------:R2:W-:Y:S01]  /*141f0*/  @P6 STG.E.U8 desc[UR14][R6.64], R19 ;  /* 0x0000001306006986 */ /* 0x0005e2000c10110e */
[-C--:B-1----:R-:W-:Y:S01]  /*14200*/  IADD3 R4, P4, R11, R3.reuse, RZ ;  /* 0x000000030b047210 */ /* 0x082fe20007f9e0ff */
[----:B------:R-:W-:Y:S01]  /*14210*/  VIADD R10, R12, 0x64 ;  /* 0x000000640c0a7836 */ /* 0x000fe20000000000 */
[----:B------:R-:W-:Y:S01]  /*14220*/  SHF.R.S32.HI R20, RZ, 0x1f, R16 ;  /* 0x0000001fff147819 */ /* 0x000fe20000011410 */
[----:B------:R-:W-:Y:S01]  /*14230*/  ULDC UR4, c[0x0][0x22c] ;  /* 0x00008b0000047ab9 */ /* 0x000fe20000000800 */
[----:B------:R-:W-:Y:S01]  /*14240*/  ULDC UR6, c[0x0][0x228] ;  /* 0x00008a0000067ab9 */ /* 0x000fe20000000800 */
[----:B------:R-:W-:Y:S01]  /*14250*/  IMAD.X R5, R18, 0x1, R25, P4 ;  /* 0x0000000112057824 */ /* 0x000fe200020e0619 */
[----:B------:R-:W-:Y:S01]  /*14260*/  ISETP.GE.AND P4, PT, R10, UR4, PT ;  /* 0x000000040a007c0c */ /* 0x000fe2000bf86270 */
[----:B------:R-:W-:Y:S01]  /*14270*/  ULDC UR4, c[0x0][0x248] ;  /* 0x0000920000047ab9 */ /* 0x000fe20000000800 */
[-C--:B0-----:R-:W-:Y:S01]  /*14280*/  IADD3 R8, P6, R16, R2.reuse, RZ ;  /* 0x0000000210087210 */ /* 0x081fe20007fde0ff */
[----:B------:R-:W-:Y:S01]  /*14290*/  ULDC UR8, c[0x0][0x228] ;  /* 0x00008a0000087ab9 */ /* 0x000fe20000000800 */
[----:B------:R-:W-:Y:S01]  /*142a0*/  PRMT R17, R56, 0x7772, RZ ;  /* 0x0000777238117816 */ /* 0x000fe200000000ff */
[----:B------:R-:W-:Y:S01]  /*142b0*/  VIADD R11, R16, UR4 ;  /* 0x00000004100b7c36 */ /* 0x000fe20008000000 */
[----:B--2---:R-:W-:Y:S01]  /*142c0*/  PRMT R19, R56, 0x7771, RZ ;  /* 0x0000777138137816 */ /* 0x004fe200000000ff */
[--C-:B------:R-:W-:Y:S01]  /*142d0*/  IMAD.X R9, R20, 0x1, R0.reuse, P6 ;  /* 0x0000000114097824 */ /* 0x100fe200030e0600 */
[----:B------:R-:W-:Y:S01]  /*142e0*/  ULDC UR4, c[0x0][0x22c] ;  /* 0x00008b0000047ab9 */ /* 0x000fe20000000800 */
[----:B------:R-:W-:Y:S01]  /*142f0*/  VIADD R10, R12, 0x65 ;  /* 0x000000650c0a7836 */ /* 0x000fe20000000000 */
        /* <DEDUP_REMOVED lines=29> */
[C---:B------:R-:W-:Y:S01]  /*144d0*/  VIADD R11, R16.reuse, UR4 ;  /* 0x00000004100b7c36 */ /* 0x040fe20008000000 */
[----:B------:R-:W-:Y:S01]  /*144e0*/  ULDC UR4, c[0x0][0x22c] ;  /* 0x00008b0000047ab9 */ /* 0x000fe20000000800 */
[----:B0-----:R-:W-:Y:S01]  /*144f0*/  IADD3 R6, P6, R16, R2, RZ ;  /* 0x0000000210067210 */ /* 0x001fe20007fde0ff */
[----:B------:R-:W-:Y:S01]  /*14500*/  VIADD R10, R12, 0x67 ;  /* 0x000000670c0a7836 */ /* 0x000fe20000000000 */
[----:B------:R-:W-:-:S02]  /*14510*/  PRMT R19, R57, 0x7771, RZ ;  /* 0x0000777139137816 */ /* 0x000fc400000000ff */
[----:B-1----:R-:W-:Y:S01]  /*14520*/  PRMT R17, R57, 0x7772, RZ ;  /* 0x0000777239117816 */ /* 0x002fe200000000ff */
[--C-:B------:R-:W-:Y:S01]  /*14530*/  IMAD.X R7, R20, 0x1, R0.reuse, P6 ;  /* 0x0000000114077824 */ /* 0x100fe200030e0600 */
        /* <DEDUP_REMOVED lines=8> */
[----:B------:R-:W-:Y:S01]  /*145c0*/  PRMT R57, R57, 0x7773, RZ ;  /* 0x0000777339397816 */ /* 0x000fe200000000ff */
[----:B------:R-:W-:Y:S01]  /*145d0*/  IMAD.X R5, R20, 0x1, R25, P2 ;  /* 0x0000000114057824 */ /* 0x000fe200010e0619 */
[----:B------:R-:W-:Y:S01]  /*145e0*/  ISETP.GE.AND P2, PT, R10, UR4, PT ;  /* 0x000000040a007c0c */ /* 0x000fe2000bf46270 */
[----:B------:R-:W-:Y:S01]  /*145f0*/  ULDC UR4, c[0x0][0x248] ;  /* 0x0000920000047ab9 */ /* 0x000fe20000000800 */
[----:B------:R-:W-:Y:S01]  /*14600*/  VIADD R10, R12, 0x68 ;  /* 0x000000680c0a7836 */ /* 0x000fe20000000000 */
[C---:B0-----:R-:W-:Y:S01]  /*14610*/  IADD3 R8, P6, R11.reuse, R2, RZ ;  /* 0x000000020b087210 */ /* 0x041fe20007fde0ff */
[C---:B------:R-:W-:Y:S01]  /*14620*/  VIADD R16, R11.reuse, UR4 ;  /* 0x000000040b107c36 */ /* 0x040fe20008000000 */
[----:B------:R0:W-:Y:S01]  /*14630*/  @P1 STG.E.U8 desc[UR14][R4.64], R57 ;  /* 0x0000003904001986 */ /* 0x0001e2000c10110e */
[----:B------:R-:W-:Y:S01]  /*14640*/  ISETP.LT.AND P1, PT, R14, UR6, !P4 ;  /* 0x000000060e007c0c */ /* 0x000fe2000e721270 */
[----:B------:R-:W-:Y:S01]  /*14650*/  ULDC UR6, c[0x0][0x228] ;  /* 0x00008a0000067ab9 */ /* 0x000fe20000000800 */
[----:B------:R-:W-:Y:S01]  /*14660*/  IMAD.X R9, R18, 0x1, R0, P6 ;  /* 0x0000000112097824 */ /* 0x000fe200030e0600 */
[----:B-1----:R-:W-:Y:S01]  /*14670*/  PRMT R17, R58, 0x7770, RZ ;  /* 0x000077703a117816 */ /* 0x002fe200000000ff */
[----:B------:R-:W-:Y:S01]  /*14680*/  ULDC UR4, c[0x0][0x22c] ;  /* 0x00008b0000047ab9 */ /* 0x000fe20000000800 */
[----:B------:R-:W-:-:S02]  /*14690*/  IADD3 R6, P4, R11, R3, RZ ;  /* 0x000000030b067210 */ /* 0x000fc40007f9e0ff */
[----:B------:R-:W-:Y:S01]  /*146a0*/  SHF.R.S32.HI R19, RZ, 0x1f, R16 ;  /* 0x0000001fff137819 */ /* 0x000fe20000011410 */
[----:B------:R1:W-:Y:S01]  /*146b0*/  @P5 STG.E.U8 desc[UR14][R8.64], R17 ;  /* 0x0000001108005986 */ /* 0x0003e2000c10110e */
[----:B------:R-:W-:Y:S01]  /*146c0*/  ISETP.LT.AND P5, PT, R13, UR6, !P3 ;  /* 0x000000060d007c0c */ /* 0x000fe2000dfa1270 */
[----:B------:R-:W-:Y:S01]  /*146d0*/  IMAD.X R7, R18, 0x1, R25, P4 ;  /* 0x0000000112077824 */ /* 0x000fe200020e0619 */
[----:B0-----:R-:W-:Y:S01]  /*146e0*/  IADD3 R4, P6, R16, R2, RZ ;  /* 0x0000000210047210 */ /* 0x001fe20007fde0ff */
[----:B------:R-:W-:Y:S01]  /*146f0*/  ULDC UR6, c[0x0][0x22c] ;  /* 0x00008b0000067ab9 */ /* 0x000fe20000000800 */
[----:B------:R-:W-:Y:S01]  /*14700*/  ISETP.GE.AND P4, PT, R10, UR4, PT ;  /* 0x000000040a007c0c */ /* 0x000fe2000bf86270 */
[----:B------:R-:W-:Y:S01]  /*14710*/  ULDC UR4, c[0x0][0x228] ;  /* 0x00008a0000047ab9 */ /* 0x000fe20000000800 */
[----:B------:R-:W-:Y:S01]  /*14720*/  PRMT R11, R58, 0x7772, RZ ;  /* 0x000077723a0b7816 */ /* 0x000fe200000000ff */
[----:B------:R-:W-:Y:S02]  /*14730*/  IMAD.X R5, R19, 0x1, R0, P6 ;  /* 0x0000000113057824 */ /* 0x000fe400030e0600 */
[----:B------:R-:W-:Y:S01]  /*14740*/  VIADD R10, R12, 0x69 ;  /* 0x000000690c0a7836 */ /* 0x000fe20000000000 */
[----:B-1----:R-:W-:-:S05]  /*14750*/  PRMT R17, R58, 0x7771, RZ ;  /* 0x000077713a117816 */ /* 0x002fca00000000ff */
        /* <DEDUP_REMOVED lines=22> */
[----:B------:R-:W-:Y:S01]  /*148c0*/  ULDC UR4, c[0x0][0x248] ;  /* 0x0000920000047ab9 */ /* 0x000fe20000000800 */
[CC--:B------:R-:W-:Y:S02]  /*148d0*/  IADD3 R6, P6, R16.reuse, R3.reuse, RZ ;  /* 0x0000000310067210 */ /* 0x0c0fe40007fde0ff */
[----:B------:R-:W-:Y:S01]  /*148e0*/  PRMT R19, R59, 0x7771, RZ ;  /* 0x000077713b137816 */ /* 0x000fe200000000ff */
[----:B------:R1:W-:Y:S01]  /*148f0*/  @P5 STG.E.U8 desc[UR14][R4.64], R11 ;  /* 0x0000000b04005986 */ /* 0x0003e2000c10110e */
[----:B------:R-:W-:Y:S01]  /*14900*/  ISETP.LT.AND P5, PT, R13, UR6, !P2 ;  /* 0x000000060d007c0c */ /* 0x000fe2000d7a1270 */
[----:B------:R-:W-:Y:S01]  /*14910*/  ULDC UR6, c[0x0][0x228] ;  /* 0x00008a0000067ab9 */ /* 0x000fe20000000800 */
[----:B0-----:R-:W-:Y:S01]  /*14920*/  VIADD R8, R16, UR4 ;  /* 0x0000000410087c36 */ /* 0x001fe20008000000 */
[C---:B------:R-:W-:Y:S01]  /*14930*/  PRMT R17, R59.reuse, 0x7773, RZ ;  /* 0x000077733b117816 */ /* 0x040fe200000000ff */
[----:B------:R-:W-:Y:S01]  /*14940*/  IMAD.X R7, R10, 0x1, R25, P6 ;  /* 0x000000010a077824 */ /* 0x000fe200030e0619 */
[----:B------:R-:W-:Y:S01]  /*14950*/  ULDC UR4, c[0x0][0x248] ;  /* 0x0000920000047ab9 */ /* 0x000fe20000000800 */
[----:B------:R-:W-:Y:S01]  /*14960*/  PRMT R59, R59, 0x7772, RZ ;  /* 0x000077723b3b7816 */ /* 0x000fe200000000ff */
[----:B------:R-:W-:Y:S01]  /*14970*/  VIADD R10, R12, 0x6b ;  /* 0x0000006b0c0a7836 */ /* 0x000fe20000000000 */
[----:B------:R-:W-:Y:S01]  /*14980*/  SHF.R.S32.HI R9, RZ, 0x1f, R8 ;  /* 0x0000001fff097819 */ /* 0x000fe20000011408 */
[----:B------:R0:W-:Y:S01]  /*14990*/  @P0 STG.E.U8 desc[UR14][R6.64], R19 ;  /* 0x0000001306000986 */ /* 0x0001e2000c10110e */
[----:B------:R-:W-:Y:S01]  /*149a0*/  ISETP.LT.AND P2, PT, R14, UR6, !P2 ;  /* 0x000000060e007c0c */ /* 0x000fe2000d741270 */
        /* <DEDUP_REMOVED lines=8> */
[----:B------:R-:W-:Y:S01]  /*14a30*/  IMAD.X R9, R9, 0x1, R25, P0 ;  /* 0x0000000109097824 */ /* 0x000fe200000e0619 */
[----:B------:R-:W-:Y:S01]  /*14a40*/  ISETP.GE.AND P0, PT, R10, UR4, PT ;  /* 0x000000040a007c0c */ /* 0x000fe2000bf06270 */
[----:B------:R-:W-:Y:S01]  /*14a50*/  ULDC UR4, c[0x0][0x248] ;  /* 0x0000920000047ab9 */ /* 0x000fe20000000800 */
[----:B------:R1:W-:Y:S01]  /*14a60*/  @P5 STG.E.U8 desc[UR14][R4.64], R59 ;  /* 0x0000003b04005986 */ /* 0x0003e2000c10110e */
[C---:B0-----:R-:W-:Y:S01]  /*14a70*/  IADD3 R6, P5, R11.reuse, R2, RZ ;  /* 0x000000020b067210 */ /* 0x041fe20007fbe0ff */
[----:B------:R-:W-:Y:S01]  /*14a80*/  ULDC UR8, c[0x0][0x228] ;  /* 0x00008a0000087ab9 */ /* 0x000fe20000000800 */
[----:B------:R-:W-:Y:S01]  /*14a90*/  PRMT R19, R64, 0x7770, RZ ;  /* 0x0000777040137816 */ /* 0x000fe200000000ff */
[----:B------:R-:W-:Y:S01]  /*14aa0*/  VIADD R16, R11, UR4 ;  /* 0x000000040b107c36 */ /* 0x000fe20008000000 */
[----:B------:R-:W-:Y:S01]  /*14ab0*/  ISETP.LT.AND P4, PT, R14, UR6, !P4 ;  /* 0x000000060e007c0c */ /* 0x000fe2000e781270 */
[----:B------:R-:W-:Y:S01]  /*14ac0*/  IMAD.X R7, R18, 0x1, R0, P5 ;  /* 0x0000000112077824 */ /* 0x000fe200028e0600 */
[----:B------:R-:W-:Y:S01]  /*14ad0*/  ISETP.LT.AND P5, PT, R13, UR8, !P3 ;  /* 0x000000080d007c0c */ /* 0x000fe2000dfa1270 */
[----:B------:R0:W-:Y:S01]  /*14ae0*/  @P2 STG.E.U8 desc[UR14][R8.64], R17 ;  /* 0x0000001108002986 */ /* 0x0001e2000c10110e */
[----:B------:R-:W-:Y:S01]  /*14af0*/  SHF.R.S32.HI R20, RZ, 0x1f, R16 ;  /* 0x0000001fff147819 */ /* 0x000fe20000011410 */
[----:B------:R-:W-:Y:S01]  /*14b00*/  VIADD R10, R12, 0x6c ;  /* 0x0000006c0c0a7836 */ /* 0x000fe20000000000 */
[----:B------:R-:W-:Y:S01]  /*14b10*/  ULDC UR4, c[0x0][0x22c] ;  /* 0x00008b0000047ab9 */ /* 0x000fe20000000800 */
[----:B------:R2:W-:Y:S01]  /*14b20*/  @P6 STG.E.U8 desc[UR14][R6.64], R19 ;  /* 0x0000001306006986 */ /* 0x0005e2000c10110e */
[----:B-1----:R-:W-:Y:S01]  /*14b30*/  IADD3 R4, P2, R11, R3, RZ ;  /* 0x000000030b047210 */ /* 0x002fe20007f5e0ff */
[----:B------:R-:W-:Y:S01]  /*14b40*/  ULDC UR6, c[0x0][0x228] ;  /* 0x00008a0000067ab9 */ /* 0x000fe20000000800 */
[----:B------:R-:W-:-:S03]  /*14b50*/  ULDC UR8, c[0x0][0x228] ;  /* 0x00008a0000087ab9 */ /* 0x000fc60000000800 */
[----:B------:R-:W-:Y:S01]  /*14b60*/  IMAD.X R5, R18, 0x1, R25, P2 ;  /* 0x0000000112057824 */ /* 0x000fe200010e0619 */
[----:B------:R-:W-:Y:S01]  /*14b70*/  ISETP.GE.AND P2, PT, R10, UR4, PT ;  /* 0x000000040a007c0c */ /* 0x000fe2000bf46270 */
[----:B------:R-:W-:Y:S01]  /*14b80*/  ULDC UR4, c[0x0][0x248] ;  /* 0x0000920000047ab9 */ /* 0x000fe20000000800 */
[C---:B0-----:R-:W-:Y:S01]  /*14b90*/  IADD3 R8, P6, R16.reuse, R2, RZ ;  /* 0x0000000210087210 */ /* 0x041fe20007fde0ff */
[----:B------:R-:W-:Y:S01]  /*14ba0*/  VIADD R11, R16, UR4 ;  /* 0x00000004100b7c36 */ /* 0x000fe20008000000 */
[----:B------:R-:W-:Y:S01]  /*14bb0*/  PRMT R17, R64, 0x7772, RZ ;  /* 0x0000777240117816 */ /* 0x000fe200000000ff */
[----:B------:R-:W-:Y:S01]  /*14bc0*/  VIADD R10, R12, 0x6d ;  /* 0x0000006d0c0a7836 */ /* 0x000fe20000000000 */
[----:B--2---:R-:W-:Y:S01]  /*14bd0*/  PRMT R19, R64, 0x7771, RZ ;  /* 0x0000777140137816 */ /* 0x004fe200000000ff */
[----:B------:R-:W-:Y:S01]  /*14be0*/  IMAD.X R9, R20, 0x1, R0, P6 ;  /* 0x0000000114097824 */ /* 0x000fe200030e0600 */
[----:B------:R-:W-:Y:S01]  /*14bf0*/  SHF.R.S32.HI R18, RZ, 0x1f, R11 ;  /* 0x0000001fff127819 */ /* 0x000fe2000001140b */
[----:B------:R-:W-:-:S02]  /*14c00*/  ULDC UR4, c[0x0][0x22c] ;  /* 0x00008b0000047ab9 */ /* 0x000fc40000000800 */
[----:B------:R0:W-:Y:S01]  /*14c10*/  @P4 STG.E.U8 desc[UR14][R4.64], R19 ;  /* 0x0000001304004986 */ /* 0x0001e2000c10110e */
[----:B------:R-:W-:Y:S01]  /*14c20*/  ISETP.LT.AND P4, PT, R14, UR6, !P3 ;  /* 0x000000060e007c0c */ /* 0x000fe2000df81270 */
[----:B------:R-:W-:Y:S01]  /*14c30*/  ULDC UR6, c[0x0][0x228] ;  /* 0x00008a0000067ab9 */ /* 0x000fe20000000800 */
[-C--:B------:R-:W-:Y:S01]  /*14c40*/  IADD3 R6, P3, R16, R3.reuse, RZ ;  /* 0x0000000310067210 */ /* 0x080fe20007f7e0ff */
[----:B------:R1:W-:Y:S01]  /*14c50*/  @P5 STG.E.U8 desc[UR14][R8.64], R17 ;  /* 0x0000001108005986 */ /* 0x0003e2000c10110e */
[----:B------:R-:W-:Y:S01]  /*14c60*/  ISETP.LT.AND P5, PT, R13, UR8, !P1 ;  /* 0x000000080d007c0c */ /* 0x000fe2000cfa1270 */
[----:B------:R-:W-:Y:S02]  /*14c70*/  ULDC UR8, c[0x0][0x228] ;  /* 0x00008a0000087ab9 */ /* 0x000fe40000000800 */
        /* <DEDUP_REMOVED lines=12> */
[----:B------:R-:W-:Y:S01]  /*14d40*/  ISETP.LT.AND P4, PT, R14, UR6, !P1 ;  /* 0x000000060e007c0c */ /* 0x000fe2000cf81270 */
[----:B------:R-:W-:Y:S01]  /*14d50*/  ULDC UR6, c[0x0][0x228] ;  /* 0x00008a0000067ab9 */ /* 0x000fe20000000800 */
[----:B------:R-:W-:Y:S01]  /*14d60*/  IADD3 R8, P1, R11, R3, RZ ;  /* 0x000000030b087210 */ /* 0x000fe20007f3e0ff */
[----:B------:R1:W-:Y:S01]  /*14d70*/  @P5 STG.E.U8 desc[UR14][R4.64], R17 ;  /* 0x0000001104005986 */ /* 0x0003e2000c10110e */
[----:B------:R-:W-:Y:S01]  /*14d80*/  ISETP.LT.AND P5, PT, R13, UR8, !P0 ;  /* 0x000000080d007c0c */ /* 0x000fe2000c7a1270 */
[----:B------:R-:W-:-:S02]  /*14d90*/  ULDC UR8, c[0x0][0x228] ;  /* 0x00008a0000087ab9 */ /* 0x000fc40000000800 */
[----:B------:R-:W-:Y:S01]  /*14da0*/  IMAD.X R9, R18, 0x1, R25, P1 ;  /* 0x0000000112097824 */ /* 0x000fe200008e0619 */
[----:B------:R-:W-:Y:S01]  /*14db0*/  ISETP.GE.AND P1, PT, R10, UR4, PT ;  /* 0x000000040a007c0c */ /* 0x000fe2000bf26270 */
[----:B------:R-:W-:Y:S01]  /*14dc0*/  ULDC UR4, c[0x0][0x248] ;  /* 0x0000920000047ab9 */ /* 0x000fe20000000800 */
[----:B------:R-:W-:Y:S01]  /*14dd0*/  VIADD R10, R12, 0x6f ;  /* 0x0000006f0c0a7836 */ /* 0x000fe20000000000 */
[CC--:B0-----:R-:W-:Y:S01]  /*14de0*/  IADD3 R6, P6, R16.reuse, R2.reuse, RZ ;  /* 0x0000000210067210 */ /* 0x0c1fe20007fde0ff */
[----:B------:R-:W-:Y:S01]  /*14df0*/  VIADD R11, R16, UR4 ;  /* 0x00000004100b7c36 */ /* 0x000fe20008000000 */
[C---:B------:R-:W-:Y:S01]  /*14e00*/  PRMT R19, R65.reuse, 0x7771, RZ ;  /* 0x0000777141137816 */ /* 0x040fe200000000ff */
[----:B------:R-:W-:Y:S01]  /*14e10*/  ULDC UR4, c[0x0][0x22c] ;  /* 0x00008b0000047ab9 */ /* 0x000fe20000000800 */
        /* <DEDUP_REMOVED lines=14> */
[----:B------:R-:W-:Y:S01]  /*14f00*/  ISETP.LT.AND P2, PT, R14, UR6, !P2 ;  /* 0x000000060e007c0c */ /* 0x000fe2000d741270 */
[C---:B------:R-:W-:Y:S01]  /*14f10*/  VIADD R16, R11.reuse, UR4 ;  /* 0x000000040b107c36 */ /* 0x040fe20008000000 */
[C---:B0-----:R-:W-:Y:S01]  /*14f20*/  IADD3 R8, P6, R11.reuse, R2, RZ ;  /* 0x000000020b087210 */ /* 0x041fe20007fde0ff */
[----:B------:R0:W-:Y:S01]  /*14f30*/  @P4 STG.E.U8 desc[UR14][R4.64], R65 ;  /* 0x0000004104004986 */ /* 0x0001e2000c10110e */
[----:B------:R-:W-:Y:S01]  /*14f40*/  VIADD R10, R12, 0x70 ;  /* 0x000000700c0a7836 */ /* 0x000fe20000000000 */
[----:B-1----:R-:W-:Y:S01]  /*14f50*/  PRMT R17, R66, 0x7770, RZ ;  /* 0x0000777042117816 */ /* 0x002fe200000000ff */
[----:B------:R-:W-:Y:S01]  /*14f60*/  ULDC UR4, c[0x0][0x22c] ;  /* 0x00008b0000047ab9 */ /* 0x000fe20000000800 */
[----:B------:R-:W-:Y:S01]  /*14f70*/  IMAD.X R9, R18, 0x1, R0, P6 ;  /* 0x0000000112097824 */ /* 0x000fe200030e0600 */
[----:B------:R-:W-:Y:S01]  /*14f80*/  IADD3 R6, P4, R11, R3, RZ ;  /* 0x000000030b067210 */ /* 0x000fe20007f9e0ff */
[----:B------:R-:W-:Y:S01]  /*14f90*/  ULDC UR6, c[0x0][0x228] ;  /* 0x00008a0000067ab9 */ /* 0x000fe20000000800 */
[----:B------:R-:W-:-:S02]  /*14fa0*/  SHF.R.S32.HI R20, RZ, 0x1f, R16 ;  /* 0x0000001fff147819 */ /* 0x000fc40000011410 */
[----:B------:R1:W-:Y:S01]  /*14fb0*/  @P5 STG.E.U8 desc[UR14][R8.64], R17 ;  /* 0x0000001108005986 */ /* 0x0003e2000c10110e */
[C---:B------:R-:W-:Y:S01]  /*14fc0*/  ISETP.LT.AND P5, PT, R13.reuse, UR8, !P3 ;  /* 0x000000080d007c0c */ /* 0x040fe2000dfa1270 */
[----:B------:R-:W-:Y:S01]  /*14fd0*/  IMAD.X R7, R18, 0x1, R25, P4 ;  /* 0x0000000112077824 */ /* 0x000fe200020e0619 */
[-C--:B0-----:R-:W-:Y:S01]  /*14fe0*/  IADD3 R4, P6, R16, R2.reuse, RZ ;  /* 0x0000000210047210 */ /* 0x081fe20007fde0ff */
[----:B------:R-:W-:Y:S01]  /*14ff0*/  ULDC UR8, c[0x0][0x228] ;  /* 0x00008a0000087ab9 */ /* 0x000fe20000000800 */
[----:B------:R-:W-:Y:S02]  /*15000*/  PRMT R19, R66, 0x7771, RZ ;  /* 0x0000777142137816 */ /* 0x000fe400000000ff */
[----:B------:R-:W-:Y:S01]  /*15010*/  ISETP.GE.AND P4, PT, R10, UR4, PT ;  /* 0x000000040a007c0c */ /* 0x000fe2000bf86270 */
[----:B------:R-:W-:Y:S01]  /*15020*/  IMAD.X R5, R20, 0x1, R0, P6 ;  /* 0x0000000114057824 */ /* 0x000fe200030e0600 */
[----:B------:R-:W-:Y:S01]  /*15030*/  ULDC UR4, c[0x0][0x248] ;  /* 0x0000920000047ab9 */ /* 0x000fe20000000800 */
[----:B------:R0:W-:Y:S01]  /*15040*/  @P2 STG.E.U8 desc[UR14][R6.64], R19 ;  /* 0x0000001306002986 */ /* 0x0001e2000c10110e */
[----:B------:R-:W-:Y:S01]  /*15050*/  VIADD R11, R16, UR4 ;  /* 0x00000004100b7c36 */ /* 0x000fe20008000000 */
[----:B-1----:R-:W-:Y:S01]  /*15060*/  PRMT R17, R66, 0x7772, RZ ;  /* 0x0000777242117816 */ /* 0x002fe200000000ff */
[----:B------:R-:W-:Y:S01]  /*15070*/  VIADD R10, R12, 0x71 ;  /* 0x000000710c0a7836 */ /* 0x000fe20000000000 */
        /* <DEDUP_REMOVED lines=8> */
[----:B0-----:R-:W-:Y:S01]  /*15100*/  IADD3 R6, P6, R11, R2, RZ ;  /* 0x000000020b067210 */ /* 0x001fe20007fde0ff */
[----:B------:R-:W-:Y:S01]  /*15110*/  ULDC UR8, c[0x0][0x228] ;  /* 0x00008a0000087ab9 */ /* 0x000fe20000000800 */
[----:B------:R-:W-:-:S02]  /*15120*/  PRMT R19, R66, 0x7773, RZ ;  /* 0x0000777342137816 */ /* 0x000fc400000000ff */
[----:B------:R-:W-:Y:S01]  /*15130*/  ISETP.GE.AND P3, PT, R10, UR4, PT ;  /* 0x000000040a007c0c */ /* 0x000fe2000bf66270 */
[----:B------:R-:W-:Y:S01]  /*15140*/  IMAD.X R7, R18, 0x1, R0, P6 ;  /* 0x0000000112077824 */ /* 0x000fe200030e0600 */
[----:B------:R-:W-:Y:S01]  /*15150*/  ULDC UR4, c[0x0][0x248] ;  /* 0x0000920000047ab9 */ /* 0x000fe20000000800 */
[----:B-1----:R-:W-:Y:S01]  /*15160*/  PRMT R17, R67, 0x7770, RZ ;  /* 0x0000777043117816 */ /* 0x002fe200000000ff */
[----:B------:R0:W-:Y:S01]  /*15170*/  @P2 STG.E.U8 desc[UR14][R8.64], R19 ;  /* 0x0000001308002986 */ /* 0x0001e2000c10110e */
[----:B------:R-:W-:Y:S01]  /*15180*/  VIADD R16, R11, UR4 ;  /* 0x000000040b107c36 */ /* 0x000fe20008000000 */
[----:B------:R-:W-:Y:S01]  /*15190*/  ISETP.LT.AND P1, PT, R14, UR6, !P1 ;  /* 0x000000060e007c0c */ /* 0x000fe2000cf21270 */
[----:B------:R-:W-:Y:S01]  /*151a0*/  VIADD R10, R12, 0x72 ;  /* 0x000000720c0a7836 */ /* 0x000fe20000000000 */
[----:B------:R1:W-:Y:S01]  /*151b0*/  @P5 STG.E.U8 desc[UR14][R6.64], R17 ;  /* 0x0000001106005986 */ /* 0x0003e2000c10110e */
[----:B------:R-:W-:Y:S01]  /*151c0*/  ISETP.LT.AND P5, PT, R13, UR8, !P0 ;  /* 0x000000080d007c0c */ /* 0x000fe2000c7a1270 */
[----:B------:R-:W-:Y:S01]  /*151d0*/  ULDC UR8, c[0x0][0x228] ;  /* 0x00008a0000087ab9 */ /* 0x000fe20000000800 */
[-C--:B------:R-:W-:Y:S01]  /*151e0*/  IADD3 R4, P2, R11, R3.reuse, RZ ;  /* 0x000000030b047210 */ /* 0x080fe20007f5e0ff */
[----:B------:R-:W-:Y:S01]  /*151f0*/  ULDC UR4, c[0x0][0x22c] ;  /* 0x00008b0000047ab9 */ /* 0x000fe20000000800 */
[----:B------:R-:W-:Y:S01]  /*15200*/  SHF.R.S32.HI R20, RZ, 0x1f, R16 ;  /* 0x0000001fff147819 */ /* 0x000fe20000011410 */
[----:B------:R-:W-:Y:S01]  /*15210*/  ULDC UR6, c[0x0][0x22c] ;  /* 0x00008b0000067ab9 */ /* 0x000fe20000000800 */
[----:B------:R-:W-:Y:S01]  /*15220*/  ISETP.LT.AND P0, PT, R14, UR8, !P0 ;  /* 0x000000080e007c0c */ /* 0x000fe2000c701270 */
[--C-:B------:R-:W-:Y:S01]  /*15230*/  IMAD.X R5, R18, 0x1, R25.reuse, P2 ;  /* 0x0000000112057824 */ /* 0x100fe200010e0619 */
[-C--:B0-----:R-:W-:Y:S01]  /*15240*/  IADD3 R8, P6, R16, R2.reuse, RZ ;  /* 0x0000000210087210 */ /* 0x081fe20007fde0ff */
[----:B------:R-:W-:Y:S01]  /*15250*/  ULDC UR8, c[0x0][0x228] ;  /* 0x00008a0000087ab9 */ /* 0x000fe20000000800 */
[C---:B------:R-:W-:Y:S01]  /*15260*/  PRMT R19, R67.reuse, 0x7771, RZ ;  /* 0x0000777143137816 */ /* 0x040fe200000000ff */
[----:B-1----:R-:W-:Y:S01]  /*15270*/  VIADD R7, R12, 0x73 ;  /* 0x000000730c077836 */ /* 0x002fe20000000000 */
[----:B------:R-:W-:Y:S01]  /*15280*/  PRMT R17, R67, 0x7772, RZ ;  /* 0x0000777243117816 */ /* 0x000fe200000000ff */
[----:B------:R-:W-:Y:S01]  /*15290*/  IMAD.X R9, R20, 0x1, R0, P6 ;  /* 0x0000000114097824 */ /* 0x000fe200030e0600 */
[----:B------:R-:W-:Y:S01]  /*152a0*/  ISETP.GE.AND P2, PT, R10, UR4, PT ;  /* 0x000000040a007c0c */ /* 0x000fe2000bf46270 */
[----:B------:R-:W-:Y:S01]  /*152b0*/  ULDC UR4, c[0x0][0x248] ;  /* 0x0000920000047ab9 */ /* 0x000fe20000000800 */
[C---:B------:R-:W-:Y:S01]  /*152c0*/  IADD3 R6, P6, R16.reuse, R3, RZ ;  /* 0x0000000310067210 */ /* 0x040fe20007fde0ff */
[----:B------:R-:W-:Y:S01]  /*152d0*/  VIADD R11, R16, UR4 ;  /* 0x00000004100b7c36 */ /* 0x000fe20008000000 */
[----:B------:R0:W-:Y:S01]  /*152e0*/  @P1 STG.E.U8 desc[UR14][R4.64], R19 ;  /* 0x0000001304001986 */ /* 0x0001e2000c10110e */
[----:B------:R-:W-:Y:S01]  /*152f0*/  ISETP.GE.AND P1, PT, R7, UR6, PT ;  /* 0x0000000607007c0c */ /* 0x000fe2000bf26270 */
[----:B------:R-:W-:Y:S01]  /*15300*/  ULDC UR4, c[0x0][0x22c] ;  /* 0x00008b0000047ab9 */ /* 0x000fe20000000800 */
[----:B------:R-:W-:Y:S01]  /*15310*/  IMAD.X R7, R20, 0x1, R25, P6 ;  /* 0x0000000114077824 */ /* 0x000fe200030e0619 */
[----:B------:R1:W-:Y:S01]  /*15320*/  @P5 STG.E.U8 desc[UR14][R8.64], R17 ;  /* 0x0000001108005986 */ /* 0x0003e2000c10110e */
[----:B------:R-:W-:Y:S01]  /*15330*/  ISETP.LT.AND P5, PT, R13, UR10, !P4 ;  /* 0x0000000a0d007c0c */ /* 0x000fe2000e7a1270 */
[----:B------:R-:W-:Y:S01]  /*15340*/  ULDC UR6, c[0x0][0x228] ;  /* 0x00008a0000067ab9 */ /* 0x000fe20000000800 */
[----:B------:R-:W-:Y:S01]  /*15350*/  PRMT R67, R67, 0x7773, RZ ;  /* 0x0000777343437816 */ /* 0x000fe200000000ff */
[----:B------:R-:W-:Y:S01]  /*15360*/  VIADD R10, R12, 0x75 ;  /* 0x000000750c0a7836 */ /* 0x000fe20000000000 */
[----:B------:R-:W-:Y:S01]  /*15370*/  ISETP.LT.AND P4, PT, R14, UR6, !P4 ;  /* 0x000000060e007c0c */ /* 0x000fe2000e781270 */
[----:B------:R-:W-:Y:S01]  /*15380*/  ULDC UR6, c[0x0][0x228] ;  /* 0x00008a0000067ab9 */ /* 0x000fe20000000800 */
[----:B0-----:R-:W-:Y:S01]  /*15390*/  IADD3 R4, P6, R11, R2, RZ ;  /* 0x000000020b047210 */ /* 0x001fe20007fde0ff */
[----:B------:R0:W-:Y:S01]  /*153a0*/  @P0 STG.E.U8 desc[UR14][R6.64], R67 ;  /* 0x0000004306000986 */ /* 0x0001e2000c10110e */
[----:B------:R-:W-:Y:S01]  /*153b0*/  PRMT R19, R68, 0x7771, RZ ;  /* 0x0000777144137816 */ /* 0x000fe200000000ff */
[----:B-1----:R-:W-:Y:S01]  /*153c0*/  VIADD R8, R12, 0x74 ;  /* 0x000000740c087836 */ /* 0x002fe20000000000 */
[----:B------:R-:W-:-:S02]  /*153d0*/  SHF.R.S32.HI R9, RZ, 0x1f, R11 ;  /* 0x0000001fff097819 */ /* 0x000fc4000001140b */
[----:B------:R-:W-:Y:S02]  /*153e0*/  PRMT R17, R68, 0x7770, RZ ;  /* 0x0000777044117816 */ /* 0x000fe400000000ff */
[----:B------:R-:W-:Y:S01]  /*153f0*/  ISETP.GE.AND P0, PT, R8, UR4, PT ;  /* 0x0000000408007c0c */ /* 0x000fe2000bf06270 */
[----:B------:R-:W-:Y:S01]  /*15400*/  IMAD.X R5, R9, 0x1, R0, P6 ;  /* 0x0000000109057824 */ /* 0x000fe200030e0600 */
[----:B------:R-:W-:Y:S01]  /*15410*/  ULDC UR4, c[0x0][0x248] ;  /* 0x0000920000047ab9 */ /* 0x000fe20000000800 */
[C---:B------:R-:W-:Y:S01]  /*15420*/  IADD3 R8, P6, R11.reuse, R3, RZ ;  /* 0x000000030b087210 */ /* 0x040fe20007fde0ff */
[----:B------:R-:W-:Y:S01]  /*15430*/  VIADD R16, R11, UR4 ;  /* 0x000000040b107c36 */ /* 0x000fe20008000000 */
[----:B------:R-:W-:Y:S01]  /*15440*/  ULDC UR4, c[0x0][0x228] ;  /* 0x00008a0000047ab9 */ /* 0x000fe20000000800 */
[----:B------:R1:W-:Y:S01]  /*15450*/  @P5 STG.E.U8 desc[UR14][R4.64], R17 ;  /* 0x0000001104005986 */ /* 0x0003e2000c10110e */
[----:B------:R-:W-:Y:S01]  /*15460*/  ISETP.LT.AND P5, PT, R13, UR6, !P3 ;  /* 0x000000060d007c0c */ /* 0x000fe2000dfa1270 */
[----:B------:R-:W-:Y:S01]  /*15470*/  IMAD.X R9, R9, 0x1, R25, P6 ;  /* 0x0000000109097824 */ /* 0x000fe200030e0619 */
[----:B0-----:R-:W-:Y:S01]  /*15480*/  SHF.R.S32.HI R7, RZ, 0x1f, R16 ;  /* 0x0000001fff077819 */ /* 0x001fe20000011410 */
[----:B------:R-:W-:Y:S01]  /*15490*/  ULDC UR6, c[0x0][0x228] ;  /* 0x00008a0000067ab9 */ /* 0x000fe20000000800 */
[----:B------:R-:W-:Y:S01]  /*154a0*/  ISETP.LT.AND P3, PT, R14, UR4, !P3 ;  /* 0x000000040e007c0c */ /* 0x000fe2000df61270 */
[----:B------:R-:W-:Y:S01]  /*154b0*/  ULDC UR4, c[0x0][0x248] ;  /* 0x0000920000047ab9 */ /* 0x000fe20000000800 */
[----:B------:R-:W-:Y:S01]  /*154c0*/  PRMT R11, R68, 0x7772, RZ ;  /* 0x00007772440b7816 */ /* 0x000fe200000000ff */
[----:B------:R0:W-:Y:S01]  /*154d0*/  @P4 STG.E.U8 desc[UR14][R8.64], R19 ;  /* 0x0000001308004986 */ /* 0x0001e2000c10110e */
[----:B------:R-:W-:Y:S01]  /*154e0*/  ISETP.GE.AND P4, PT, R10, UR7, PT ;  /* 0x000000070a007c0c */ /* 0x000fe2000bf86270 */
[----:B------:R-:W-:Y:S01]  /*154f0*/  VIADD R10, R12, 0x76 ;  /* 0x000000760c0a7836 */ /* 0x000fe20000000000 */
[----:B------:R-:W-:Y:S01]  /*15500*/  ULDC UR7, c[0x0][0x228] ;  /* 0x00008a0000077ab9 */ /* 0x000fe20000000800 */
[----:B-1----:R-:W-:-:S02]  /*15510*/  IADD3 R4, P6, R16, R2, RZ ;  /* 0x0000000210047210 */ /* 0x002fc40007fde0ff */
[----:B------:R-:W-:-:S03]  /*15520*/  PRMT R17, R68, 0x7773, RZ ;  /* 0x0000777344117816 */ /* 0x000fc600000000ff */
[----:B------:R-:W-:Y:S01]  /*15530*/  IMAD.X R5, R7, 0x1, R0, P6 ;  /* 0x0000000107057824 */ /* 0x000fe200030e0600 */
[C---:B------:R-:W-:Y:S01]  /*15540*/  IADD3 R6, P6, R16.reuse, R3, RZ ;  /* 0x0000000310067210 */ /* 0x040fe20007fde0ff */
[----:B------:R-:W-:Y:S01]  /*15550*/  VIADD R16, R16, UR4 ;  /* 0x0000000410107c36 */ /* 0x000fe20008000000 */
[----:B------:R-:W-:Y:S01]  /*15560*/  ULDC UR4, c[0x0][0x248] ;  /* 0x0000920000047ab9 */ /* 0x000fe20000000800 */
[----:B0-----:R-:W-:Y:S01]  /*15570*/  PRMT R19, R69, 0x7771, RZ ;  /* 0x0000777145137816 */ /* 0x001fe200000000ff */
[----:B------:R0:W-:Y:S01]  /*15580*/  @P5 STG.E.U8 desc[UR14][R4.64], R11 ;  /* 0x0000000b04005986 */ /* 0x0001e2000c10110e */
[----:B------:R-:W-:Y:S01]  /*15590*/  IMAD.X R7, R7, 0x1, R25, P6 ;  /* 0x0000000107077824 */ /* 0x000fe200030e0619 */
[----:B------:R-:W-:Y:S02]  /*155a0*/  SHF.R.S32.HI R18, RZ, 0x1f, R16 ;  /* 0x0000001fff127819 */ /* 0x000fe40000011410 */
[----:B------:R-:W-:Y:S01]  /*155b0*/  ISETP.LT.AND P5, PT, R13, UR6, !P2 ;  /* 0x000000060d007c0c */ /* 0x000fe2000d7a1270 */
[----:B------:R-:W-:Y:S01]  /*155c0*/  ULDC UR6, c[0x0][0x228] ;  /* 0x00008a0000067ab9 */ /* 0x000fe20000000800 */
[----:B------:R1:W-:Y:S01]  /*155d0*/  @P3 STG.E.U8 desc[UR14][R6.64], R17 ;  /* 0x0000001106003986 */ /* 0x0003e2000c10110e */
[----:B------:R-:W-:-:S02]  /*155e0*/  IADD3 R8, P3, R16, R2, RZ ;  /* 0x0000000210087210 */ /* 0x000fc40007f7e0ff */
[----:B------:R-:W-:Y:S01]  /*155f0*/  ISETP.LT.AND P6, PT, R13, UR7, !P1 ;  /* 0x000000070d007c0c */ /* 0x000fe2000cfc1270 */
[----:B------:R-:W-:Y:S02]  /*15600*/  ULDC UR7, c[0x0][0x228] ;  /* 0x00008a0000077ab9 */ /* 0x000fe40000000800 */
[--C-:B------:R-:W-:Y:S01]  /*15610*/  IMAD.X R9, R18, 0x1, R0.reuse, P3 ;  /* 0x0000000112097824 */ /* 0x100fe200018e0600 */
[----:B------:R-:W-:Y:S01]  /*15620*/  ISETP.LT.AND P3, PT, R14, UR6, !P2 ;  /* 0x000000060e007c0c */ /* 0x000fe2000d761270 */
[C---:B0-----:R-:W-:Y:S01]  /*15630*/  VIADD R11, R16.reuse, UR4 ;  /* 0x00000004100b7c36 */ /* 0x041fe20008000000 */
[-C--:B------:R-:W-:Y:S01]  /*15640*/  IADD3 R4, P2, R16, R3.reuse, RZ ;  /* 0x0000000310047210 */ /* 0x080fe20007f5e0ff */
[----:B------:R-:W-:Y:S01]  /*15650*/  ULDC UR4, c[0x0][0x248] ;  /* 0x0000920000047ab9 */ /* 0x000fe20000000800 */
[----:B------:R0:W-:Y:S01]  /*15660*/  @P5 STG.E.U8 desc[UR14][R8.64], R21 ;  /* 0x0000001508005986 */ /* 0x0001e2000c10110e */
[----:B-1----:R-:W-:Y:S01]  /*15670*/  PRMT R17, R69, 0x7772, RZ ;  /* 0x0000777245117816 */ /* 0x002fe200000000ff */
[----:B------:R-:W-:Y:S01]  /*15680*/  ULDC UR6, c[0x0][0x228] ;  /* 0x00008a0000067ab9 */ /* 0x000fe20000000800 */
[----:B------:R-:W-:Y:S01]  /*15690*/  IMAD.X R5, R18, 0x1, R25, P2 ;  /* 0x0000000112057824 */ /* 0x000fe200010e0619 */
[----:B------:R-:W-:Y:S01]  /*156a0*/  ISETP.GE.AND P2, PT, R10, UR5, PT ;  /* 0x000000050a007c0c */ /* 0x000fe2000bf46270 */
[----:B------:R-:W-:Y:S01]  /*156b0*/  ULDC UR5, c[0x0][0x228] ;  /* 0x00008a0000057ab9 */ /* 0x000fe20000000800 */
[----:B------:R-:W-:Y:S01]  /*156c0*/  SHF.R.S32.HI R20, RZ, 0x1f, R11 ;  /* 0x0000001fff147819 */ /* 0x000fe2000001140b */
[C---:B------:R-:W-:Y:S01]  /*156d0*/  VIADD R16, R11.reuse, UR4 ;  /* 0x000000040b107c36 */ /* 0x040fe20008000000 */
[CC--:B------:R-:W-:Y:S01]  /*156e0*/  IADD3 R6, P5, R11.reuse, R2.reuse, RZ ;  /* 0x000000020b067210 */ /* 0x0c0fe20007fbe0ff */
[----:B------:R1:W-:Y:S01]  /*156f0*/  @P3 STG.E.U8 desc[UR14][R4.64], R19 ;  /* 0x0000001304003986 */ /* 0x0003e2000c10110e */
[----:B------:R-:W-:Y:S01]  /*15700*/  ISETP.LT.AND P1, PT, R14, UR5, !P1 ;  /* 0x000000050e007c0c */ /* 0x000fe2000cf21270 */
[----:B------:R-:W-:Y:S01]  /*15710*/  ULDC UR5, c[0x0][0x228] ;  /* 0x00008a0000057ab9 */ /* 0x000fe20000000800 */
[----:B0-----:R-:W-:Y:S01]  /*15720*/  IADD3 R8, P3, R11, R3, RZ ;  /* 0x000000030b087210 */ /* 0x001fe20007f7e0ff */
[C---:B------:R-:W-:Y:S01]  /*15730*/  IMAD.X R7, R20.reuse, 0x1, R0, P5 ;  /* 0x0000000114077824 */ /* 0x040fe200028e0600 */
[----:B------:R-:W-:Y:S01]  /*15740*/  ISETP.LT.AND P5, PT, R13, UR6, !P0 ;  /* 0x000000060d007c0c */ /* 0x000fe2000c7a1270 */
[----:B------:R-:W-:Y:S01]  /*15750*/  ULDC UR4, c[0x0][0x248] ;  /* 0x0000920000047ab9 */ /* 0x000fe20000000800 */
[----:B------:R-:W-:Y:S01]  /*15760*/  PRMT R69, R69, 0x7773, RZ ;  /* 0x0000777345457816 */ /* 0x000fe200000000ff */
[----:B------:R-:W-:Y:S01]  /*15770*/  IMAD.X R9, R20, 0x1, R25, P3 ;  /* 0x0000000114097824 */ /* 0x000fe200018e0619 */
[----:B------:R0:W-:Y:S01]  /*15780*/  @P6 STG.E.U8 desc[UR14][R6.64], R17 ;  /* 0x0000001106006986 */ /* 0x0001e2000c10110e */
[----:B------:R-:W-:Y:S01]  /*15790*/  SHF.R.S32.HI R18, RZ, 0x1f, R16 ;  /* 0x0000001fff127819 */ /* 0x000fe20000011410 */
[----:B------:R-:W-:Y:S01]  /*157a0*/  VIADD R10, R12, 0x77 ;  /* 0x000000770c0a7836 */ /* 0x000fe20000000000 */
[----:B-1----:R-:W-:Y:S01]  /*157b0*/  IADD3 R4, P6, R16, R2, RZ ;  /* 0x0000000210047210 */ /* 0x002fe20007fde0ff */
[----:B------:R-:W-:Y:S01]  /*157c0*/  ULDC UR6, c[0x0][0x228] ;  /* 0x00008a0000067ab9 */ /* 0x000fe20000000800 */
[----:B------:R-:W-:Y:S01]  /*157d0*/  ISETP.LT.AND P0, PT, R14, UR5, !P0 ;  /* 0x000000050e007c0c */ /* 0x000fe2000c701270 */
[----:B------:R-:W-:Y:S01]  /*157e0*/  @P1 STG.E.U8 desc[UR14][R8.64], R69 ;  /* 0x0000004508001986 */ /* 0x000fe2000c10110e */
[----:B------:R-:W-:Y:S01]  /*157f0*/  PRMT R11, R70, 0x7770, RZ ;  /* 0x00007770460b7816 */ /* 0x000fe200000000ff */
[----:B------:R-:W-:Y:S01]  /*15800*/  IMAD.X R5, R18, 0x1, R0, P6 ;  /* 0x0000000112057824 */ /* 0x000fe200030e0600 */
[----:B------:R-:W-:Y:S01]  /*15810*/  ISETP.GE.AND P3, PT, R10, UR11, PT ;  /* 0x0000000b0a007c0c */ /* 0x000fe2000bf66270 */
[C---:B------:R-:W-:Y:S01]  /*15820*/  VIADD R10, R12.reuse, 0x79 ;  /* 0x000000790c0a7836 */ /* 0x040fe20000000000 */
[----:B------:R-:W-:Y:S01]  /*15830*/  ULDC UR5, c[0x0][0x228] ;  /* 0x00008a0000057ab9 */ /* 0x000fe20000000800 */
[----:B0-----:R-:W-:Y:S01]  /*15840*/  VIADD R6, R12, 0x78 ;  /* 0x000000780c067836 */ /* 0x001fe20000000000 */
[----:B------:R0:W-:Y:S01]  /*15850*/  @P5 STG.E.U8 desc[UR14][R4.64], R11 ;  /* 0x0000000b04005986 */ /* 0x0001e2000c10110e */
[----:B------:R-:W-:Y:S01]  /*15860*/  VIADD R17, R16, UR4 ;  /* 0x0000000410117c36 */ /* 0x000fe20008000000 */
[----:B------:R-:W-:Y:S01]  /*15870*/  ULDC UR4, c[0x0][0x228] ;  /* 0x00008a0000047ab9 */ /* 0x000fe20000000800 */
[----:B------:R-:W-:Y:S01]  /*15880*/  ISETP.LT.AND P5, PT, R13, UR5, !P4 ;  /* 0x000000050d007c0c */ /* 0x000fe2000e7a1270 */
[----:B------:R-:W-:Y:S01]  /*15890*/  ULDC UR5, c[0x0][0x228] ;  /* 0x00008a0000057ab9 */ /* 0x000fe20000000800 */
[----:B------:R-:W-:-:S02]  /*158a0*/  ISETP.GE.AND P1, PT, R6, UR9, PT ;  /* 0x0000000906007c0c */ /* 0x000fc4000bf26270 */
[-C--:B------:R-:W-:Y:S02]  /*158b0*/  IADD3 R6, P6, R16, R3.reuse, RZ ;  /* 0x0000000310067210 */ /* 0x080fe40007fde0ff */
[----:B------:R-:W-:Y:S02]  /*158c0*/  SHF.R.S32.HI R16, RZ, 0x1f, R17 ;  /* 0x0000001fff107819 */ /* 0x000fe40000011411 */
[----:B------:R-:W-:Y:S01]  /*158d0*/  ISETP.LT.AND P4, PT, R14, UR4, !P4 ;  /* 0x000000040e007c0c */ /* 0x000fe2000e781270 */
[--C-:B------:R-:W-:Y:S01]  /*158e0*/  IMAD.X R7, R18, 0x1, R25.reuse, P6 ;  /* 0x0000000112077824 */ /* 0x100fe200030e0619 */
[C---:B0-----:R-:W-:Y:S01]  /*158f0*/  PRMT R5, R70.reuse, 0x7771, RZ ;  /* 0x0000777146057816 */ /* 0x041fe200000000ff */
[----:B------:R-:W-:Y:S01]  /*15900*/  ULDC UR4, c[0x0][0x248] ;  /* 0x0000920000047ab9 */ /* 0x000fe20000000800 */
[CC--:B------:R-:W-:Y:S01]  /*15910*/  IADD3 R8, P6, R17.reuse, R2.reuse, RZ ;  /* 0x0000000211087210 */ /* 0x0c0fe20007fde0ff */
[C---:B------:R-:W-:Y:S01]  /*15920*/  VIADD R18, R17.reuse, UR4 ;  /* 0x0000000411127c36 */ /* 0x040fe20008000000 */
[----:B------:R-:W-:Y:S01]  /*15930*/  PRMT R21, R70, 0x7772, RZ ;  /* 0x0000777246157816 */ /* 0x000fe200000000ff */
[----:B------:R-:W-:Y:S01]  /*15940*/  @P0 STG.E.U8 desc[UR14][R6.64], R5 ;  /* 0x0000000506000986 */ /* 0x000fe2000c10110e */
[----:B------:R-:W-:Y:S01]  /*15950*/  ISETP.GE.AND P0, PT, R10, UR17, PT ;  /* 0x000000110a007c0c */ /* 0x000fe2000bf06270 */
[----:B------:R-:W-:Y:S01]  /*15960*/  IMAD.X R9, R16, 0x1, R0, P6 ;  /* 0x0000000110097824 */ /* 0x000fe200030e0600 */
[----:B------:R-:W-:Y:S01]  /*15970*/  IADD3 R10, P6, R17, R3, RZ ;  /* 0x00000003110a7210 */ /* 0x000fe20007fde0ff */
[----:B------:R0:W1:Y:S01]  /*15980*/  LDS.128 R4, [R15] ;  /* 0x000000000f047984 */ /* 0x0000620000000c00 */
[----:B------:R-:W-:Y:S01]  /*15990*/  PRMT R19, R70, 0x7773, RZ ;  /* 0x0000777346137816 */ /* 0x000fe200000000ff */
[----:B------:R-:W-:Y:S01]  /*159a0*/  ULDC UR4, c[0x0][0x248] ;  /* 0x0000920000047ab9 */ /* 0x000fe20000000800 */
[----:B------:R-:W-:Y:S01]  /*159b0*/  SHF.R.S32.HI R20, RZ, 0x1f, R18 ;  /* 0x0000001fff147819 */ /* 0x000fe20000011412 */
[----:B------:R-:W-:Y:S01]  /*159c0*/  IMAD.X R11, R16, 0x1, R25, P6 ;  /* 0x00000001100b7824 */ /* 0x000fe200030e0619 */
[----:B------:R2:W-:Y:S01]  /*159d0*/  @P5 STG.E.U8 desc[UR14][R8.64], R21 ;  /* 0x0000001508005986 */ /* 0x0005e2000c10110e */
[C---:B------:R-:W-:Y:S01]  /*159e0*/  ISETP.LT.AND P5, PT, R13.reuse, UR5, !P2 ;  /* 0x000000050d007c0c */ /* 0x040fe2000d7a1270 */
[----:B------:R-:W-:Y:S01]  /*159f0*/  ULDC UR5, c[0x0][0x228] ;  /* 0x00008a0000057ab9 */ /* 0x000fe20000000800 */
[----:B------:R-:W-:Y:S01]  /*15a00*/  ISETP.LT.AND P6, PT, R13, UR6, !P3 ;  /* 0x000000060d007c0c */ /* 0x000fe2000dfc1270 */
[----:B------:R3:W-:Y:S01]  /*15a10*/  @P4 STG.E.U8 desc[UR14][R10.64], R19 ;  /* 0x000000130a004986 */ /* 0x0007e2000c10110e */
[----:B------:R-:W-:Y:S01]  /*15a20*/  IADD3 R16, P4, R18, R2, RZ ;  /* 0x0000000212107210 */ /* 0x000fe20007f9e0ff */
[----:B------:R-:W-:Y:S01]  /*15a30*/  ULDC UR6, c[0x0][0x228] ;  /* 0x00008a0000067ab9 */ /* 0x000fe20000000800 */
[----:B0-----:R-:W-:-:S03]  /*15a40*/  VIADD R15, R12, 0x7a ;  /* 0x0000007a0c0f7836 */ /* 0x001fc60000000000 */
[--C-:B------:R-:W-:Y:S01]  /*15a50*/  IMAD.X R17, R20, 0x1, R0.reuse, P4 ;  /* 0x0000000114117824 */ /* 0x100fe200020e0600 */
[----:B------:R-:W-:Y:S01]  /*15a60*/  ISETP.LT.AND P4, PT, R14, UR5, !P2 ;  /* 0x000000050e007c0c */ /* 0x000fe2000d781270 */
[----:B------:R-:W-:Y:S01]  /*15a70*/  ULDC UR5, c[0x0][0x228] ;  /* 0x00008a0000057ab9 */ /* 0x000fe20000000800 */
[CC--:B--2---:R-:W-:Y:S02]  /*15a80*/  IADD3 R8, P2, R18.reuse, R3.reuse, RZ ;  /* 0x0000000312087210 */ /* 0x0c4fe40007f5e0ff */
[----:B------:R0:W-:Y:S01]  /*15a90*/  @P5 STG.E.U8 desc[UR14][R16.64], R27 ;  /* 0x0000001b10005986 */ /* 0x0001e2000c10110e */
[----:B---3--:R-:W-:Y:S01]  /*15aa0*/  VIADD R19, R18, UR4 ;  /* 0x0000000412137c36 */ /* 0x008fe20008000000 */
[----:B------:R-:W-:Y:S01]  /*15ab0*/  ISETP.LT.AND P3, PT, R14, UR5, !P3 ;  /* 0x000000050e007c0c */ /* 0x000fe2000df61270 */
[----:B------:R-:W-:Y:S01]  /*15ac0*/  IMAD.X R9, R20, 0x1, R25, P2 ;  /* 0x0000000114097824 */ /* 0x000fe200010e0619 */
[----:B------:R-:W-:Y:S01]  /*15ad0*/  ULDC UR4, c[0x0][0x248] ;  /* 0x0000920000047ab9 */ /* 0x000fe20000000800 */
[----:B------:R-:W-:Y:S01]  /*15ae0*/  PRMT R21, R71, 0x7772, RZ ;  /* 0x0000777247157816 */ /* 0x000fe200000000ff */
[C---:B------:R-:W-:Y:S01]  /*15af0*/  VIADD R18, R19.reuse, UR4 ;  /* 0x0000000413127c36 */ /* 0x040fe20008000000 */
[----:B------:R-:W-:Y:S01]  /*15b00*/  SHF.R.S32.HI R22, RZ, 0x1f, R19 ;  /* 0x0000001fff167819 */ /* 0x000fe20000011413 */
[----:B------:R-:W-:Y:S01]  /*15b10*/  ULDC UR4, c[0x0][0x248] ;  /* 0x0000920000047ab9 */ /* 0x000fe20000000800 */
[-C--:B------:R-:W-:Y:S01]  /*15b20*/  IADD3 R10, P5, R19, R2.reuse, RZ ;  /* 0x00000002130a7210 */ /* 0x080fe20007fbe0ff */
[----:B------:R2:W-:Y:S01]  /*15b30*/  @P4 STG.E.U8 desc[UR14][R8.64], R23 ;  /* 0x0000001708004986 */ /* 0x0005e2000c10110e */
[----:B------:R-:W-:Y:S01]  /*15b40*/  PRMT R71, R71, 0x7773, RZ ;  /* 0x0000777347477816 */ /* 0x000fe200000000ff */
[----:B------:R-:W-:Y:S01]  /*15b50*/  ULDC UR5, c[0x0][0x228] ;  /* 0x00008a0000057ab9 */ /* 0x000fe20000000800 */
[----:B0-----:R-:W-:Y:S01]  /*15b60*/  IADD3 R16, P4, R19, R3, RZ ;  /* 0x0000000313107210 */ /* 0x001fe20007f9e0ff */
[----:B------:R-:W-:Y:S01]  /*15b70*/  IMAD.X R11, R22, 0x1, R0, P5 ;  /* 0x00000001160b7824 */ /* 0x000fe200028e0600 */
[----:B------:R-:W-:Y:S01]  /*15b80*/  ISETP.LT.AND P5, PT, R13, UR6, !P1 ;  /* 0x000000060d007c0c */ /* 0x000fe2000cfa1270 */
[----:B------:R-:W-:Y:S01]  /*15b90*/  VIADD R19, R18, UR4 ;  /* 0x0000000412137c36 */ /* 0x000fe20008000000 */
[----:B------:R-:W-:Y:S01]  /*15ba0*/  SHF.R.S32.HI R20, RZ, 0x1f, R18 ;  /* 0x0000001fff147819 */ /* 0x000fe20000011412 */
[----:B------:R-:W-:Y:S01]  /*15bb0*/  IMAD.X R17, R22, 0x1, R25, P4 ;  /* 0x0000000116117824 */ /* 0x000fe200020e0619 */
[----:B------:R0:W-:Y:S01]  /*15bc0*/  @P6 STG.E.U8 desc[UR14][R10.64], R21 ;  /* 0x000000150a006986 */ /* 0x0001e2000c10110e */
[----:B------:R-:W-:Y:S01]  /*15bd0*/  ISETP.LT.AND P1, PT, R14, UR5, !P1 ;  /* 0x000000050e007c0c */ /* 0x000fe2000cf21270 */
[----:B------:R-:W-:Y:S01]  /*15be0*/  ULDC UR5, c[0x0][0x228] ;  /* 0x00008a0000057ab9 */ /* 0x000fe20000000800 */
[----:B--2---:R-:W-:Y:S01]  /*15bf0*/  IADD3 R8, P6, R18, R2, RZ ;  /* 0x0000000212087210 */ /* 0x004fe20007fde0ff */
[----:B------:R2:W-:Y:S01]  /*15c00*/  @P3 STG.E.U8 desc[UR14][R16.64], R71 ;  /* 0x0000004710003986 */ /* 0x0005e2000c10110e */
[----:B------:R-:W-:Y:S01]  /*15c10*/  ULDC UR4, c[0x0][0x228] ;  /* 0x00008a0000047ab9 */ /* 0x000fe20000000800 */
[----:B-1----:R-:W-:Y:S01]  /*15c20*/  PRMT R27, R4, 0x7771, RZ ;  /* 0x00007771041b7816 */ /* 0x002fe200000000ff */
[----:B------:R-:W-:Y:S01]  /*15c30*/  ULDC UR6, c[0x0][0x228] ;  /* 0x00008a0000067ab9 */ /* 0x000fe20000000800 */
[----:B------:R-:W-:Y:S01]  /*15c40*/  IMAD.X R9, R20, 0x1, R0, P6 ;  /* 0x0000000114097824 */ /* 0x000fe200030e0600 */
[----:B------:R-:W-:-:S02]  /*15c50*/  PRMT R23, R4, 0x7772, RZ ;  /* 0x0000777204177816 */ /* 0x000fc400000000ff */
[----:B------:R-:W-:Y:S01]  /*15c60*/  ISETP.GE.AND P2, PT, R15, UR13, PT ;  /* 0x0000000d0f007c0c */ /* 0x000fe2000bf46270 */
[----:B0-----:R-:W-:Y:S01]  /*15c70*/  VIADD R10, R12, 0x7c ;  /* 0x0000007c0c0a7836 */ /* 0x001fe20000000000 */
[----:B------:R-:W-:Y:S01]  /*15c80*/  PRMT R21, R4, 0x7770, RZ ;  /* 0x0000777004157816 */ /* 0x000fe200000000ff */
[----:B------:R-:W-:Y:S01]  /*15c90*/  VIADD R15, R12, 0x7b ;  /* 0x0000007b0c0f7836 */ /* 0x000fe20000000000 */
[----:B--2---:R-:W-:Y:S02]  /*15ca0*/  SHF.R.S32.HI R17, RZ, 0x1f, R19 ;  /* 0x0000001fff117819 */ /* 0x004fe40000011413 */
[----:B------:R-:W-:Y:S01]  /*15cb0*/  ISETP.GE.AND P3, PT, R10, UR19, PT ;  /* 0x000000130a007c0c */ /* 0x000fe2000bf66270 */
[----:B------:R0:W-:Y:S01]  /*15cc0*/  @P5 STG.E.U8 desc[UR14][R8.64], R21 ;  /* 0x0000001508005986 */ /* 0x0001e2000c10110e */
[----:B------:R-:W-:Y:S02]  /*15cd0*/  IADD3 R10, P6, R18, R3, RZ ;  /* 0x00000003120a7210 */ /* 0x000fe40007fde0ff */
[----:B------:R-:W-:Y:S01]  /*15ce0*/  ISETP.LT.AND P5, PT, R13, UR5, !P0 ;  /* 0x000000050d007c0c */ /* 0x000fe2000c7a1270 */
[----:B------:R-:W-:Y:S01]  /*15cf0*/  ULDC UR5, c[0x0][0x228] ;  /* 0x00008a0000057ab9 */ /* 0x000fe20000000800 */
[----:B------:R-:W-:Y:S01]  /*15d00*/  ISETP.LT.AND P0, PT, R14, UR4, !P0 ;  /* 0x000000040e007c0c */ /* 0x000fe2000c701270 */
[----:B------:R-:W-:Y:S01]  /*15d10*/  IMAD.X R11, R20, 0x1, R25, P6 ;  /* 0x00000001140b7824 */ /* 0x000fe200030e0619 */
[----:B------:R-:W-:Y:S01]  /*15d20*/  ULDC UR4, c[0x0][0x248] ;  /* 0x0000920000047ab9 */ /* 0x000fe20000000800 */
[----:B------:R-:W-:Y:S01]  /*15d30*/  ISETP.GE.AND P4, PT, R15, UR21, PT ;  /* 0x000000150f007c0c */ /* 0x000fe2000bf86270 */
[----:B------:R-:W-:-:S02]  /*15d40*/  VIADD R15, R12, 0x7d ;  /* 0x0000007d0c0f7836 */ /* 0x000fc40000000000 */
[----:B------:R1:W-:Y:S01]  /*15d50*/  @P1 STG.E.U8 desc[UR14][R10.64], R27 ;  /* 0x0000001b0a001986 */ /* 0x0003e2000c10110e */
[-C--:B0-----:R-:W-:Y:S02]  /*15d60*/  IADD3 R8, P6, R19, R2.reuse, RZ ;  /* 0x0000000213087210 */ /* 0x081fe40007fde0ff */
[----:B------:R-:W-:Y:S01]  /*15d70*/  PRMT R21, R4, 0x7773, RZ ;  /* 0x0000777304157816 */ /* 0x000fe200000000ff */
[C---:B------:R-:W-:Y:S01]  /*15d80*/  VIADD R4, R12.reuse, 0x7e ;  /* 0x0000007e0c047836 */ /* 0x040fe20000000000 */
[----:B------:R-:W-:Y:S01]  /*15d90*/  ISETP.GE.AND P1, PT, R15, UR25, PT ;  /* 0x000000190f007c0c */ /* 0x000fe2000bf26270 */
[--C-:B------:R-:W-:Y:S01]  /*15da0*/  IMAD.X R9, R17, 0x1, R0.reuse, P6 ;  /* 0x0000000111097824 */ /* 0x100fe200030e0600 */
[CC--:B------:R-:W-:Y:S01]  /*15db0*/  IADD3 R16, P6, R19.reuse, R3.reuse, RZ ;  /* 0x0000000313107210 */ /* 0x0c0fe20007fde0ff */
[----:B------:R-:W-:Y:S01]  /*15dc0*/  VIADD R19, R19, UR4 ;  /* 0x0000000413137c36 */ /* 0x000fe20008000000 */
[----:B------:R-:W-:Y:S01]  /*15dd0*/  ULDC UR4, c[0x0][0x248] ;  /* 0x0000920000047ab9 */ /* 0x000fe20000000800 */
[----:B------:R-:W-:Y:S01]  /*15de0*/  VIADD R12, R12, 0x7f ;  /* 0x0000007f0c0c7836 */ /* 0x000fe20000000000 */
[----:B------:R0:W-:Y:S01]  /*15df0*/  @P5 STG.E.U8 desc[UR14][R8.64], R23 ;  /* 0x0000001708005986 */ /* 0x0001e2000c10110e */
[----:B------:R-:W-:Y:S01]  /*15e00*/  IMAD.X R17, R17, 0x1, R25, P6 ;  /* 0x0000000111117824 */ /* 0x000fe200030e0619 */
[----:B------:R-:W-:Y:S01]  /*15e10*/  ISETP.LT.AND P5, PT, R13, UR5, !P2 ;  /* 0x000000050d007c0c */ /* 0x000fe2000d7a1270 */
[----:B------:R-:W-:Y:S01]  /*15e20*/  ULDC UR5, c[0x0][0x228] ;  /* 0x00008a0000057ab9 */ /* 0x000fe20000000800 */
[----:B------:R-:W-:Y:S01]  /*15e30*/  SHF.R.S32.HI R18, RZ, 0x1f, R19 ;  /* 0x0000001fff127819 */ /* 0x000fe20000011413 */
[C---:B------:R-:W-:Y:S01]  /*15e40*/  VIADD R15, R19.reuse, UR4 ;  /* 0x00000004130f7c36 */ /* 0x040fe20008000000 */
[----:B------:R2:W-:Y:S01]  /*15e50*/  @P0 STG.E.U8 desc[UR14][R16.64], R21 ;  /* 0x0000001510000986 */ /* 0x0005e2000c10110e */
[----:B-1----:R-:W-:Y:S01]  /*15e60*/  IADD3 R10, P0, R19, R2, RZ ;  /* 0x00000002130a7210 */ /* 0x002fe20007f1e0ff */
[----:B------:R-:W-:Y:S01]  /*15e70*/  ULDC UR4, c[0x0][0x248] ;  /* 0x0000920000047ab9 */ /* 0x000fe20000000800 */
[----:B------:R-:W-:Y:S01]  /*15e80*/  ISETP.LT.AND P2, PT, R14, UR5, !P2 ;  /* 0x000000050e007c0c */ /* 0x000fe2000d741270 */
[----:B------:R-:W-:Y:S01]  /*15e90*/  ULDC UR5, c[0x0][0x228] ;  /* 0x00008a0000057ab9 */ /* 0x000fe20000000800 */
[----:B------:R-:W-:Y:S01]  /*15ea0*/  ISETP.LT.AND P6, PT, R13, UR6, !P4 ;  /* 0x000000060d007c0c */ /* 0x000fe2000e7c1270 */
[----:B------:R-:W-:Y:S01]  /*15eb0*/  IMAD.X R11, R18, 0x1, R0, P0 ;  /* 0x00000001120b7824 */ /* 0x000fe200000e0600 */
[----:B0-----:R-:W-:Y:S01]  /*15ec0*/  PRMT R23, R5, 0x7770, RZ ;  /* 0x0000777005177816 */ /* 0x001fe200000000ff */
[----:B------:R-:W-:Y:S01]  /*15ed0*/  ULDC UR6, c[0x0][0x228] ;  /* 0x00008a0000067ab9 */ /* 0x000fe20000000800 */
[----:B------:R-:W-:-:S02]  /*15ee0*/  IADD3 R8, P0, R19, R3, RZ ;  /* 0x0000000313087210 */ /* 0x000fc40007f1e0ff */
[----:B------:R-:W-:Y:S01]  /*15ef0*/  SHF.R.S32.HI R20, RZ, 0x1f, R15 ;  /* 0x0000001fff147819 */ /* 0x000fe2000001140f */
[----:B------:R0:W-:Y:S01]  /*15f00*/  @P5 STG.E.U8 desc[UR14][R10.64], R23 ;  /* 0x000000170a005986 */ /* 0x0001e2000c10110e */
[----:B--2---:R-:W-:Y:S01]  /*15f10*/  IADD3 R16, P5, R15, R2, RZ ;  /* 0x000000020f107210 */ /* 0x004fe20007fbe0ff */
[--C-:B------:R-:W-:Y:S01]  /*15f20*/  IMAD.X R9, R18, 0x1, R25.reuse, P0 ;  /* 0x0000000112097824 */ /* 0x100fe200000e0619 */
[----:B------:R-:W-:Y:S01]  /*15f30*/  PRMT R21, R5, 0x7771, RZ ;  /* 0x0000777105157816 */ /* 0x000fe200000000ff */
[----:B------:R-:W-:Y:S01]  /*15f40*/  VIADD R18, R15, UR4 ;  /* 0x000000040f127c36 */ /* 0x000fe20008000000 */
[----:B------:R-:W-:Y:S01]  /*15f50*/  PRMT R19, R5, 0x7772, RZ ;  /* 0x0000777205137816 */ /* 0x000fe200000000ff */
[----:B------:R-:W-:Y:S01]  /*15f60*/  IMAD.X R17, R20, 0x1, R0, P5 ;  /* 0x0000000114117824 */ /* 0x000fe200028e0600 */
[C---:B------:R-:W-:Y:S01]  /*15f70*/  ISETP.LT.AND P4, PT, R14.reuse, UR5, !P4 ;  /* 0x000000050e007c0c */ /* 0x040fe2000e781270 */
[----:B------:R1:W-:Y:S01]  /*15f80*/  @P2 STG.E.U8 desc[UR14][R8.64], R21 ;  /* 0x0000001508002986 */ /* 0x0003e2000c10110e */
[----:B------:R-:W-:Y:S01]  /*15f90*/  ISETP.LT.AND P5, PT, R13, UR6, !P3 ;  /* 0x000000060d007c0c */ /* 0x000fe2000dfa1270 */
[----:B------:R-:W-:Y:S01]  /*15fa0*/  ULDC UR4, c[0x0][0x248] ;  /* 0x0000920000047ab9 */ /* 0x000fe20000000800 */
[----:B------:R-:W-:Y:S01]  /*15fb0*/  ISETP.LT.AND P3, PT, R14, UR7, !P3 ;  /* 0x000000070e007c0c */ /* 0x000fe2000df61270 */
[----:B------:R2:W-:Y:S01]  /*15fc0*/  @P6 STG.E.U8 desc[UR14][R16.64], R19 ;  /* 0x0000001310006986 */ /* 0x0005e2000c10110e */
[----:B0-----:R-:W-:Y:S01]  /*15fd0*/  IADD3 R10, P6, R15, R3, RZ ;  /* 0x000000030f0a7210 */ /* 0x001fe20007fde0ff */
[----:B------:R-:W-:Y:S01]  /*15fe0*/  ULDC UR5, c[0x0][0x248] ;  /* 0x0000920000057ab9 */ /* 0x000fe20000000800 */
[----:B------:R-:W-:Y:S01]  /*15ff0*/  ISETP.GE.AND P0, PT, R4, UR23, PT ;  /* 0x0000001704007c0c */ /* 0x000fe2000bf06270 */
[----:B------:R-:W-:Y:S01]  /*16000*/  ULDC UR6, c[0x0][0x228] ;  /* 0x00008a0000067ab9 */ /* 0x000fe20000000800 */
[----:B------:R-:W-:Y:S01]  /*16010*/  PRMT R15, R6, 0x7770, RZ ;  /* 0x00007770060f7816 */ /* 0x000fe200000000ff */
[----:B------:R-:W-:Y:S01]  /*16020*/  IMAD.X R11, R20, 0x1, R25, P6 ;  /* 0x00000001140b7824 */ /* 0x000fe200030e0619 */
[----:B------:R-:W-:Y:S01]  /*16030*/  ISETP.GE.AND P6, PT, R12, UR27, PT ;  /* 0x0000001b0c007c0c */ /* 0x000fe2000bfc6270 */
[----:B------:R-:W-:Y:S01]  /*16040*/  ULDC UR7, c[0x0][0x228] ;  /* 0x00008a0000077ab9 */ /* 0x000fe20000000800 */
[----:B-1----:R-:W-:-:S02]  /*16050*/  SHF.R.S32.HI R21, RZ, 0x1f, R18 ;  /* 0x0000001fff157819 */ /* 0x002fc40000011412 */
[----:B------:R-:W-:Y:S02]  /*16060*/  IADD3 R8, P2, R18, R2, RZ ;  /* 0x0000000212087210 */ /* 0x000fe40007f5e0ff */
[----:B--2---:R-:W-:Y:S02]  /*16070*/  PRMT R19, R5, 0x7773, RZ ;  /* 0x0000777305137816 */ /* 0x004fe400000000ff */
[----:B------:R-:W-:Y:S01]  /*16080*/  PRMT R17, R6, 0x7771, RZ ;  /* 0x0000777106117816 */ /* 0x000fe200000000ff */
[----:B------:R-:W-:Y:S01]  /*16090*/  IMAD.X R9, R21, 0x1, R0, P2 ;  /* 0x0000000115097824 */ /* 0x000fe200010e0600 */
[C---:B------:R-:W-:Y:S01]  /*160a0*/  IADD3 R4, P2, R18.reuse, R3, RZ ;  /* 0x0000000312047210 */ /* 0x040fe20007f5e0ff */
[----:B------:R-:W-:Y:S01]  /*160b0*/  VIADD R18, R18, UR4 ;  /* 0x0000000412127c36 */ /* 0x000fe20008000000 */
[----:B------:R0:W-:Y:S01]  /*160c0*/  @P4 STG.E.U8 desc[UR14][R10.64], R19 ;  /* 0x000000130a004986 */ /* 0x0001e2000c10110e */
[----:B------:R-:W-:Y:S01]  /*160d0*/  ULDC UR4, c[0x0][0x248] ;  /* 0x0000920000047ab9 */ /* 0x000fe20000000800 */
[----:B------:R-:W-:Y:S01]  /*160e0*/  ISETP.LT.AND P4, PT, R13, UR7, !P0 ;  /* 0x000000070d007c0c */ /* 0x000fe2000c781270 */
[----:B------:R-:W-:Y:S01]  /*160f0*/  IMAD.X R5, R21, 0x1, R25, P2 ;  /* 0x0000000115057824 */ /* 0x000fe200010e0619 */
[----:B------:R1:W-:Y:S01]  /*16100*/  @P5 STG.E.U8 desc[UR14][R8.64], R15 ;  /* 0x0000000f08005986 */ /* 0x0003e2000c10110e */
[----:B------:R-:W-:-:S02]  /*16110*/  SHF.R.S32.HI R16, RZ, 0x1f, R18 ;  /* 0x0000001fff107819 */ /* 0x000fc40000011412 */
[----:B------:R-:W-:Y:S01]  /*16120*/  ISETP.LT.AND P5, PT, R13, UR6, !P1 ;  /* 0x000000060d007c0c */ /* 0x000fe2000cfa1270 */
[----:B------:R2:W-:Y:S01]  /*16130*/  @P3 STG.E.U8 desc[UR14][R4.64], R17 ;  /* 0x0000001104003986 */ /* 0x0005e2000c10110e */
[----:B------:R-:W-:Y:S02]  /*16140*/  PRMT R23, R6, 0x7773, RZ ;  /* 0x0000777306177816 */ /* 0x000fe400000000ff */
[C---:B------:R-:W-:Y:S02]  /*16150*/  PRMT R21, R7.reuse, 0x7771, RZ ;  /* 0x0000777107157816 */ /* 0x040fe400000000ff */
[C---:B0-----:R-:W-:Y:S02]  /*16160*/  IADD3 R10, P2, R18.reuse, R2, RZ ;  /* 0x00000002120a7210 */ /* 0x041fe40007f5e0ff */
[----:B------:R-:W-:Y:S01]  /*16170*/  PRMT R19, R7, 0x7772, RZ ;  /* 0x0000777207137816 */ /* 0x000fe200000000ff */
[----:B-1----:R-:W-:Y:S01]  /*16180*/  VIADD R15, R18, UR5 ;  /* 0x00000005120f7c36 */ /* 0x002fe20008000000 */
[----:B------:R-:W-:Y:S01]  /*16190*/  ULDC UR5, c[0x0][0x228] ;  /* 0x00008a0000057ab9 */ /* 0x000fe20000000800 */
[----:B------:R-:W-:Y:S01]  /*161a0*/  IMAD.X R11, R16, 0x1, R0, P2 ;  /* 0x00000001100b7824 */ /* 0x000fe200010e0600 */
[----:B------:R-:W-:Y:S01]  /*161b0*/  ISETP.LT.AND P0, PT, R14, UR5, !P0 ;  /* 0x000000050e007c0c */ /* 0x000fe2000c701270 */
[----:B------:R-:W-:Y:S01]  /*161c0*/  VIADD R12, R15, UR4 ;  /* 0x000000040f0c7c36 */ /* 0x000fe20008000000 */
[----:B--2---:R-:W-:Y:S01]  /*161d0*/  IADD3 R4, P3, R18, R3, RZ ;  /* 0x0000000312047210 */ /* 0x004fe20007f7e0ff */
[----:B------:R-:W-:Y:S01]  /*161e0*/  ULDC UR4, c[0x0][0x228] ;  /* 0x00008a0000047ab9 */ /* 0x000fe20000000800 */
[----:B------:R-:W-:-:S02]  /*161f0*/  SHF.R.S32.HI R18, RZ, 0x1f, R15 ;  /* 0x0000001fff127819 */ /* 0x000fc4000001140f */
[-C--:B------:R-:W-:Y:S01]  /*16200*/  IADD3 R8, P2, R15, R2.reuse, RZ ;  /* 0x000000020f087210 */ /* 0x080fe20007f5e0ff */
[--C-:B------:R-:W-:Y:S01]  /*16210*/  IMAD.X R5, R16, 0x1, R25.reuse, P3 ;  /* 0x0000000110057824 */ /* 0x100fe200018e0619 */
[----:B------:R-:W-:Y:S02]  /*16220*/  IADD3 R16, P3, R12, R2, RZ ;  /* 0x000000020c107210 */ /* 0x000fe40007f7e0ff */
[----:B------:R-:W-:Y:S01]  /*16230*/  SHF.R.S32.HI R2, RZ, 0x1f, R12 ;  /* 0x0000001fff027819 */ /* 0x000fe2000001140c */
[--C-:B------:R-:W-:Y:S01]  /*16240*/  IMAD.X R9, R18, 0x1, R0.reuse, P2 ;  /* 0x0000000112097824 */ /* 0x100fe200010e0600 */
[-C--:B------:R-:W-:Y:S02]  /*16250*/  IADD3 R12, P2, R12, R3.reuse, RZ ;  /* 0x000000030c0c7210 */ /* 0x080fe40007f5e0ff */
[----:B------:R-:W-:Y:S01]  /*16260*/  ISETP.LT.AND P1, PT, R14, UR4, !P1 ;  /* 0x000000040e007c0c */ /* 0x000fe2000cf21270 */
[C---:B------:R-:W-:Y:S01]  /*16270*/  IMAD.X R17, R2.reuse, 0x1, R0, P3 ;  /* 0x0000000102117824 */ /* 0x040fe200018e0600 */
[----:B------:R-:W-:Y:S01]  /*16280*/  ISETP.LT.AND P3, PT, R13, UR8, !P6 ;  /* 0x000000080d007c0c */ /* 0x000fe2000f761270 */
[----:B------:R-:W-:Y:S01]  /*16290*/  IMAD.X R13, R2, 0x1, R25, P2 ;  /* 0x00000001020d7824 */ /* 0x000fe200010e0619 */
[----:B------:R-:W-:Y:S01]  /*162a0*/  IADD3 R2, P2, R15, R3, RZ ;  /* 0x000000030f027210 */ /* 0x000fe20007f5e0ff */
[----:B------:R-:W-:Y:S01]  /*162b0*/  ULDC UR4, c[0x0][0x228] ;  /* 0x00008a0000047ab9 */ /* 0x000fe20000000800 */
[----:B------:R-:W-:-:S02]  /*162c0*/  PRMT R15, R7, 0x7773, RZ ;  /* 0x00007773070f7816 */ /* 0x000fc400000000ff */
[----:B------:R-:W-:Y:S01]  /*162d0*/  ISETP.LT.AND P6, PT, R14, UR4, !P6 ;  /* 0x000000040e007c0c */ /* 0x000fe2000f7c1270 */
[----:B------:R-:W-:Y:S01]  /*162e0*/  IMAD.X R3, R18, 0x1, R25, P2 ;  /* 0x0000000112037824 */ /* 0x000fe200010e0619 */
[----:B------:R-:W-:Y:S02]  /*162f0*/  PRMT R25, R6, 0x7772, RZ ;  /* 0x0000777206197816 */ /* 0x000fe400000000ff */
[----:B------:R-:W-:-:S03]  /*16300*/  PRMT R7, R7, 0x7770, RZ ;  /* 0x0000777007077816 */ /* 0x000fc600000000ff */
[----:B------:R0:W-:Y:S04]  /*16310*/  @P5 STG.E.U8 desc[UR14][R10.64], R25 ;  /* 0x000000190a005986 */ /* 0x0001e8000c10110e */
[----:B------:R0:W-:Y:S04]  /*16320*/  @P1 STG.E.U8 desc[UR14][R4.64], R23 ;  /* 0x0000001704001986 */ /* 0x0001e8000c10110e */
[----:B------:R0:W-:Y:S04]  /*16330*/  @P4 STG.E.U8 desc[UR14][R8.64], R7 ;  /* 0x0000000708004986 */ /* 0x0001e8000c10110e */
[----:B------:R0:W-:Y:S04]  /*16340*/  @P0 STG.E.U8 desc[UR14][R2.64], R21 ;  /* 0x0000001502000986 */ /* 0x0001e8000c10110e */
[----:B------:R0:W-:Y:S01]  /*16350*/  @P3 STG.E.U8 desc[UR14][R16.64], R19 ;  /* 0x0000001310003986 */ /* 0x0001e2000c10110e */
[----:B------:R-:W-:Y:S05]  /*16360*/  @!P6 EXIT ;  /* 0x000000000000e94d */ /* 0x000fea0003800000 */
[----:B------:R-:W-:Y:S01]  /*16370*/  STG.E.U8 desc[UR14][R12.64], R15 ;  /* 0x0000000f0c007986 */ /* 0x000fe2000c10110e */
[----:B------:R-:W-:Y:S05]  /*16380*/  EXIT ;  /* 0x000000000000794d */ /* 0x000fea0003800000 */
.L_x_2:
[----:B------:R-:W-:-:S00]  /*16390*/  BRA `(.L_x_2) ;  /* 0xfffffffc00fc7947 */ /* 0x000fc0000383ffff */
[----:B------:R-:W-:-:S00]  /*163a0*/  NOP ;  /* 0x0000000000007918 */ /* 0x000fc00000000000 */
        /* <DEDUP_REMOVED lines=13> */
.L_x_3:


//--------------------- .nv.shared.matmul_kernel  --------------------------
	.section	.nv.shared.matmul_kernel,"aw",@nobits
	.sectionflags	@""
	.align	16
	.zero		1024


//--------------------- .nv.shared.reserved.0     --------------------------
	.section	.nv.shared.reserved.0,"aw",@nobits
	.weak		__nv_reservedSMEM_offset_0_alias
	.size		__nv_reservedSMEM_offset_0_alias, 0, 0
	.other		__nv_reservedSMEM_offset_0_alias,@"STO_CUDA_RESERVED_SHARED STV_DEFAULT"
__nv_reservedSMEM_offset_0_alias:
	.zero		0


//--------------------- .nv.constant0.matmul_kernel --------------------------
	.section	.nv.constant0.matmul_kernel,"a",@progbits
	.sectionflags	@""
	.align	4
.nv.constant0.matmul_kernel:
	.zero		608


//--------------------- SYMBOLS --------------------------

	.type		.nv.reservedSmem.offset0,@object
	.size		.nv.reservedSmem.offset0,0x4
